def matmul_kernel(
    a_ptr,
    b_ptr,
    c_ptr,
    M,
    N,
    K,
    stride_am,
    stride_ak,
    stride_bk,
    stride_bn,
    stride_cm,
    stride_cn,
    BLOCK_M: tl.constexpr,
    BLOCK_N: tl.constexpr,
    BLOCK_K: tl.constexpr,
    GROUP_M: tl.constexpr,
):
    pid = tl.program_id(axis=0)
    num_pid_m = tl.cdiv(M, BLOCK_M)
    num_pid_n = tl.cdiv(N, BLOCK_N)
    num_pid_in_group = GROUP_M * num_pid_n
    group_id = pid // num_pid_in_group
    first_pid_m = group_id * GROUP_M
    group_size_m = min(num_pid_m - first_pid_m, GROUP_M)
    pid_m = first_pid_m + ((pid % num_pid_in_group) % group_size_m)
    pid_n = (pid % num_pid_in_group) // group_size_m

    offs_am = (pid_m * BLOCK_M + tl.arange(0, BLOCK_M)) % M
    offs_bn = (pid_n * BLOCK_N + tl.arange(0, BLOCK_N)) % N
    offs_k = tl.arange(0, BLOCK_K)
    a_ptrs = a_ptr + offs_am[:, None] * stride_am + offs_k[None, :] * stride_ak
    b_ptrs = b_ptr + offs_k[:, None] * stride_bk + offs_bn[None, :] * stride_bn

    acc = tl.zeros((BLOCK_M, BLOCK_N), dtype=tl.float32)
    for kk in range(0, tl.cdiv(K, BLOCK_K)):
        a = tl.load(a_ptrs, mask=offs_k[None, :] < K - kk * BLOCK_K, other=0.0)
        b = tl.load(b_ptrs, mask=offs_k[:, None] < K - kk * BLOCK_K, other=0.0)
        acc = tl.dot(a, b, acc)
        a_ptrs += BLOCK_K * stride_ak
        b_ptrs += BLOCK_K * stride_bk

    c = acc.to(c_ptr.dtype.element_ty)
    offs_cm = pid_m * BLOCK_M + tl.arange(0, BLOCK_M)
    offs_cn = pid_n * BLOCK_N + tl.arange(0, BLOCK_N)
    c_ptrs = c_ptr + offs_cm[:, None] * stride_cm + offs_cn[None, :] * stride_cn
    mask = (offs_cm[:, None] < M) & (offs_cn[None, :] < N)
    tl.store(c_ptrs, c, mask=mask)

# config = {"BLOCK_K": 128, "BLOCK_M": 64, "BLOCK_N": 256, "GROUP_M": 8, "arch": "sm_90", "dtype": "fp8e4m3", "num_ctas": 2, "num_stages": 3, "num_warps": 4}
# arch = sm_90


// ===== COMPILED SASS (sm_90a) =====

	.target	sm_90a

	.elftype	@"ET_EXEC"


//--------------------- .note.nv.tkinfo           --------------------------
	.section	.note.nv.tkinfo,"",@"SHT_NOTE"
	.sectionflags	@"SHF_NOTE_NV_TKINFO"
	.tkinfo
        /*0018*/ 	.word	0x00000002
        /*0030*/ 	.string	""
        /*0030*/ 	.string	"ptxas"
        /*0030*/ 	.string	"Cuda compilation tools, release 13.0, V13.0.88"
        /*0030*/ 	.string	"Build cuda_13.0.r13.0/compiler.36424714_0"
        /*0030*/ 	.string	"-v  -suppress-debug-info  -lineinfo  -arch sm_90a "



//--------------------- .note.nv.cuinfo           --------------------------
	.section	.note.nv.cuinfo,"",@"SHT_NOTE"
	.sectionflags	@"SHF_NOTE_NV_CUINFO"
        /*0018*/ 	.short	0x0002
        /*001a*/ 	.short	0x005a
        /*001c*/ 	.short	0x0082
	.zero		2


//--------------------- .nv.info                  --------------------------
	.section	.nv.info,"",@"SHT_CUDA_INFO"
	.align	4


	//----- nvinfo : EIATTR_REGCOUNT
	.align		4
        /*0000*/ 	.byte	0x04, 0x2f
        /*0002*/ 	.short	(.L_1 - .L_0)
	.align		4
.L_0:
        /*0004*/ 	.word	index@(matmul_kernel)
        /*0008*/ 	.word	0x000000ff


	//----- nvinfo : EIATTR_FRAME_SIZE
	.align		4
.L_1:
        /*000c*/ 	.byte	0x04, 0x11
        /*000e*/ 	.short	(.L_3 - .L_2)
	.align		4
.L_2:
        /*0010*/ 	.word	index@(matmul_kernel)
        /*0014*/ 	.word	0x000006d0


	//----- nvinfo : EIATTR_MIN_STACK_SIZE
	.align		4
.L_3:
        /*0018*/ 	.byte	0x04, 0x12
        /*001a*/ 	.short	(.L_5 - .L_4)
	.align		4
.L_4:
        /*001c*/ 	.word	index@(matmul_kernel)
        /*0020*/ 	.word	0x000006d0
.L_5:


//--------------------- .nv.compat                --------------------------
	.section	.nv.compat,"",@"SHT_CUDA_COMPAT_INFO"
	.align	4
        /*0000*/ 	.byte	0x02, 0x09, 0x01, 0x00, 0x02, 0x02, 0x04, 0x00, 0x02, 0x05, 0x05, 0x00, 0x03, 0x07, 0x01, 0x01
        /*0010*/ 	.byte	0x02, 0x03, 0x00, 0x00, 0x02, 0x06, 0x01, 0x00, 0x04, 0x0b, 0x08, 0x00, 0x00, 0x00, 0x00, 0x00
        /*0020*/ 	.byte	0x00, 0x00, 0x00, 0x00


//--------------------- .nv.info.matmul_kernel    --------------------------
	.section	.nv.info.matmul_kernel,"",@"SHT_CUDA_INFO"
	.sectionflags	@""
	.align	4


	//----- nvinfo : EIATTR_CUDA_API_VERSION
	.align		4
        /*0000*/ 	.byte	0x04, 0x37
        /*0002*/ 	.short	(.L_7 - .L_6)
.L_6:
        /*0004*/ 	.word	0x00000082


	//----- nvinfo : EIATTR_KPARAM_INFO
	.align		4
.L_7:
        /*0008*/ 	.byte	0x04, 0x17
        /*000a*/ 	.short	(.L_9 - .L_8)
.L_8:
        /*000c*/ 	.word	0x00000000
        /*0010*/ 	.short	0x000d
        /*0012*/ 	.short	0x0048
        /*0014*/ 	.byte	0x00, 0xf4, 0x21, 0x00


	//----- nvinfo : EIATTR_KPARAM_INFO
	.align		4
.L_9:
        /*0018*/ 	.byte	0x04, 0x17
        /*001a*/ 	.short	(.L_11 - .L_10)
.L_10:
        /*001c*/ 	.word	0x00000000
        /*0020*/ 	.short	0x000c
        /*0022*/ 	.short	0x0040
        /*0024*/ 	.byte	0x00, 0xf4, 0x21, 0x00


	//----- nvinfo : EIATTR_KPARAM_INFO
	.align		4
.L_11:
        /*0028*/ 	.byte	0x04, 0x17
        /*002a*/ 	.short	(.L_13 - .L_12)
.L_12:
        /*002c*/ 	.word	0x00000000
        /*0030*/ 	.short	0x000b
        /*0032*/ 	.short	0x0038
        /*0034*/ 	.byte	0x00, 0xf0, 0x11, 0x00


	//----- nvinfo : EIATTR_KPARAM_INFO
	.align		4
.L_13:
        /*0038*/ 	.byte	0x04, 0x17
        /*003a*/ 	.short	(.L_15 - .L_14)
.L_14:
        /*003c*/ 	.word	0x00000000
        /*0040*/ 	.short	0x000a
        /*0042*/ 	.short	0x0034
        /*0044*/ 	.byte	0x00, 0xf0, 0x11, 0x00


	//----- nvinfo : EIATTR_KPARAM_INFO
	.align		4
.L_15:
        /*0048*/ 	.byte	0x04, 0x17
        /*004a*/ 	.short	(.L_17 - .L_16)
.L_16:
        /*004c*/ 	.word	0x00000000
        /*0050*/ 	.short	0x0009
        /*0052*/ 	.short	0x0030
        /*0054*/ 	.byte	0x00, 0xf0, 0x11, 0x00


	//----- nvinfo : EIATTR_KPARAM_INFO
	.align		4
.L_17:
        /*0058*/ 	.byte	0x04, 0x17
        /*005a*/ 	.short	(.L_19 - .L_18)
.L_18:
        /*005c*/ 	.word	0x00000000
        /*0060*/ 	.short	0x0008
        /*0062*/ 	.short	0x002c
        /*0064*/ 	.byte	0x00, 0xf0, 0x11, 0x00


	//----- nvinfo : EIATTR_KPARAM_INFO
	.align		4
.L_19:
        /*0068*/ 	.byte	0x04, 0x17
        /*006a*/ 	.short	(.L_21 - .L_20)
.L_20:
        /*006c*/ 	.word	0x00000000
        /*0070*/ 	.short	0x0007
        /*0072*/ 	.short	0x0028
        /*0074*/ 	.byte	0x00, 0xf0, 0x11, 0x00


	//----- nvinfo : EIATTR_KPARAM_INFO
	.align		4
.L_21:
        /*0078*/ 	.byte	0x04, 0x17
        /*007a*/ 	.short	(.L_23 - .L_22)
.L_22:
        /*007c*/ 	.word	0x00000000
        /*0080*/ 	.short	0x0006
        /*0082*/ 	.short	0x0024
        /*0084*/ 	.byte	0x00, 0xf0, 0x11, 0x00


	//----- nvinfo : EIATTR_KPARAM_INFO
	.align		4
.L_23:
        /*0088*/ 	.byte	0x04, 0x17
        /*008a*/ 	.short	(.L_25 - .L_24)
.L_24:
        /*008c*/ 	.word	0x00000000
        /*0090*/ 	.short	0x0005
        /*0092*/ 	.short	0x0020
        /*0094*/ 	.byte	0x00, 0xf0, 0x11, 0x00


	//----- nvinfo : EIATTR_KPARAM_INFO
	.align		4
.L_25:
        /*0098*/ 	.byte	0x04, 0x17
        /*009a*/ 	.short	(.L_27 - .L_26)
.L_26:
        /*009c*/ 	.word	0x00000000
        /*00a0*/ 	.short	0x0004
        /*00a2*/ 	.short	0x001c
        /*00a4*/ 	.byte	0x00, 0xf0, 0x11, 0x00


	//----- nvinfo : EIATTR_KPARAM_INFO
	.align		4
.L_27:
        /*00a8*/ 	.byte	0x04, 0x17
        /*00aa*/ 	.short	(.L_29 - .L_28)
.L_28:
        /*00ac*/ 	.word	0x00000000
        /*00b0*/ 	.short	0x0003
        /*00b2*/ 	.short	0x0018
        /*00b4*/ 	.byte	0x00, 0xf0, 0x11, 0x00


	//----- nvinfo : EIATTR_KPARAM_INFO
	.align		4
.L_29:
        /*00b8*/ 	.byte	0x04, 0x17
        /*00ba*/ 	.short	(.L_31 - .L_30)
.L_30:
        /*00bc*/ 	.word	0x00000000
        /*00c0*/ 	.short	0x0002
        /*00c2*/ 	.short	0x0010
        /*00c4*/ 	.byte	0x00, 0xf4, 0x21, 0x00


	//----- nvinfo : EIATTR_KPARAM_INFO
	.align		4
.L_31:
        /*00c8*/ 	.byte	0x04, 0x17
        /*00ca*/ 	.short	(.L_33 - .L_32)
.L_32:
        /*00cc*/ 	.word	0x00000000
        /*00d0*/ 	.short	0x0001
        /*00d2*/ 	.short	0x0008
        /*00d4*/ 	.byte	0x00, 0xf4, 0x21, 0x00


	//----- nvinfo : EIATTR_KPARAM_INFO
	.align		4
.L_33:
        /*00d8*/ 	.byte	0x04, 0x17
        /*00da*/ 	.short	(.L_35 - .L_34)
.L_34:
        /*00dc*/ 	.word	0x00000000
        /*00e0*/ 	.short	0x0000
        /*00e2*/ 	.short	0x0000
        /*00e4*/ 	.byte	0x00, 0xf4, 0x21, 0x00


	//----- nvinfo : EIATTR_EXPLICIT_CLUSTER
	.align		4
.L_35:
        /*00e8*/ 	.byte	0x01, 0x3e
	.zero		2


	//----- nvinfo : EIATTR_CTA_PER_CLUSTER
	.align		4
        /*00ec*/ 	.byte	0x04, 0x3d
        /*00ee*/ 	.short	(.L_37 - .L_36)
.L_36:
        /*00f0*/ 	.word	0x00000002
        /*00f4*/ 	.word	0x00000001
        /*00f8*/ 	.word	0x00000001


	//----- nvinfo : EIATTR_SPARSE_MMA_MASK
	.align		4
.L_37:
        /*00fc*/ 	.byte	0x03, 0x50
        /*00fe*/ 	.short	0x0000


	//----- nvinfo : EIATTR_MAXREG_COUNT
	.align		4
        /*0100*/ 	.byte	0x03, 0x1b
        /*0102*/ 	.short	0x00ff


	//----- nvinfo : EIATTR_NUM_BARRIERS
	.align		4
        /*0104*/ 	.byte	0x02, 0x4c
        /*0106*/ 	.byte	0x01
	.zero		1


	//----- nvinfo : EIATTR_ANNOTATIONS
	.align		4
        /*0108*/ 	.byte	0x04, 0x55
        /*010a*/ 	.short	(.L_39 - .L_38)


	//   ....[0]....
.L_38:
        /*010c*/ 	.word	0x00000001
        /*0110*/ 	.byte	0x90, 0x05, 0x00, 0x00, 0x01, 0x00, 0x00, 0x00, 0xa0, 0x05, 0x00, 0x00, 0x01, 0x00, 0x00, 0x00
        /* <DEDUP_REMOVED lines=608> */
        /*2720*/ 	.byte	0x20, 0x52, 0x01, 0x00, 0x01, 0x00, 0x00, 0x00, 0x50, 0x52, 0x01, 0x00


	//----- nvinfo : EIATTR_MERCURY_ISA_VERSION
	.align		4
.L_39:
        /*272c*/ 	.byte	0x03, 0x5f
        /*272e*/ 	.short	0x0101


	//----- nvinfo : EIATTR_EXIT_INSTR_OFFSETS
	.align		4
        /*2730*/ 	.byte	0x04, 0x1c
        /*2732*/ 	.short	(.L_41 - .L_40)


	//   ....[0]....
.L_40:
        /*2734*/ 	.word	0x00017f20


	//   ....[1]....
        /*2738*/ 	.word	0x00017f40


	//----- nvinfo : EIATTR_REQNTID
	.align		4
.L_41:
        /*273c*/ 	.byte	0x04, 0x10
        /*273e*/ 	.short	(.L_43 - .L_42)
.L_42:
        /*2740*/ 	.word	0x00000080
        /*2744*/ 	.word	0x00000001
        /*2748*/ 	.word	0x00000001


	//----- nvinfo : EIATTR_CBANK_PARAM_SIZE
	.align		4
.L_43:
        /*274c*/ 	.byte	0x03, 0x19
        /*274e*/ 	.short	0x0050


	//----- nvinfo : EIATTR_PARAM_CBANK
	.align		4
        /*2750*/ 	.byte	0x04, 0x0a
        /*2752*/ 	.short	(.L_45 - .L_44)
	.align		4
.L_44:
        /*2754*/ 	.word	index@(.nv.constant0.matmul_kernel)
        /*2758*/ 	.short	0x0210
        /*275a*/ 	.short	0x0050


	//----- nvinfo : EIATTR_SW_WAR
	.align		4
.L_45:
        /*275c*/ 	.byte	0x04, 0x36
        /*275e*/ 	.short	(.L_47 - .L_46)
.L_46:
        /*2760*/ 	.word	0x00000008
.L_47:


//--------------------- .nv.callgraph             --------------------------
	.section	.nv.callgraph,"",@"SHT_CUDA_CALLGRAPH"
	.align	4
	.sectionentsize	8
	.align		4
        /*0000*/ 	.word	0x00000000
	.align		4
        /*0004*/ 	.word	0xffffffff
	.align		4
        /*0008*/ 	.word	0x00000000
	.align		4
        /*000c*/ 	.word	0xfffffffe
	.align		4
        /*0010*/ 	.word	0x00000000
	.align		4
        /*0014*/ 	.word	0xfffffffd
	.align		4
        /*0018*/ 	.word	0x00000000
	.align		4
        /*001c*/ 	.word	0xfffffffc


//--------------------- .text.matmul_kernel       --------------------------
	.section	.text.matmul_kernel,"ax",@progbits
	.align	128
        .global         matmul_kernel
        .type           matmul_kernel,@function
        .size           matmul_kernel,(.L_x_4 - matmul_kernel)
        .other          matmul_kernel,@"STO_CUDA_ENTRY STV_DEFAULT"
matmul_kernel:
.text.matmul_kernel:
[----:B------:R-:W0:Y:S08]  /*0000*/  LDC R1, c[0x0][0x28] ;  /* 0x00000a00ff017b82 */ /* 0x000e300000000800 */
[----:B------:R-:W1:Y:S01]  /*0010*/  LDC.64 R64, c[0x0][0x228] ;  /* 0x00008a00ff407b82 */ /* 0x000e620000000a00 */
[----:B------:R-:W2:Y:S01]  /*0020*/  S2R R77, SR_TID.X ;  /* 0x00000000004d7919 */ /* 0x000ea20000002100 */
[----:B0-----:R-:W-:Y:S01]  /*0030*/  VIADD R1, R1, 0xfffff930 ;  /* 0xfffff93001017836 */ /* 0x001fe20000000000 */
[----:B------:R-:W-:Y:S01]  /*0040*/  UMOV UR5, 0x400 ;  /* 0x0000040000057882 */ /* 0x000fe20000000000 */
[----:B------:R-:W-:-:S04]  /*0050*/  ULDC.64 UR20, c[0x0][0x208] ;  /* 0x0000820000147ab9 */ /* 0x000fc80000000a00 */
[----:B------:R-:W0:Y:S08]  /*0060*/  S2UR UR4, SR_CTAID.X ;  /* 0x00000000000479c3 */ /* 0x000e300000002500 */
[----:B------:R-:W3:Y:S01]  /*0070*/  LDC R74, c[0x0][0x230] ;  /* 0x00008c00ff4a7b82 */ /* 0x000ee20000000800 */
[----:B-1----:R-:W-:-:S07]  /*0080*/  VIADD R0, R65, 0xff ;  /* 0x000000ff41007836 */ /* 0x002fce0000000000 */
[----:B------:R-:W1:Y:S01]  /*0090*/  S2UR UR16, SR_CgaCtaId ;  /* 0x00000000001079c3 */ /* 0x000e620000008800 */
[----:B------:R-:W-:Y:S02]  /*00a0*/  SHF.R.S32.HI R3, RZ, 0x1f, R0 ;  /* 0x0000001fff037819 */ /* 0x000fe40000011400 */
[----:B0-----:R-:W-:Y:S01]  /*00b0*/  I2FP.F32.U32 R5, UR4 ;  /* 0x0000000400057c45 */ /* 0x001fe20008201000 */
[----:B------:R-:W-:Y:S01]  /*00c0*/  ULDC UR4, c[0x0][0x150] ;  /* 0x0000540000047ab9 */ /* 0x000fe20000000800 */
[----:B------:R-:W-:Y:S02]  /*00d0*/  LEA.HI R3, R3, R0, RZ, 0x8 ;  /* 0x0000000003037211 */ /* 0x000fe400078f40ff */
[----:B--2---:R-:W-:Y:S01]  /*00e0*/  LOP3.LUT R89, R77, 0x7f, RZ, 0xc0, !PT ;  /* 0x0000007f4d597812 */ /* 0x004fe200078ec0ff */
[----:B------:R-:W-:Y:S01]  /*00f0*/  FMUL R5, R5, UR4 ;  /* 0x0000000405057c20 */ /* 0x000fe20008400000 */
[----:B------:R-:W-:Y:S01]  /*0100*/  SHF.R.S32.HI R3, RZ, 0x8, R3 ;  /* 0x00000008ff037819 */ /* 0x000fe20000011403 */
[----:B---3--:R-:W-:-:S04]  /*0110*/  VIADD R74, R74, 0x7f ;  /* 0x0000007f4a4a7836 */ /* 0x008fc80000000000 */
[----:B------:R-:W-:Y:S01]  /*0120*/  IMAD.SHL.U32 R4, R3, 0x8, RZ ;  /* 0x0000000803047824 */ /* 0x000fe200078e00ff */
[----:B------:R-:W0:Y:S04]  /*0130*/  F2I.U32.TRUNC.NTZ R5, R5 ;  /* 0x0000000500057305 */ /* 0x000e28000020f000 */
[----:B------:R-:W-:Y:S01]  /*0140*/  IABS R7, R4 ;  /* 0x0000000400077213 */ /* 0x000fe20000000000 */
[----:B-1----:R-:W-:Y:S02]  /*0150*/  USHF.L.U32 UR4, UR16, 0x7, URZ ;  /* 0x0000000710047899 */ /* 0x002fe4000800063f */
[----:B------:R-:W-:Y:S01]  /*0160*/  ULEA UR7, UR16, UR5, 0x18 ;  /* 0x0000000510077291 */ /* 0x000fe2000f8ec03f */
[----:B------:R-:W1:Y:S01]  /*0170*/  I2F.RP R0, R7 ;  /* 0x0000000700007306 */ /* 0x000e620000209400 */
[----:B------:R-:W-:Y:S01]  /*0180*/  ULOP3.LUT UR4, UR4, 0x80, URZ, 0xc0, !UPT ;  /* 0x0000008004047892 */ /* 0x000fe2000f8ec03f */
[----:B0-----:R-:W-:-:S06]  /*0190*/  IABS R11, R5 ;  /* 0x00000005000b7213 */ /* 0x001fcc0000000000 */
[----:B-1----:R-:W0:Y:S02]  /*01a0*/  MUFU.RCP R0, R0 ;  /* 0x0000000000007308 */ /* 0x002e240000001000 */
[----:B0-----:R-:W-:Y:S01]  /*01b0*/  VIADD R2, R0, 0xffffffe ;  /* 0x0ffffffe00027836 */ /* 0x001fe20000000000 */
[----:B------:R-:W-:-:S05]  /*01c0*/  IABS R0, R4 ;  /* 0x0000000400007213 */ /* 0x000fca0000000000 */
[----:B------:R0:W1:Y:S01]  /*01d0*/  F2I.FTZ.U32.TRUNC.NTZ R3, R2 ;  /* 0x0000000200037305 */ /* 0x000062000021f000 */
[----:B------:R-:W-:Y:S02]  /*01e0*/  IMAD.MOV R0, RZ, RZ, -R0 ;  /* 0x000000ffff007224 */ /* 0x000fe400078e0a00 */
[----:B0-----:R-:W-:Y:S02]  /*01f0*/  IMAD.MOV.U32 R2, RZ, RZ, RZ ;  /* 0x000000ffff027224 */ /* 0x001fe400078e00ff */
[----:B-1----:R-:W-:-:S04]  /*0200*/  IMAD.MOV R6, RZ, RZ, -R3 ;  /* 0x000000ffff067224 */ /* 0x002fc800078e0a03 */
[----:B------:R-:W-:-:S04]  /*0210*/  IMAD R9, R6, R7, RZ ;  /* 0x0000000706097224 */ /* 0x000fc800078e02ff */
[----:B------:R-:W-:-:S06]  /*0220*/  IMAD.HI.U32 R2, R3, R9, R2 ;  /* 0x0000000903027227 */ /* 0x000fcc00078e0002 */
[----:B------:R-:W-:-:S04]  /*0230*/  IMAD.HI.U32 R2, R2, R11, RZ ;  /* 0x0000000b02027227 */ /* 0x000fc800078e00ff */
[----:B------:R-:W-:-:S05]  /*0240*/  IMAD R0, R2, R0, R11 ;  /* 0x0000000002007224 */ /* 0x000fca00078e020b */
[----:B------:R-:W-:-:S13]  /*0250*/  ISETP.GT.U32.AND P1, PT, R7, R0, PT ;  /* 0x000000000700720c */ /* 0x000fda0003f24070 */
[----:B------:R-:W-:Y:S02]  /*0260*/  @!P1 IMAD.IADD R0, R0, 0x1, -R7 ;  /* 0x0000000100009824 */ /* 0x000fe400078e0a07 */
[----:B------:R-:W-:Y:S01]  /*0270*/  @!P1 VIADD R2, R2, 0x1 ;  /* 0x0000000102029836 */ /* 0x000fe20000000000 */
[----:B------:R-:W-:Y:S02]  /*0280*/  ISETP.NE.AND P1, PT, R4, RZ, PT ;  /* 0x000000ff0400720c */ /* 0x000fe40003f25270 */
[----:B------:R-:W-:Y:S02]  /*0290*/  ISETP.GE.U32.AND P0, PT, R0, R7, PT ;  /* 0x000000070000720c */ /* 0x000fe40003f06070 */
[----:B------:R-:W-:-:S04]  /*02a0*/  LOP3.LUT R0, R5, R4, RZ, 0x3c, !PT ;  /* 0x0000000405007212 */ /* 0x000fc800078e3cff */
[----:B------:R-:W-:Y:S01]  /*02b0*/  ISETP.GE.AND P2, PT, R0, RZ, PT ;  /* 0x000000ff0000720c */ /* 0x000fe20003f46270 */
[----:B------:R-:W-:-:S05]  /*02c0*/  VIADD R0, R64, 0x3f ;  /* 0x0000003f40007836 */ /* 0x000fca0000000000 */
[----:B------:R-:W-:Y:S01]  /*02d0*/  SHF.R.S32.HI R3, RZ, 0x1f, R0 ;  /* 0x0000001fff037819 */ /* 0x000fe20000011400 */
[----:B------:R-:W-:-:S03]  /*02e0*/  @P0 VIADD R2, R2, 0x1 ;  /* 0x0000000102020836 */ /* 0x000fc60000000000 */
[----:B------:R-:W-:-:S03]  /*02f0*/  LEA.HI R3, R3, R0, RZ, 0x6 ;  /* 0x0000000003037211 */ /* 0x000fc600078f30ff */
[----:B------:R-:W-:Y:S01]  /*0300*/  @!P2 IMAD.MOV R2, RZ, RZ, -R2 ;  /* 0x000000ffff02a224 */ /* 0x000fe200078e0a02 */
[----:B------:R-:W-:-:S05]  /*0310*/  @!P1 LOP3.LUT R2, RZ, R4, RZ, 0x33, !PT ;  /* 0x00000004ff029212 */ /* 0x000fca00078e33ff */
[----:B------:R-:W-:Y:S02]  /*0320*/  IMAD.SHL.U32 R6, R2, 0x8, RZ ;  /* 0x0000000802067824 */ /* 0x000fe400078e00ff */
[----:B------:R-:W-:-:S03]  /*0330*/  IMAD.MOV R2, RZ, RZ, -R2 ;  /* 0x000000ffff027224 */ /* 0x000fc600078e0a02 */
[----:B------:R-:W-:Y:S01]  /*0340*/  LEA.HI.SX32 R3, R3, -R6, 0x1a ;  /* 0x8000000603037211 */ /* 0x000fe200078fd2ff */
[----:B------:R-:W-:-:S03]  /*0350*/  IMAD R4, R4, R2, R5 ;  /* 0x0000000204047224 */ /* 0x000fc600078e0205 */
[----:B------:R-:W-:Y:S02]  /*0360*/  VIMNMX R11, R3, 0x8, PT ;  /* 0x00000008030b7848 */ /* 0x000fe40003fe0100 */
[----:B------:R-:W-:Y:S02]  /*0370*/  IABS R9, R4 ;  /* 0x0000000400097213 */ /* 0x000fe40000000000 */
[----:B------:R-:W-:-:S04]  /*0380*/  IABS R7, R11 ;  /* 0x0000000b00077213 */ /* 0x000fc80000000000 */
[----:B------:R-:W0:Y:S08]  /*0390*/  I2F.RP R0, R7 ;  /* 0x0000000700007306 */ /* 0x000e300000209400 */
[----:B0-----:R-:W0:Y:S02]  /*03a0*/  MUFU.RCP R0, R0 ;  /* 0x0000000000007308 */ /* 0x001e240000001000 */
[----:B0-----:R-:W-:-:S06]  /*03b0*/  VIADD R3, R0, 0xffffffe ;  /* 0x0ffffffe00037836 */ /* 0x001fcc0000000000 */
[----:B------:R-:W0:Y:S02]  /*03c0*/  F2I.FTZ.U32.TRUNC.NTZ R3, R3 ;  /* 0x0000000300037305 */ /* 0x000e24000021f000 */
[----:B0-----:R-:W-:-:S04]  /*03d0*/  IMAD.MOV R8, RZ, RZ, -R3 ;  /* 0x000000ffff087224 */ /* 0x001fc800078e0a03 */
[----:B------:R-:W-:Y:S01]  /*03e0*/  IMAD.MOV.U32 R2, RZ, RZ, R8 ;  /* 0x000000ffff027224 */ /* 0x000fe200078e0008 */
[----:B------:R-:W-:-:S03]  /*03f0*/  IABS R8, R11 ;  /* 0x0000000b00087213 */ /* 0x000fc60000000000 */
[----:B------:R-:W-:Y:S02]  /*0400*/  IMAD R5, R2, R7, RZ ;  /* 0x0000000702057224 */ /* 0x000fe400078e02ff */
[----:B------:R-:W-:Y:S02]  /*0410*/  IMAD.MOV.U32 R2, RZ, RZ, RZ ;  /* 0x000000ffff027224 */ /* 0x000fe400078e00ff */
[----:B------:R-:W-:Y:S02]  /*0420*/  IMAD.MOV R0, RZ, RZ, -R8 ;  /* 0x000000ffff007224 */ /* 0x000fe400078e0a08 */
[----:B------:R-:W-:Y:S01]  /*0430*/  IMAD.HI.U32 R2, R3, R5, R2 ;  /* 0x0000000503027227 */ /* 0x000fe200078e0002 */
[----:B------:R-:W-:-:S05]  /*0440*/  LOP3.LUT R3, R77, 0x3f, RZ, 0xc0, !PT ;  /* 0x0000003f4d037812 */ /* 0x000fca00078ec0ff */
        /* <DEDUP_REMOVED lines=8> */
[----:B------:R-:W-:-:S07]  /*04d0*/  ISETP.GE.AND P2, PT, R0, RZ, PT ;  /* 0x000000ff0000720c */ /* 0x000fce0003f46270 */
[----:B------:R-:W-:Y:S01]  /*04e0*/  @P0 VIADD R2, R2, 0x1 ;  /* 0x0000000102020836 */ /* 0x000fe20000000000 */
[----:B------:R-:W-:-:S05]  /*04f0*/  ISETP.GT.AND P0, PT, R74, 0x7f, PT ;  /* 0x0000007f4a00780c */ /* 0x000fca0003f04270 */
[----:B------:R-:W-:Y:S01]  /*0500*/  @!P2 IMAD.MOV R2, RZ, RZ, -R2 ;  /* 0x000000ffff02a224 */ /* 0x000fe200078e0a02 */
[----:B------:R-:W-:-:S05]  /*0510*/  @!P1 LOP3.LUT R2, RZ, R11, RZ, 0x33, !PT ;  /* 0x0000000bff029212 */ /* 0x000fca00078e33ff */
[----:B------:R-:W-:Y:S02]  /*0520*/  IMAD.MOV R0, RZ, RZ, -R2 ;  /* 0x000000ffff007224 */ /* 0x000fe400078e0a02 */
[----:B------:R-:W-:Y:S02]  /*0530*/  IMAD.SHL.U32 R13, R2, 0x100, RZ ;  /* 0x00000100020d7824 */ /* 0x000fe400078e00ff */
[----:B------:R-:W-:-:S04]  /*0540*/  IMAD R0, R11, R0, R4 ;  /* 0x000000000b007224 */ /* 0x000fc800078e0204 */
[----:B------:R-:W-:Y:S01]  /*0550*/  IMAD.IADD R0, R6, 0x1, R0 ;  /* 0x0000000106007824 */ /* 0x000fe200078e0200 */
[----:B------:R-:W-:-:S03]  /*0560*/  SHF.R.U32.HI R6, RZ, 0x6, R77 ;  /* 0x00000006ff067819 */ /* 0x000fc6000001164d */
[----:B------:R-:W-:Y:S01]  /*0570*/  IMAD R12, R0, 0x40, R3 ;  /* 0x00000040000c7824 */ /* 0x000fe200078e0203 */
[----:B------:R-:W-:-:S04]  /*0580*/  SGXT.U32 R6, R6, 0x1 ;  /* 0x000000010606781a */ /* 0x000fc80000000000 */
[----:B------:R0:W-:Y:S04]  /*0590*/  STL [R1+0x55c], R12 ;  /* 0x00055c0c01007387 */ /* 0x0001e80000100800 */
[----:B------:R0:W-:Y:S01]  /*05a0*/  STL [R1+0x568], R13 ;  /* 0x0005680d01007387 */ /* 0x0001e20000100800 */
[----:B------:R-:W-:Y:S05]  /*05b0*/  @P0 BRA `(.L_x_0) ;  /* 0x0000000000980947 */ /* 0x000fea0003800000 */
[C---:B------:R-:W-:Y:S01]  /*05c0*/  IMAD.SHL.U32 R0, R77.reuse, 0x10, RZ ;  /* 0x000000104d007824 */ /* 0x040fe200078e00ff */
[----:B------:R-:W-:Y:S01]  /*05d0*/  CS2R R24, SRZ ;  /* 0x0000000000187805 */ /* 0x000fe2000001ff00 */
[----:B------:R-:W-:Y:S01]  /*05e0*/  IMAD.SHL.U32 R2, R77, 0x80, RZ ;  /* 0x000000804d027824 */ /* 0x000fe200078e00ff */
[----:B------:R-:W-:Y:S02]  /*05f0*/  CS2R R26, SRZ ;  /* 0x00000000001a7805 */ /* 0x000fe4000001ff00 */
[----:B------:R-:W-:Y:S02]  /*0600*/  CS2R R28, SRZ ;  /* 0x00000000001c7805 */ /* 0x000fe4000001ff00 */
[----:B------:R-:W-:Y:S02]  /*0610*/  LOP3.LUT R0, R0, 0x70, RZ, 0xc0, !PT ;  /* 0x0000007000007812 */ /* 0x000fe400078ec0ff */
[----:B------:R-:W-:Y:S01]  /*0620*/  CS2R R30, SRZ ;  /* 0x00000000001e7805 */ /* 0x000fe2000001ff00 */
[----:B------:R1:W-:Y:S01]  /*0630*/  STL [R1+0x564], R2 ;  /* 0x0005640201007387 */ /* 0x0003e20000100800 */
[----:B------:R-:W-:-:S02]  /*0640*/  CS2R R32, SRZ ;  /* 0x0000000000207805 */ /* 0x000fc4000001ff00 */
[----:B------:R-:W-:Y:S02]  /*0650*/  CS2R R34, SRZ ;  /* 0x0000000000227805 */ /* 0x000fe4000001ff00 */
[----:B------:R-:W-:Y:S01]  /*0660*/  CS2R R36, SRZ ;  /* 0x0000000000247805 */ /* 0x000fe2000001ff00 */
[----:B------:R1:W-:Y:S01]  /*0670*/  STL [R1+0x560], R0 ;  /* 0x0005600001007387 */ /* 0x0003e20000100800 */
[----:B------:R-:W-:Y:S02]  /*0680*/  CS2R R38, SRZ ;  /* 0x0000000000267805 */ /* 0x000fe4000001ff00 */
[----:B------:R-:W-:Y:S02]  /*0690*/  CS2R R40, SRZ ;  /* 0x0000000000287805 */ /* 0x000fe4000001ff00 */
[----:B------:R-:W-:Y:S02]  /*06a0*/  CS2R R42, SRZ ;  /* 0x00000000002a7805 */ /* 0x000fe4000001ff00 */
[----:B------:R-:W-:-:S02]  /*06b0*/  CS2R R44, SRZ ;  /* 0x00000000002c7805 */ /* 0x000fc4000001ff00 */
[----:B------:R-:W-:Y:S02]  /*06c0*/  CS2R R46, SRZ ;  /* 0x00000000002e7805 */ /* 0x000fe4000001ff00 */
[----:B------:R-:W-:Y:S02]  /*06d0*/  CS2R R48, SRZ ;  /* 0x0000000000307805 */ /* 0x000fe4000001ff00 */
        /* <DEDUP_REMOVED lines=18> */
[----:B------:R-:W-:Y:S01]  /*0800*/  CS2R R86, SRZ ;  /* 0x0000000000567805 */ /* 0x000fe2000001ff00 */
[----:B-1----:R-:W-:Y:S06]  /*0810*/  BRA `(.L_x_1) ;  /* 0x0000014800647947 */ /* 0x002fec0003800000 */
.L_x_0:
[----:B------:R-:W-:Y:S01]  /*0820*/  IABS R9, R64 ;  /* 0x0000004000097213 */ /* 0x000fe20000000000 */
[----:B------:R-:W-:Y:S01]  /*0830*/  ULDC UR18, c[0x0][0x23c] ;  /* 0x00008f0000127ab9 */ /* 0x000fe20000000800 */
[----:B------:R-:W-:Y:S01]  /*0840*/  IABS R0, R65 ;  /* 0x0000004100007213 */ /* 0x000fe20000000000 */
[----:B------:R-:W-:Y:S01]  /*0850*/  ULDC.64 UR10, c[0x0][0x218] ;  /* 0x00008600000a7ab9 */ /* 0x000fe20000000a00 */
[----:B------:R-:W1:Y:S01]  /*0860*/  I2F.RP R7, R9 ;  /* 0x0000000900077306 */ /* 0x000e620000209400 */
[----:B------:R-:W-:Y:S01]  /*0870*/  ISETP.NE.AND P6, PT, R64, RZ, PT ;  /* 0x000000ff4000720c */ /* 0x000fe20003fc5270 */
[----:B------:R-:W-:Y:S01]  /*0880*/  ULDC UR17, c[0x0][0x238] ;  /* 0x00008e0000117ab9 */ /* 0x000fe20000000800 */
[----:B------:R-:W-:Y:S01]  /*0890*/  LOP3.LUT R91, R6, 0x7c, RZ, 0xfc, !PT ;  /* 0x0000007c065b7812 */ /* 0x000fe200078efcff */
[----:B------:R-:W-:Y:S01]  /*08a0*/  ULDC.64 UR8, c[0x0][0x210] ;  /* 0x0000840000087ab9 */ /* 0x000fe20000000a00 */
[----:B------:R-:W-:Y:S01]  /*08b0*/  IMAD R42, RZ, RZ, -UR17 ;  /* 0x80000011ff2a7e24 */ /* 0x000fe2000f8e02ff */
[----:B------:R-:W-:-:S02]  /*08c0*/  USHF.R.U32.HI UR14, URZ, 0x4, UR7 ;  /* 0x000000043f0e7899 */ /* 0x000fc40008011607 */
[----:B------:R-:W2:Y:S01]  /*08d0*/  I2F.RP R8, R0 ;  /* 0x0000000000087306 */ /* 0x000ea20000209400 */
[----:B------:R-:W-:Y:S01]  /*08e0*/  UMOV UR5, URZ ;  /* 0x0000003f00057c82 */ /* 0x000fe20008000000 */
[----:B------:R-:W-:Y:S01]  /*08f0*/  USGXT.U32 UR14, UR14, 0xe ;  /* 0x0000000e0e0e789a */ /* 0x000fe20008000000 */
[----:B------:R-:W-:-:S05]  /*0900*/  UMOV UR6, URZ ;  /* 0x0000003f00067c82 */ /* 0x000fca0008000000 */
[----:B-1----:R-:W1:Y:S08]  /*0910*/  MUFU.RCP R7, R7 ;  /* 0x0000000700077308 */ /* 0x002e700000001000 */
[----:B--2---:R-:W2:Y:S01]  /*0920*/  MUFU.RCP R8, R8 ;  /* 0x0000000800087308 */ /* 0x004ea20000001000 */
[----:B-1----:R-:W-:-:S07]  /*0930*/  VIADD R2, R7, 0xffffffe ;  /* 0x0ffffffe07027836 */ /* 0x002fce0000000000 */
[----:B------:R1:W3:Y:S01]  /*0940*/  F2I.FTZ.U32.TRUNC.NTZ R3, R2 ;  /* 0x0000000200037305 */ /* 0x0002e2000021f000 */
[----:B--2---:R-:W-:-:S07]  /*0950*/  VIADD R4, R8, 0xffffffe ;  /* 0x0ffffffe08047836 */ /* 0x004fce0000000000 */
[----:B------:R2:W4:Y:S01]  /*0960*/  F2I.FTZ.U32.TRUNC.NTZ R5, R4 ;  /* 0x0000000400057305 */ /* 0x000522000021f000 */
[----:B-1----:R-:W-:Y:S02]  /*0970*/  IMAD.MOV.U32 R2, RZ, RZ, RZ ;  /* 0x000000ffff027224 */ /* 0x002fe400078e00ff */
[----:B---3--:R-:W-:Y:S02]  /*0980*/  IMAD.MOV R10, RZ, RZ, -R3 ;  /* 0x000000ffff0a7224 */ /* 0x008fe400078e0a03 */
[----:B--2---:R-:W-:Y:S02]  /*0990*/  IMAD.MOV.U32 R4, RZ, RZ, RZ ;  /* 0x000000ffff047224 */ /* 0x004fe400078e00ff */
[----:B------:R-:W-:Y:S01]  /*09a0*/  IMAD R11, R10, R9, RZ ;  /* 0x000000090a0b7224 */ /* 0x000fe200078e02ff */
[----:B------:R-:W-:-:S03]  /*09b0*/  IABS R10, R12 ;  /* 0x0000000c000a7213 */ /* 0x000fc60000000000 */
[----:B------:R-:W-:-:S04]  /*09c0*/  IMAD.HI.U32 R3, R3, R11, R2 ;  /* 0x0000000b03037227 */ /* 0x000fc800078e0002 */
[----:B----4-:R-:W-:Y:S02]  /*09d0*/  IMAD.MOV R7, RZ, RZ, -R5 ;  /* 0x000000ffff077224 */ /* 0x010fe400078e0a05 */
[----:B------:R-:W-:-:S04]  /*09e0*/  IMAD.HI.U32 R3, R3, R10, RZ ;  /* 0x0000000a03037227 */ /* 0x000fc800078e00ff */
[----:B------:R-:W-:Y:S01]  /*09f0*/  IMAD.MOV R2, RZ, RZ, -R3 ;  /* 0x000000ffff027224 */ /* 0x000fe200078e0a03 */
[----:B------:R-:W-:Y:S01]  /*0a00*/  SHF.R.S32.HI R3, RZ, 0x1f, R74 ;  /* 0x0000001fff037819 */ /* 0x000fe2000001144a */
[----:B------:R-:W-:Y:S02]  /*0a10*/  IMAD R7, R7, R0, RZ ;  /* 0x0000000007077224 */ /* 0x000fe400078e02ff */
[----:B------:R-:W-:Y:S01]  /*0a20*/  IMAD R2, R9, R2, R10 ;  /* 0x0000000209027224 */ /* 0x000fe200078e020a */
[----:B------:R-:W-:Y:S01]  /*0a30*/  LEA.HI R74, R3, R74, RZ, 0x7 ;  /* 0x0000004a034a7211 */ /* 0x000fe200078f38ff */
[----:B------:R-:W-:Y:S01]  /*0a40*/  IMAD.HI.U32 R4, R5, R7, R4 ;  /* 0x0000000705047227 */ /* 0x000fe200078e0004 */
[----:B------:R-:W-:Y:S01]  /*0a50*/  LOP3.LUT R3, R13, UR4, RZ, 0xfc, !PT ;  /* 0x000000040d037c12 */ /* 0x000fe2000f8efcff */
[----:B------:R-:W-:Y:S01]  /*0a60*/  ULDC UR4, c[0x0][0x234] ;  /* 0x00008d0000047ab9 */ /* 0x000fe20000000800 */
[----:B------:R-:W-:Y:S02]  /*0a70*/  ISETP.GT.U32.AND P1, PT, R9, R2, PT ;  /* 0x000000020900720c */ /* 0x000fe40003f24070 */
[----:B------:R-:W-:-:S02]  /*0a80*/  IABS R17, R3 ;  /* 0x0000000300117213 */ /* 0x000fc40000000000 */
[C---:B------:R-:W-:Y:S02]  /*0a90*/  LOP3.LUT R5, R3.reuse, 0x7f, RZ, 0xfc, !PT ;  /* 0x0000007f03057812 */ /* 0x040fe400078efcff */
[----:B------:R-:W-:Y:S02]  /*0aa0*/  LOP3.LUT R7, R3, 0x7e, RZ, 0xfc, !PT ;  /* 0x0000007e03077812 */ /* 0x000fe400078efcff */
[----:B------:R-:W-:Y:S02]  /*0ab0*/  ISETP.GE.AND P0, PT, R5, RZ, PT ;  /* 0x000000ff0500720c */ /* 0x000fe40003f06270 */
[----:B------:R-:W-:Y:S01]  /*0ac0*/  IABS R11, R5 ;  /* 0x00000005000b7213 */ /* 0x000fe20000000000 */
[----:B------:R-:W-:Y:S01]  /*0ad0*/  IMAD.HI.U32 R5, R4, R17, RZ ;  /* 0x0000001104057227 */ /* 0x000fe200078e00ff */
[----:B0-----:R-:W-:Y:S02]  /*0ae0*/  IABS R13, R7 ;  /* 0x00000007000d7213 */ /* 0x001fe40000000000 */
[----:B------:R-:W-:Y:S01]  /*0af0*/  ISETP.GE.AND P5, PT, R7, RZ, PT ;  /* 0x000000ff0700720c */ /* 0x000fe20003fa6270 */
[----:B------:R-:W-:Y:S01]  /*0b00*/  @!P1 IMAD.IADD R2, R2, 0x1, -R9 ;  /* 0x0000000102029824 */ /* 0x000fe200078e0a09 */
[----:B------:R-:W-:Y:S01]  /*0b10*/  ISETP.GE.AND P1, PT, R12, RZ, PT ;  /* 0x000000ff0c00720c */ /* 0x000fe20003f26270 */
[----:B------:R-:W-:Y:S01]  /*0b20*/  IMAD.MOV R14, RZ, RZ, -R5 ;  /* 0x000000ffff0e7224 */ /* 0x000fe200078e0a05 */
[----:B------:R-:W-:Y:S01]  /*0b30*/  LOP3.LUT R8, R3, 0x7d, RZ, 0xfc, !PT ;  /* 0x0000007d03087812 */ /* 0x000fe200078efcff */
[----:B------:R-:W-:Y:S01]  /*0b40*/  IMAD.HI.U32 R5, R4, R11, RZ ;  /* 0x0000000b04057227 */ /* 0x000fe200078e00ff */
[----:B------:R-:W-:-:S02]  /*0b50*/  ISETP.GT.U32.AND P4, PT, R9, R2, PT ;  /* 0x000000020900720c */ /* 0x000fc40003f84070 */
[----:B------:R-:W-:Y:S01]  /*0b60*/  IABS R15, R8 ;  /* 0x00000008000f7213 */ /* 0x000fe20000000000 */
[----:B------:R-:W-:Y:S01]  /*0b70*/  IMAD R14, R0, R14, R17 ;  /* 0x0000000e000e7224 */ /* 0x000fe200078e0211 */
[----:B------:R-:W-:Y:S01]  /*0b80*/  ISETP.GE.AND P2, PT, R8, RZ, PT ;  /* 0x000000ff0800720c */ /* 0x000fe20003f46270 */
[----:B------:R-:W-:Y:S01]  /*0b90*/  IMAD.MOV R5, RZ, RZ, -R5 ;  /* 0x000000ffff057224 */ /* 0x000fe200078e0a05 */
[C---:B------:R-:W-:Y:S01]  /*0ba0*/  LOP3.LUT R19, R3.reuse, 0x79, RZ, 0xfc, !PT ;  /* 0x0000007903137812 */ /* 0x040fe200078efcff */
[----:B------:R-:W-:Y:S01]  /*0bb0*/  IMAD.HI.U32 R7, R4, R13, RZ ;  /* 0x0000000d04077227 */ /* 0x000fe200078e00ff */
[C---:B------:R-:W-:Y:S02]  /*0bc0*/  ISETP.GT.U32.AND P3, PT, R0.reuse, R14, PT ;  /* 0x0000000e0000720c */ /* 0x040fe40003f64070 */
[C---:B------:R-:W-:Y:S01]  /*0bd0*/  LOP3.LUT R17, R3.reuse, 0x7a, RZ, 0xfc, !PT ;  /* 0x0000007a03117812 */ /* 0x040fe200078efcff */
[----:B------:R-:W-:Y:S01]  /*0be0*/  IMAD R12, R0, R5, R11 ;  /* 0x00000005000c7224 */ /* 0x000fe200078e020b */
[C---:B------:R-:W-:Y:S01]  /*0bf0*/  LOP3.LUT R5, R3.reuse, 0x7c, RZ, 0xfc, !PT ;  /* 0x0000007c03057812 */ /* 0x040fe200078efcff */
[----:B------:R-:W-:Y:S01]  /*0c00*/  @!P4 IMAD.IADD R2, R2, 0x1, -R9 ;  /* 0x000000010202c824 */ /* 0x000fe200078e0a09 */
[----:B------:R-:W-:Y:S01]  /*0c10*/  IABS R11, R17 ;  /* 0x00000011000b7213 */ /* 0x000fe20000000000 */
[----:B------:R-:W-:Y:S01]  /*0c20*/  IMAD.MOV R7, RZ, RZ, -R7 ;  /* 0x000000ffff077224 */ /* 0x000fe200078e0a07 */
[----:B------:R-:W-:Y:S01]  /*0c30*/  ISETP.GT.U32.AND P4, PT, R0, R12, PT ;  /* 0x0000000c0000720c */ /* 0x000fe20003f84070 */
[----:B------:R-:W-:Y:S01]  /*0c40*/  IMAD.HI.U32 R8, R4, R15, RZ ;  /* 0x0000000f04087227 */ /* 0x000fe200078e00ff */
[----:B------:R-:W-:-:S02]  /*0c50*/  LOP3.LUT R21, R3, 0x78, RZ, 0xfc, !PT ;  /* 0x0000007803157812 */ /* 0x000fc400078efcff */
[----:B------:R-:W-:Y:S01]  /*0c60*/  LOP3.LUT R23, R3, 0x6d, RZ, 0xfc, !PT ;  /* 0x0000006d03177812 */ /* 0x000fe200078efcff */
[----:B------:R-:W-:Y:S01]  /*0c70*/  IMAD R10, R0, R7, R13 ;  /* 0x00000007000a7224 */ /* 0x000fe200078e020d */
[----:B------:R-:W-:Y:S01]  /*0c80*/  IABS R7, R5 ;  /* 0x0000000500077213 */ /* 0x000fe20000000000 */
[----:B------:R-:W-:Y:S01]  /*0c90*/  @!P3 IMAD.IADD R14, R14, 0x1, -R0 ;  /* 0x000000010e0eb824 */ /* 0x000fe200078e0a00 */
[----:B------:R-:W-:Y:S01]  /*0ca0*/  IABS R13, R19 ;  /* 0x00000013000d7213 */ /* 0x000fe20000000000 */
[----:B------:R-:W-:Y:S01]  /*0cb0*/  @!P1 IMAD.MOV R2, RZ, RZ, -R2 ;  /* 0x000000ffff029224 */ /* 0x000fe200078e0a02 */
[----:B------:R-:W-:Y:S01]  /*0cc0*/  @!P6 LOP3.LUT R2, RZ, R64, RZ, 0x33, !PT ;  /* 0x00000040ff02e212 */ /* 0x000fe200078e33ff */
[----:B------:R-:W-:Y:S01]  /*0cd0*/  IMAD.MOV R8, RZ, RZ, -R8 ;  /* 0x000000ffff087224 */ /* 0x000fe200078e0a08 */
[----:B------:R-:W-:Y:S01]  /*0ce0*/  ISETP.GT.U32.AND P3, PT, R0, R14, PT ;  /* 0x0000000e0000720c */ /* 0x000fe20003f64070 */
[----:B------:R-:W-:Y:S01]  /*0cf0*/  @!P4 IMAD.IADD R12, R12, 0x1, -R0 ;  /* 0x000000010c0cc824 */ /* 0x000fe200078e0a00 */
[C---:B------:R-:W-:Y:S01]  /*0d00*/  ISETP.GT.U32.AND P4, PT, R0.reuse, R10, PT ;  /* 0x0000000a0000720c */ /* 0x040fe20003f84070 */
[----:B------:R-:W-:Y:S01]  /*0d10*/  IMAD R16, R0, R8, R15 ;  /* 0x0000000800107224 */ /* 0x000fe200078e020f */
[----:B------:R-:W-:Y:S01]  /*0d20*/  ISETP.GE.AND P1, PT, R5, RZ, PT ;  /* 0x000000ff0500720c */ /* 0x000fe20003f26270 */
[----:B------:R-:W-:Y:S01]  /*0d30*/  IMAD.HI.U32 R5, R4, R7, RZ ;  /* 0x0000000704057227 */ /* 0x000fe200078e00ff */
[----:B------:R-:W-:-:S02]  /*0d40*/  ISETP.GT.U32.AND P6, PT, R0, R12, PT ;  /* 0x0000000c0000720c */ /* 0x000fc40003fc4070 */
[C---:B------:R-:W-:Y:S01]  /*0d50*/  LOP3.LUT R15, R3.reuse, 0x7b, RZ, 0xfc, !PT ;  /* 0x0000007b030f7812 */ /* 0x040fe200078efcff */
[----:B------:R-:W-:Y:S01]  /*0d60*/  IMAD.MOV R5, RZ, RZ, -R5 ;  /* 0x000000ffff057224 */ /* 0x000fe200078e0a05 */
[C---:B------:R-:W-:Y:S01]  /*0d70*/  LOP3.LUT R24, R3.reuse, 0x69, RZ, 0xfc, !PT ;  /* 0x0000006903187812 */ /* 0x040fe200078efcff */
[----:B------:R-:W-:Y:S01]  /*0d80*/  IMAD.HI.U32 R8, R4, R13, RZ ;  /* 0x0000000d04087227 */ /* 0x000fe200078e00ff */
[----:B------:R-:W-:Y:S02]  /*0d90*/  IABS R9, R15 ;  /* 0x0000000f00097213 */ /* 0x000fe40000000000 */
[C---:B------:R-:W-:Y:S01]  /*0da0*/  LOP3.LUT R25, R3.reuse, 0x3f, RZ, 0xfc, !PT ;  /* 0x0000003f03197812 */ /* 0x040fe200078efcff */
[--C-:B------:R-:W-:Y:S01]  /*0db0*/  @!P3 IMAD.IADD R14, R14, 0x1, -R0.reuse ;  /* 0x000000010e0eb824 */ /* 0x100fe200078e0a00 */
[----:B------:R-:W-:Y:S01]  /*0dc0*/  ISETP.GT.U32.AND P3, PT, R0, R16, PT ;  /* 0x000000100000720c */ /* 0x000fe20003f64070 */
[--C-:B------:R-:W-:Y:S01]  /*0dd0*/  @!P4 IMAD.IADD R10, R10, 0x1, -R0.reuse ;  /* 0x000000010a0ac824 */ /* 0x100fe200078e0a00 */
[----:B------:R-:W-:Y:S01]  /*0de0*/  LOP3.LUT R26, R3, 0x2, RZ, 0xfc, !PT ;  /* 0x00000002031a7812 */ /* 0x000fe200078efcff */
[----:B------:R-:W-:-:S02]  /*0df0*/  @!P6 IMAD.IADD R12, R12, 0x1, -R0 ;  /* 0x000000010c0ce824 */ /* 0x000fc400078e0a00 */
[C---:B------:R-:W-:Y:S01]  /*0e00*/  IMAD R20, R0.reuse, R5, R7 ;  /* 0x0000000500147224 */ /* 0x040fe200078e0207 */
[----:B------:R-:W-:Y:S01]  /*0e10*/  ISETP.GT.U32.AND P6, PT, R0, R10, PT ;  /* 0x0000000a0000720c */ /* 0x000fe20003fc4070 */
[----:B------:R-:W-:-:S03]  /*0e20*/  IMAD.HI.U32 R5, R4, R9, RZ ;  /* 0x0000000904057227 */ /* 0x000fc600078e00ff */
[----:B------:R-:W-:Y:S01]  /*0e30*/  ISETP.GT.U32.AND P4, PT, R0, R20, PT ;  /* 0x000000140000720c */ /* 0x000fe20003f84070 */
[----:B------:R-:W-:Y:S02]  /*0e40*/  IMAD.MOV R8, RZ, RZ, -R8 ;  /* 0x000000ffff087224 */ /* 0x000fe400078e0a08 */
[----:B------:R-:W-:Y:S01]  /*0e50*/  @!P3 IMAD.IADD R16, R16, 0x1, -R0 ;  /* 0x000000011010b824 */ /* 0x000fe200078e0a00 */
[----:B------:R-:W-:Y:S01]  /*0e60*/  ISETP.GE.AND P3, PT, R3, RZ, PT ;  /* 0x000000ff0300720c */ /* 0x000fe20003f66270 */
[----:B------:R-:W-:-:S04]  /*0e70*/  IMAD.HI.U32 R7, R4, R11, RZ ;  /* 0x0000000b04077227 */ /* 0x000fc800078e00ff */
[--C-:B------:R-:W-:Y:S01]  /*0e80*/  @!P6 IMAD.IADD R10, R10, 0x1, -R0.reuse ;  /* 0x000000010a0ae824 */ /* 0x100fe200078e0a00 */
[C---:B------:R-:W-:Y:S01]  /*0e90*/  ISETP.GT.U32.AND P6, PT, R0.reuse, R16, PT ;  /* 0x000000100000720c */ /* 0x040fe20003fc4070 */
[----:B------:R-:W-:Y:S02]  /*0ea0*/  IMAD.MOV R5, RZ, RZ, -R5 ;  /* 0x000000ffff057224 */ /* 0x000fe400078e0a05 */
[C---:B------:R-:W-:Y:S01]  /*0eb0*/  IMAD R66, R0.reuse, R8, R13 ;  /* 0x0000000800427224 */ /* 0x040fe200078e020d */
[C---:B------:R-:W-:Y:S01]  /*0ec0*/  LOP3.LUT R8, R3.reuse, 0x77, RZ, 0xfc, !PT ;  /* 0x0000007703087812 */ /* 0x040fe200078efcff */
[----:B------:R-:W-:Y:S01]  /*0ed0*/  IMAD.MOV R7, RZ, RZ, -R7 ;  /* 0x000000ffff077224 */ /* 0x000fe200078e0a07 */
[----:B------:R-:W-:Y:S01]  /*0ee0*/  LOP3.LUT R13, R3, 0x76, RZ, 0xfc, !PT ;  /* 0x00000076030d7812 */ /* 0x000fe200078efcff */
[----:B------:R-:W-:Y:S01]  /*0ef0*/  IMAD R18, R0, R5, R9 ;  /* 0x0000000500127224 */ /* 0x000fe200078e0209 */
[----:B------:R-:W-:Y:S01]  /*0f00*/  IABS R9, R8 ;  /* 0x0000000800097213 */ /* 0x000fe20000000000 */
[----:B------:R-:W-:-:S02]  /*0f10*/  @!P4 IMAD.IADD R20, R20, 0x1, -R0 ;  /* 0x000000011414c824 */ /* 0x000fc400078e0a00 */
[----:B------:R-:W-:Y:S01]  /*0f20*/  IMAD R22, R0, R7, R11 ;  /* 0x0000000700167224 */ /* 0x000fe200078e020b */
[----:B------:R-:W-:Y:S01]  /*0f30*/  IABS R7, R21 ;  /* 0x0000001500077213 */ /* 0x000fe20000000000 */
[----:B------:R-:W-:Y:S01]  /*0f40*/  @!P6 IMAD.IADD R16, R16, 0x1, -R0 ;  /* 0x000000011010e824 */ /* 0x000fe200078e0a00 */
[C---:B------:R-:W-:Y:S01]  /*0f50*/  ISETP.GT.U32.AND P6, PT, R0.reuse, R66, PT ;  /* 0x000000420000720c */ /* 0x040fe20003fc4070 */
[----:B------:R-:W-:Y:S01]  /*0f60*/  @!P3 IMAD.MOV R14, RZ, RZ, -R14 ;  /* 0x000000ffff0eb224 */ /* 0x000fe200078e0a0e */
[C---:B------:R-:W-:Y:S01]  /*0f70*/  ISETP.GT.U32.AND P3, PT, R0.reuse, R20, PT ;  /* 0x000000140000720c */ /* 0x040fe20003f64070 */
[----:B------:R-:W-:Y:S01]  /*0f80*/  @!P0 IMAD.MOV R12, RZ, RZ, -R12 ;  /* 0x000000ffff0c8224 */ /* 0x000fe200078e0a0c */
[----:B------:R-:W-:Y:S01]  /*0f90*/  ISETP.GT.U32.AND P4, PT, R0, R18, PT ;  /* 0x000000120000720c */ /* 0x000fe20003f84070 */
[----:B------:R-:W-:Y:S01]  /*0fa0*/  IMAD.HI.U32 R5, R4, R7, RZ ;  /* 0x0000000704057227 */ /* 0x000fe200078e00ff */
[----:B------:R-:W-:-:S03]  /*0fb0*/  ISETP.GT.U32.AND P0, PT, R0, R22, PT ;  /* 0x000000160000720c */ /* 0x000fc60003f04070 */
[----:B------:R-:W-:Y:S02]  /*0fc0*/  IMAD.MOV R68, RZ, RZ, -R5 ;  /* 0x000000ffff447224 */ /* 0x000fe400078e0a05 */
[----:B------:R-:W-:Y:S02]  /*0fd0*/  @!P2 IMAD.MOV R16, RZ, RZ, -R16 ;  /* 0x000000ffff10a224 */ /* 0x000fe400078e0a10 */
[--C-:B------:R-:W-:Y:S02]  /*0fe0*/  @!P6 IMAD.IADD R66, R66, 0x1, -R0.reuse ;  /* 0x000000014242e824 */ /* 0x100fe400078e0a00 */
[--C-:B------:R-:W-:Y:S01]  /*0ff0*/  @!P3 IMAD.IADD R20, R20, 0x1, -R0.reuse ;  /* 0x000000011414b824 */ /* 0x100fe200078e0a00 */
[----:B------:R-:W-:Y:S01]  /*1000*/  ISETP.GE.AND P3, PT, R17, RZ, PT ;  /* 0x000000ff1100720c */ /* 0x000fe20003f66270 */
[--C-:B------:R-:W-:Y:S01]  /*1010*/  @!P4 IMAD.IADD R18, R18, 0x1, -R0.reuse ;  /* 0x000000011212c824 */ /* 0x100fe200078e0a00 */
[C---:B------:R-:W-:Y:S01]  /*1020*/  ISETP.GT.U32.AND P2, PT, R0.reuse, R66, PT ;  /* 0x000000420000720c */ /* 0x040fe20003f44070 */
[----:B------:R-:W-:Y:S01]  /*1030*/  IMAD R68, R0, R68, R7 ;  /* 0x0000004400447224 */ /* 0x000fe200078e0207 */
[----:B------:R-:W-:Y:S01]  /*1040*/  ISETP.GE.AND P4, PT, R19, RZ, PT ;  /* 0x000000ff1300720c */ /* 0x000fe20003f86270 */
[----:B------:R-:W-:Y:S01]  /*1050*/  @!P0 IMAD.IADD R22, R22, 0x1, -R0 ;  /* 0x0000000116168824 */ /* 0x000fe200078e0a00 */
[C---:B------:R-:W-:Y:S01]  /*1060*/  ISETP.GT.U32.AND P0, PT, R0.reuse, R18, PT ;  /* 0x000000120000720c */ /* 0x040fe20003f04070 */
[----:B------:R-:W-:Y:S01]  /*1070*/  @!P1 IMAD.MOV R20, RZ, RZ, -R20 ;  /* 0x000000ffff149224 */ /* 0x000fe200078e0a14 */
[----:B------:R-:W-:Y:S01]  /*1080*/  ISETP.GT.U32.AND P1, PT, R0, R68, PT ;  /* 0x000000440000720c */ /* 0x000fe20003f24070 */
[----:B------:R-:W-:Y:S01]  /*1090*/  IMAD.HI.U32 R5, R4, R9, RZ ;  /* 0x0000000904057227 */ /* 0x000fe200078e00ff */
[----:B------:R-:W-:-:S02]  /*10a0*/  ISETP.GT.U32.AND P6, PT, R0, R22, PT ;  /* 0x000000160000720c */ /* 0x000fc40003fc4070 */
[----:B------:R-:W-:Y:S01]  /*10b0*/  LOP3.LUT R17, R3, 0x71, RZ, 0xfc, !PT ;  /* 0x0000007103117812 */ /* 0x000fe200078efcff */
[----:B------:R-:W-:Y:S01]  /*10c0*/  @!P5 IMAD.MOV R10, RZ, RZ, -R10 ;  /* 0x000000ffff0ad224 */ /* 0x000fe200078e0a0a */
[----:B------:R-:W-:Y:S01]  /*10d0*/  ISETP.GE.AND P5, PT, R15, RZ, PT ;  /* 0x000000ff0f00720c */ /* 0x000fe20003fa6270 */
[----:B------:R-:W-:Y:S01]  /*10e0*/  IMAD.MOV R5, RZ, RZ, -R5 ;  /* 0x000000ffff057224 */ /* 0x000fe200078e0a05 */
[C---:B------:R-:W-:Y:S01]  /*10f0*/  LOP3.LUT R15, R3.reuse, 0x75, RZ, 0xfc, !PT ;  /* 0x00000075030f7812 */ /* 0x040fe200078efcff */
[--C-:B------:R-:W-:Y:S01]  /*1100*/  @!P2 IMAD.IADD R66, R66, 0x1, -R0.reuse ;  /* 0x000000014242a824 */ /* 0x100fe200078e0a00 */
[----:B------:R-:W-:Y:S01]  /*1110*/  ISETP.GE.AND P2, PT, R8, RZ, PT ;  /* 0x000000ff0800720c */ /* 0x000fe20003f46270 */
[----:B------:R-:W-:Y:S01]  /*1120*/  IMAD R70, R0, R5, R9 ;  /* 0x0000000500467224 */ /* 0x000fe200078e0209 */
[----:B------:R-:W-:Y:S01]  /*1130*/  IABS R9, R13 ;  /* 0x0000000d00097213 */ /* 0x000fe20000000000 */
[--C-:B------:R-:W-:Y:S01]  /*1140*/  @!P0 IMAD.IADD R18, R18, 0x1, -R0.reuse ;  /* 0x0000000112128824 */ /* 0x100fe200078e0a00 */
[----:B------:R-:W-:Y:S01]  /*1150*/  LOP3.LUT R8, R3, 0x74, RZ, 0xfc, !PT ;  /* 0x0000007403087812 */ /* 0x000fe200078efcff */
[----:B------:R-:W-:Y:S01]  /*1160*/  @!P1 IMAD.IADD R68, R68, 0x1, -R0 ;  /* 0x0000000144449824 */ /* 0x000fe200078e0a00 */
[----:B------:R-:W-:Y:S01]  /*1170*/  ISETP.GE.AND P1, PT, R13, RZ, PT ;  /* 0x000000ff0d00720c */ /* 0x000fe20003f26270 */
[----:B------:R-:W-:Y:S01]  /*1180*/  IMAD.HI.U32 R5, R4, R9, RZ ;  /* 0x0000000904057227 */ /* 0x000fe200078e00ff */
[----:B------:R-:W-:-:S02]  /*1190*/  IABS R13, R8 ;  /* 0x00000008000d7213 */ /* 0x000fc40000000000 */
[----:B------:R-:W-:Y:S01]  /*11a0*/  ISETP.GE.AND P0, PT, R21, RZ, PT ;  /* 0x000000ff1500720c */ /* 0x000fe20003f06270 */
[----:B------:R-:W-:Y:S01]  /*11b0*/  @!P6 IMAD.IADD R22, R22, 0x1, -R0 ;  /* 0x000000011616e824 */ /* 0x000fe200078e0a00 */
[C---:B------:R-:W-:Y:S01]  /*11c0*/  ISETP.GT.U32.AND P6, PT, R0.reuse, R70, PT ;  /* 0x000000460000720c */ /* 0x040fe20003fc4070 */
[----:B------:R-:W-:Y:S01]  /*11d0*/  @!P5 IMAD.MOV R18, RZ, RZ, -R18 ;  /* 0x000000ffff12d224 */ /* 0x000fe200078e0a12 */
[C---:B------:R-:W-:Y:S01]  /*11e0*/  ISETP.GT.U32.AND P5, PT, R0.reuse, R68, PT ;  /* 0x000000440000720c */ /* 0x040fe20003fa4070 */
[----:B------:R-:W-:Y:S01]  /*11f0*/  IMAD.MOV R5, RZ, RZ, -R5 ;  /* 0x000000ffff057224 */ /* 0x000fe200078e0a05 */
[----:B------:R-:W-:Y:S01]  /*1200*/  IABS R11, R15 ;  /* 0x0000000f000b7213 */ /* 0x000fe20000000000 */
[----:B------:R-:W-:Y:S01]  /*1210*/  @!P4 IMAD.MOV R66, RZ, RZ, -R66 ;  /* 0x000000ffff42c224 */ /* 0x000fe200078e0a42 */
[----:B------:R-:W-:Y:S01]  /*1220*/  ISETP.GE.AND P4, PT, R15, RZ, PT ;  /* 0x000000ff0f00720c */ /* 0x000fe20003f86270 */
[----:B------:R-:W-:Y:S01]  /*1230*/  IMAD R78, R0, R5, R9 ;  /* 0x00000005004e7224 */ /* 0x000fe200078e0209 */
[C---:B------:R-:W-:Y:S01]  /*1240*/  LOP3.LUT R15, R3.reuse, 0x72, RZ, 0xfc, !PT ;  /* 0x00000072030f7812 */ /* 0x040fe200078efcff */
[----:B------:R-:W-:Y:S01]  /*1250*/  IMAD.HI.U32 R5, R4, R13, RZ ;  /* 0x0000000d04057227 */ /* 0x000fe200078e00ff */
[----:B------:R-:W-:-:S02]  /*1260*/  LOP3.LUT R19, R3, 0x6f, RZ, 0xfc, !PT ;  /* 0x0000006f03137812 */ /* 0x000fc400078efcff */
[----:B------:R-:W-:Y:S01]  /*1270*/  LOP3.LUT R21, R3, 0x6e, RZ, 0xfc, !PT ;  /* 0x0000006e03157812 */ /* 0x000fe200078efcff */
[----:B------:R-:W-:Y:S02]  /*1280*/  IMAD.MOV R5, RZ, RZ, -R5 ;  /* 0x000000ffff057224 */ /* 0x000fe400078e0a05 */
[--C-:B------:R-:W-:Y:S02]  /*1290*/  @!P6 IMAD.IADD R70, R70, 0x1, -R0.reuse ;  /* 0x000000014646e824 */ /* 0x100fe400078e0a00 */
[----:B------:R-:W-:Y:S02]  /*12a0*/  @!P5 IMAD.IADD R68, R68, 0x1, -R0 ;  /* 0x000000014444d824 */ /* 0x000fe400078e0a00 */
[C---:B------:R-:W-:Y:S01]  /*12b0*/  IMAD R80, R0.reuse, R5, R13 ;  /* 0x0000000500507224 */ /* 0x040fe200078e020d */
[----:B------:R-:W-:Y:S01]  /*12c0*/  ISETP.GT.U32.AND P6, PT, R0, R70, PT ;  /* 0x000000460000720c */ /* 0x000fe20003fc4070 */
[----:B------:R-:W-:Y:S01]  /*12d0*/  @!P0 IMAD.MOV R68, RZ, RZ, -R68 ;  /* 0x000000ffff448224 */ /* 0x000fe200078e0a44 */
[----:B------:R-:W-:Y:S01]  /*12e0*/  IABS R13, R17 ;  /* 0x00000011000d7213 */ /* 0x000fe20000000000 */
[----:B------:R-:W-:Y:S01]  /*12f0*/  IMAD.HI.U32 R7, R4, R11, RZ ;  /* 0x0000000b04077227 */ /* 0x000fe200078e00ff */
[----:B------:R-:W-:-:S03]  /*1300*/  ISETP.GT.U32.AND P0, PT, R0, R80, PT ;  /* 0x000000500000720c */ /* 0x000fc60003f04070 */
[----:B------:R-:W-:Y:S02]  /*1310*/  IMAD.MOV R7, RZ, RZ, -R7 ;  /* 0x000000ffff077224 */ /* 0x000fe400078e0a07 */
[----:B------:R-:W-:Y:S01]  /*1320*/  @!P3 IMAD.MOV R22, RZ, RZ, -R22 ;  /* 0x000000ffff16b224 */ /* 0x000fe200078e0a16 */
[C---:B------:R-:W-:Y:S01]  /*1330*/  ISETP.GT.U32.AND P3, PT, R0.reuse, R78, PT ;  /* 0x0000004e0000720c */ /* 0x040fe20003f64070 */
[----:B------:R-:W-:Y:S01]  /*1340*/  IMAD R76, R0, R7, R11 ;  /* 0x00000007004c7224 */ /* 0x000fe200078e020b */
[----:B------:R-:W-:Y:S01]  /*1350*/  LOP3.LUT R7, R3, 0x73, RZ, 0xfc, !PT ;  /* 0x0000007303077812 */ /* 0x000fe200078efcff */
[--C-:B------:R-:W-:Y:S01]  /*1360*/  @!P6 IMAD.IADD R70, R70, 0x1, -R0.reuse ;  /* 0x000000014646e824 */ /* 0x100fe200078e0a00 */
[----:B------:R-:W-:Y:S01]  /*1370*/  IABS R11, R15 ;  /* 0x0000000f000b7213 */ /* 0x000fe20000000000 */
[----:B------:R-:W-:Y:S01]  /*1380*/  IMAD R73, R2, UR4, RZ ;  /* 0x0000000402497c24 */ /* 0x000fe2000f8e02ff */
[----:B------:R-:W-:Y:S01]  /*1390*/  ISETP.GT.U32.AND P5, PT, R0, R76, PT ;  /* 0x0000004c0000720c */ /* 0x000fe20003fa4070 */
[----:B------:R-:W-:Y:S01]  /*13a0*/  @!P0 IMAD.IADD R80, R80, 0x1, -R0 ;  /* 0x0000000150508824 */ /* 0x000fe200078e0a00 */
[----:B------:R-:W-:Y:S01]  /*13b0*/  IABS R9, R7 ;  /* 0x0000000700097213 */ /* 0x000fe20000000000 */
[----:B------:R-:W-:Y:S01]  /*13c0*/  @!P2 IMAD.MOV R70, RZ, RZ, -R70 ;  /* 0x000000ffff46a224 */ /* 0x000fe200078e0a46 */
[----:B------:R-:W-:Y:S01]  /*13d0*/  ISETP.GE.AND P2, PT, R7, RZ, PT ;  /* 0x000000ff0700720c */ /* 0x000fe20003f46270 */
[----:B------:R-:W-:Y:S01]  /*13e0*/  IMAD.HI.U32 R7, R4, R11, RZ ;  /* 0x0000000b04077227 */ /* 0x000fe200078e00ff */
[----:B------:R-:W-:Y:S01]  /*13f0*/  ISETP.GT.U32.AND P0, PT, R0, R80, PT ;  /* 0x000000500000720c */ /* 0x000fe20003f04070 */
[----:B------:R-:W-:Y:S01]  /*1400*/  ULDC UR4, c[0x0][0x240] ;  /* 0x0000900000047ab9 */ /* 0x000fe20000000800 */
[----:B------:R-:W-:Y:S01]  /*1410*/  ISETP.GE.AND P6, PT, R8, RZ, PT ;  /* 0x000000ff0800720c */ /* 0x000fe20003fc6270 */
[----:B------:R-:W-:-:S02]  /*1420*/  @!P3 IMAD.IADD R78, R78, 0x1, -R0 ;  /* 0x000000014e4eb824 */ /* 0x000fc400078e0a00 */
[----:B------:R-:W-:Y:S02]  /*1430*/  IMAD.MOV R7, RZ, RZ, -R7 ;  /* 0x000000ffff077224 */ /* 0x000fe400078e0a07 */
[----:B------:R-:W-:Y:S01]  /*1440*/  @!P5 IMAD.IADD R76, R76, 0x1, -R0 ;  /* 0x000000014c4cd824 */ /* 0x000fe200078e0a00 */
[C---:B------:R-:W-:Y:S01]  /*1450*/  ISETP.GT.U32.AND P3, PT, R0.reuse, R78, PT ;  /* 0x0000004e0000720c */ /* 0x040fe20003f64070 */
[----:B------:R-:W-:Y:S02]  /*1460*/  IMAD R84, R0, R7, R11 ;  /* 0x0000000700547224 */ /* 0x000fe400078e020b */
[----:B------:R-:W-:Y:S01]  /*1470*/  IMAD.HI.U32 R5, R4, R9, RZ ;  /* 0x0000000904057227 */ /* 0x000fe200078e00ff */
[----:B------:R-:W-:-:S03]  /*1480*/  ISETP.GT.U32.AND P5, PT, R0, R76, PT ;  /* 0x0000004c0000720c */ /* 0x000fc60003fa4070 */
[----:B------:R-:W-:Y:S01]  /*1490*/  @!P0 IMAD.IADD R80, R80, 0x1, -R0 ;  /* 0x0000000150508824 */ /* 0x000fe200078e0a00 */
[----:B------:R-:W-:Y:S01]  /*14a0*/  ISETP.GT.U32.AND P0, PT, R0, R84, PT ;  /* 0x000000540000720c */ /* 0x000fe20003f04070 */
[----:B------:R-:W-:Y:S02]  /*14b0*/  IMAD.MOV R5, RZ, RZ, -R5 ;  /* 0x000000ffff057224 */ /* 0x000fe400078e0a05 */
[----:B------:R-:W-:-:S04]  /*14c0*/  IMAD.HI.U32 R8, R4, R13, RZ ;  /* 0x0000000d04087227 */ /* 0x000fc800078e00ff */
[----:B------:R-:W-:Y:S01]  /*14d0*/  @!P3 IMAD.IADD R78, R78, 0x1, -R0 ;  /* 0x000000014e4eb824 */ /* 0x000fe200078e0a00 */
[----:B------:R-:W-:Y:S01]  /*14e0*/  ISETP.GE.AND P3, PT, R15, RZ, PT ;  /* 0x000000ff0f00720c */ /* 0x000fe20003f66270 */
[----:B------:R-:W-:Y:S01]  /*14f0*/  IMAD R82, R0, R5, R9 ;  /* 0x0000000500527224 */ /* 0x000fe200078e0209 */
[----:B------:R-:W-:Y:S01]  /*1500*/  LOP3.LUT R5, R3, 0x70, RZ, 0xfc, !PT ;  /* 0x0000007003057812 */ /* 0x000fe200078efcff */
[----:B------:R-:W-:Y:S01]  /*1510*/  IMAD.MOV R8, RZ, RZ, -R8 ;  /* 0x000000ffff087224 */ /* 0x000fe200078e0a08 */
[----:B------:R-:W-:Y:S01]  /*1520*/  IABS R15, R21 ;  /* 0x00000015000f7213 */ /* 0x000fe20000000000 */
[----:B------:R-:W-:Y:S01]  /*1530*/  @!P5 IMAD.IADD R76, R76, 0x1, -R0 ;  /* 0x000000014c4cd824 */ /* 0x000fe200078e0a00 */
[----:B------:R-:W-:Y:S01]  /*1540*/  IABS R11, R5 ;  /* 0x00000005000b7213 */ /* 0x000fe20000000000 */
[----:B------:R-:W-:Y:S01]  /*1550*/  @!P1 IMAD.MOV R78, RZ, RZ, -R78 ;  /* 0x000000ffff4e9224 */ /* 0x000fe200078e0a4e */
[----:B------:R-:W-:Y:S01]  /*1560*/  ISETP.GT.U32.AND P1, PT, R0, R82, PT ;  /* 0x000000520000720c */ /* 0x000fe20003f24070 */
[----:B------:R-:W-:Y:S01]  /*1570*/  @!P0 IMAD.IADD R84, R84, 0x1, -R0 ;  /* 0x0000000154548824 */ /* 0x000fe200078e0a00 */
[----:B------:R-:W-:Y:S01]  /*1580*/  ISETP.GE.AND P5, PT, R17, RZ, PT ;  /* 0x000000ff1100720c */ /* 0x000fe20003fa6270 */
[----:B------:R-:W-:Y:S01]  /*1590*/  IMAD R88, R0, R8, R13 ;  /* 0x0000000800587224 */ /* 0x000fe200078e020d */
[----:B------:R-:W-:Y:S01]  /*15a0*/  IABS R13, R19 ;  /* 0x00000013000d7213 */ /* 0x000fe20000000000 */
[----:B------:R-:W-:Y:S01]  /*15b0*/  @!P4 IMAD.MOV R76, RZ, RZ, -R76 ;  /* 0x000000ffff4cc224 */ /* 0x000fe200078e0a4c */
[----:B------:R-:W-:Y:S01]  /*15c0*/  ISETP.GE.AND P4, PT, R5, RZ, PT ;  /* 0x000000ff0500720c */ /* 0x000fe20003f86270 */
[----:B------:R-:W-:Y:S01]  /*15d0*/  IMAD.HI.U32 R5, R4, R11, RZ ;  /* 0x0000000b04057227 */ /* 0x000fe200078e00ff */
[----:B------:R-:W-:-:S02]  /*15e0*/  ISETP.GT.U32.AND P0, PT, R0, R84, PT ;  /* 0x000000540000720c */ /* 0x000fc40003f04070 */
[----:B------:R-:W-:Y:S01]  /*15f0*/  IABS R17, R23 ;  /* 0x0000001700117213 */ /* 0x000fe20000000000 */
[----:B------:R-:W-:Y:S01]  /*1600*/  @!P6 IMAD.MOV R80, RZ, RZ, -R80 ;  /* 0x000000ffff50e224 */ /* 0x000fe200078e0a50 */
[----:B------:R-:W-:Y:S01]  /*1610*/  ISETP.GT.U32.AND P6, PT, R0, R88, PT ;  /* 0x000000580000720c */ /* 0x000fe20003fc4070 */
[----:B------:R-:W-:-:S04]  /*1620*/  IMAD.HI.U32 R7, R4, R13, RZ ;  /* 0x0000000d04077227 */ /* 0x000fc800078e00ff */
[----:B------:R-:W-:Y:S02]  /*1630*/  IMAD.MOV R5, RZ, RZ, -R5 ;  /* 0x000000ffff057224 */ /* 0x000fe400078e0a05 */
[--C-:B------:R-:W-:Y:S02]  /*1640*/  @!P1 IMAD.IADD R82, R82, 0x1, -R0.reuse ;  /* 0x0000000152529824 */ /* 0x100fe400078e0a00 */
[----:B------:R-:W-:Y:S02]  /*1650*/  IMAD.MOV R7, RZ, RZ, -R7 ;  /* 0x000000ffff077224 */ /* 0x000fe400078e0a07 */
[C---:B------:R-:W-:Y:S01]  /*1660*/  IMAD R86, R0.reuse, R5, R11 ;  /* 0x0000000500567224 */ /* 0x040fe200078e020b */
[C---:B------:R-:W-:Y:S01]  /*1670*/  ISETP.GT.U32.AND P1, PT, R0.reuse, R82, PT ;  /* 0x000000520000720c */ /* 0x040fe20003f24070 */
[----:B------:R-:W-:Y:S02]  /*1680*/  IMAD R118, R0, R7, R13 ;  /* 0x0000000700767224 */ /* 0x000fe400078e020d */
[----:B------:R-:W-:Y:S01]  /*1690*/  @!P0 IMAD.IADD R84, R84, 0x1, -R0 ;  /* 0x0000000154548824 */ /* 0x000fe200078e0a00 */
[----:B------:R-:W-:Y:S01]  /*16a0*/  ISETP.GT.U32.AND P0, PT, R0, R86, PT ;  /* 0x000000560000720c */ /* 0x000fe20003f04070 */
[----:B------:R-:W-:-:S04]  /*16b0*/  IMAD.HI.U32 R8, R4, R15, RZ ;  /* 0x0000000f04087227 */ /* 0x000fc800078e00ff */
[----:B------:R-:W-:Y:S01]  /*16c0*/  @!P6 IMAD.IADD R88, R88, 0x1, -R0 ;  /* 0x000000015858e824 */ /* 0x000fe200078e0a00 */
[----:B------:R-:W-:Y:S01]  /*16d0*/  ISETP.GT.U32.AND P6, PT, R0, R118, PT ;  /* 0x000000760000720c */ /* 0x000fe20003fc4070 */
[----:B------:R-:W-:-:S04]  /*16e0*/  IMAD.HI.U32 R9, R4, R17, RZ ;  /* 0x0000001104097227 */ /* 0x000fc800078e00ff */
[----:B------:R-:W-:Y:S02]  /*16f0*/  IMAD.MOV R8, RZ, RZ, -R8 ;  /* 0x000000ffff087224 */ /* 0x000fe400078e0a08 */
[----:B------:R-:W-:Y:S02]  /*1700*/  IMAD.MOV R9, RZ, RZ, -R9 ;  /* 0x000000ffff097224 */ /* 0x000fe400078e0a09 */
[----:B------:R-:W-:Y:S01]  /*1710*/  IMAD R120, R0, R8, R15 ;  /* 0x0000000800787224 */ /* 0x000fe200078e020f */
[----:B------:R-:W-:Y:S01]  /*1720*/  LOP3.LUT R8, R3, 0x6c, RZ, 0xfc, !PT ;  /* 0x0000006c03087812 */ /* 0x000fe200078efcff */
[--C-:B------:R-:W-:Y:S01]  /*1730*/  @!P1 IMAD.IADD R82, R82, 0x1, -R0.reuse ;  /* 0x0000000152529824 */ /* 0x100fe200078e0a00 */
[----:B------:R-:W-:Y:S01]  /*1740*/  ISETP.GE.AND P1, PT, R19, RZ, PT ;  /* 0x000000ff1300720c */ /* 0x000fe20003f26270 */
[----:B------:R-:W-:Y:S01]  /*1750*/  IMAD R122, R0, R9, R17 ;  /* 0x00000009007a7224 */ /* 0x000fe200078e0211 */
[----:B------:R-:W-:Y:S01]  /*1760*/  LOP3.LUT R17, R3, 0x6b, RZ, 0xfc, !PT ;  /* 0x0000006b03117812 */ /* 0x000fe200078efcff */
[--C-:B------:R-:W-:Y:S01]  /*1770*/  @!P0 IMAD.IADD R86, R86, 0x1, -R0.reuse ;  /* 0x0000000156568824 */ /* 0x100fe200078e0a00 */
[----:B------:R-:W-:Y:S01]  /*1780*/  IABS R9, R8 ;  /* 0x0000000800097213 */ /* 0x000fe20000000000 */
[----:B------:R-:W-:Y:S01]  /*1790*/  @!P6 IMAD.IADD R118, R118, 0x1, -R0 ;  /* 0x000000017676e824 */ /* 0x000fe200078e0a00 */
[----:B------:R-:W-:Y:S01]  /*17a0*/  ISETP.GT.U32.AND P0, PT, R0, R88, PT ;  /* 0x000000580000720c */ /* 0x000fe20003f04070 */
[----:B------:R-:W-:Y:S01]  /*17b0*/  @!P2 IMAD.MOV R82, RZ, RZ, -R82 ;  /* 0x000000ffff52a224 */ /* 0x000fe200078e0a52 */
[----:B------:R-:W-:Y:S01]  /*17c0*/  IABS R11, R17 ;  /* 0x00000011000b7213 */ /* 0x000fe20000000000 */
[----:B------:R-:W-:Y:S01]  /*17d0*/  IMAD.HI.U32 R5, R4, R9, RZ ;  /* 0x0000000904057227 */ /* 0x000fe200078e00ff */
[----:B------:R-:W-:-:S02]  /*17e0*/  ISETP.GT.U32.AND P2, PT, R0, R86, PT ;  /* 0x000000560000720c */ /* 0x000fc40003f44070 */
[----:B------:R-:W-:Y:S01]  /*17f0*/  ISETP.GT.U32.AND P6, PT, R0, R118, PT ;  /* 0x000000760000720c */ /* 0x000fe20003fc4070 */
[----:B------:R-:W-:Y:S01]  /*1800*/  IMAD.HI.U32 R7, R4, R11, RZ ;  /* 0x0000000b04077227 */ /* 0x000fe200078e00ff */
[----:B------:R-:W-:Y:S02]  /*1810*/  LOP3.LUT R19, R3, 0x6a, RZ, 0xfc, !PT ;  /* 0x0000006a03137812 */ /* 0x000fe400078efcff */
[----:B------:R-:W-:Y:S01]  /*1820*/  IABS R15, R24 ;  /* 0x00000018000f7213 */ /* 0x000fe20000000000 */
[----:B------:R-:W-:Y:S01]  /*1830*/  IMAD.MOV R5, RZ, RZ, -R5 ;  /* 0x000000ffff057224 */ /* 0x000fe200078e0a05 */
[----:B------:R-:W-:Y:S01]  /*1840*/  IABS R13, R19 ;  /* 0x00000013000d7213 */ /* 0x000fe20000000000 */
[----:B------:R-:W-:Y:S02]  /*1850*/  IMAD.MOV R126, RZ, RZ, -R7 ;  /* 0x000000ffff7e7224 */ /* 0x000fe400078e0a07 */
[----:B------:R-:W-:Y:S01]  /*1860*/  @!P3 IMAD.MOV R84, RZ, RZ, -R84 ;  /* 0x000000ffff54b224 */ /* 0x000fe200078e0a54 */
[----:B------:R-:W-:Y:S01]  /*1870*/  ISETP.GT.U32.AND P3, PT, R0, R120, PT ;  /* 0x000000780000720c */ /* 0x000fe20003f64070 */
[----:B------:R-:W-:Y:S01]  /*1880*/  @!P0 IMAD.IADD R88, R88, 0x1, -R0 ;  /* 0x0000000158588824 */ /* 0x000fe200078e0a00 */
[C---:B------:R-:W-:Y:S01]  /*1890*/  ISETP.GT.U32.AND P0, PT, R0.reuse, R122, PT ;  /* 0x0000007a0000720c */ /* 0x040fe20003f04070 */
[----:B------:R-:W-:-:S02]  /*18a0*/  IMAD R124, R0, R5, R9 ;  /* 0x00000005007c7224 */ /* 0x000fc400078e0209 */
[----:B------:R-:W-:Y:S02]  /*18b0*/  IMAD R126, R0, R126, R11 ;  /* 0x0000007e007e7224 */ /* 0x000fe400078e020b */
[--C-:B------:R-:W-:Y:S01]  /*18c0*/  @!P2 IMAD.IADD R86, R86, 0x1, -R0.reuse ;  /* 0x000000015656a824 */ /* 0x100fe200078e0a00 */
[----:B------:R-:W-:Y:S01]  /*18d0*/  ISETP.GT.U32.AND P2, PT, R0, R124, PT ;  /* 0x0000007c0000720c */ /* 0x000fe20003f44070 */
[----:B------:R-:W-:Y:S01]  /*18e0*/  @!P6 IMAD.IADD R118, R118, 0x1, -R0 ;  /* 0x000000017676e824 */ /* 0x000fe200078e0a00 */
[----:B------:R-:W-:Y:S01]  /*18f0*/  ISETP.GT.U32.AND P6, PT, R0, R126, PT ;  /* 0x0000007e0000720c */ /* 0x000fe20003fc4070 */
[----:B------:R-:W-:-:S04]  /*1900*/  IMAD.HI.U32 R5, R4, R13, RZ ;  /* 0x0000000d04057227 */ /* 0x000fc800078e00ff */
[--C-:B------:R-:W-:Y:S01]  /*1910*/  @!P3 IMAD.IADD R120, R120, 0x1, -R0.reuse ;  /* 0x000000017878b824 */ /* 0x100fe200078e0a00 */
[----:B------:R-:W-:Y:S01]  /*1920*/  ISETP.GE.AND P3, PT, R21, RZ, PT ;  /* 0x000000ff1500720c */ /* 0x000fe20003f66270 */
[----:B------:R-:W-:Y:S01]  /*1930*/  @!P0 IMAD.IADD R122, R122, 0x1, -R0 ;  /* 0x000000017a7a8824 */ /* 0x000fe200078e0a00 */
[----:B------:R-:W-:Y:S01]  /*1940*/  ISETP.GE.AND P0, PT, R23, RZ, PT ;  /* 0x000000ff1700720c */ /* 0x000fe20003f06270 */
[----:B------:R-:W-:Y:S01]  /*1950*/  @!P5 IMAD.MOV R88, RZ, RZ, -R88 ;  /* 0x000000ffff58d224 */ /* 0x000fe200078e0a58 */
[C---:B------:R-:W-:Y:S01]  /*1960*/  LOP3.LUT R21, R3.reuse, 0x5d, RZ, 0xfc, !PT ;  /* 0x0000005d03157812 */ /* 0x040fe200078efcff */
[----:B------:R-:W-:Y:S01]  /*1970*/  @!P2 IMAD.IADD R124, R124, 0x1, -R0 ;  /* 0x000000017c7ca824 */ /* 0x000fe200078e0a00 */
[----:B------:R-:W-:Y:S01]  /*1980*/  ISETP.GT.U32.AND P2, PT, R0, R120, PT ;  /* 0x000000780000720c */ /* 0x000fe20003f44070 */
[----:B------:R-:W-:Y:S01]  /*1990*/  IMAD.HI.U32 R7, R4, R15, RZ ;  /* 0x0000000f04077227 */ /* 0x000fe200078e00ff */
[----:B------:R-:W-:Y:S02]  /*19a0*/  ISETP.GT.U32.AND P5, PT, R0, R122, PT ;  /* 0x0000007a0000720c */ /* 0x000fe40003fa4070 */
[----:B------:R-:W-:Y:S01]  /*19b0*/  LOP3.LUT R23, R3, 0x41, RZ, 0xfc, !PT ;  /* 0x0000004103177812 */ /* 0x000fe200078efcff */
[----:B------:R-:W-:-:S02]  /*19c0*/  IMAD.MOV R5, RZ, RZ, -R5 ;  /* 0x000000ffff057224 */ /* 0x000fc400078e0a05 */
[----:B------:R-:W-:Y:S01]  /*19d0*/  @!P6 IMAD.IADD R126, R126, 0x1, -R0 ;  /* 0x000000017e7ee824 */ /* 0x000fe200078e0a00 */
[C---:B------:R-:W-:Y:S01]  /*19e0*/  ISETP.GT.U32.AND P6, PT, R0.reuse, R124, PT ;  /* 0x0000007c0000720c */ /* 0x040fe20003fc4070 */
[----:B------:R-:W-:Y:S02]  /*19f0*/  IMAD.MOV R7, RZ, RZ, -R7 ;  /* 0x000000ffff077224 */ /* 0x000fe400078e0a07 */
[C---:B------:R-:W-:Y:S01]  /*1a00*/  IMAD R128, R0.reuse, R5, R13 ;  /* 0x0000000500807224 */ /* 0x040fe200078e020d */
[C---:B------:R-:W-:Y:S01]  /*1a10*/  LOP3.LUT R13, R3.reuse, 0x68, RZ, 0xfc, !PT ;  /* 0x00000068030d7812 */ /* 0x040fe200078efcff */
[----:B------:R-:W-:Y:S01]  /*1a20*/  IMAD R130, R0, R7, R15 ;  /* 0x0000000700827224 */ /* 0x000fe200078e020f */
[----:B------:R-:W-:Y:S01]  /*1a30*/  LOP3.LUT R15, R3, 0x67, RZ, 0xfc, !PT ;  /* 0x00000067030f7812 */ /* 0x000fe200078efcff */
[----:B------:R-:W-:Y:S01]  /*1a40*/  @!P4 IMAD.MOV R86, RZ, RZ, -R86 ;  /* 0x000000ffff56c224 */ /* 0x000fe200078e0a56 */
[----:B------:R-:W-:Y:S01]  /*1a50*/  IABS R9, R13 ;  /* 0x0000000d00097213 */ /* 0x000fe20000000000 */
[--C-:B------:R-:W-:Y:S01]  /*1a60*/  @!P2 IMAD.IADD R120, R120, 0x1, -R0.reuse ;  /* 0x000000017878a824 */ /* 0x100fe200078e0a00 */
[----:B------:R-:W-:Y:S01]  /*1a70*/  ISETP.GT.U32.AND P4, PT, R0, R126, PT ;  /* 0x0000007e0000720c */ /* 0x000fe20003f84070 */
[----:B------:R-:W-:Y:S01]  /*1a80*/  @!P5 IMAD.IADD R122, R122, 0x1, -R0 ;  /* 0x000000017a7ad824 */ /* 0x000fe200078e0a00 */
[----:B------:R-:W-:Y:S01]  /*1a90*/  IABS R11, R15 ;  /* 0x0000000f000b7213 */ /* 0x000fe20000000000 */
[----:B------:R-:W-:Y:S01]  /*1aa0*/  IMAD.HI.U32 R5, R4, R9, RZ ;  /* 0x0000000904057227 */ /* 0x000fe200078e00ff */
[----:B------:R-:W-:-:S02]  /*1ab0*/  ISETP.GE.AND P2, PT, R8, RZ, PT ;  /* 0x000000ff0800720c */ /* 0x000fc40003f46270 */
[----:B------:R-:W-:Y:S01]  /*1ac0*/  ISETP.GT.U32.AND P5, PT, R0, R130, PT ;  /* 0x000000820000720c */ /* 0x000fe20003fa4070 */
[----:B------:R-:W-:Y:S01]  /*1ad0*/  @!P6 IMAD.IADD R124, R124, 0x1, -R0 ;  /* 0x000000017c7ce824 */ /* 0x000fe200078e0a00 */
[----:B------:R-:W-:Y:S01]  /*1ae0*/  ISETP.GE.AND P6, PT, R17, RZ, PT ;  /* 0x000000ff1100720c */ /* 0x000fe20003fc6270 */
[----:B------:R-:W-:Y:S01]  /*1af0*/  IMAD.HI.U32 R7, R4, R11, RZ ;  /* 0x0000000b04077227 */ /* 0x000fe200078e00ff */
[C---:B------:R-:W-:Y:S02]  /*1b00*/  LOP3.LUT R8, R3.reuse, 0x64, RZ, 0xfc, !PT ;  /* 0x0000006403087812 */ /* 0x040fe400078efcff */
[----:B------:R-:W-:Y:S01]  /*1b10*/  LOP3.LUT R17, R3, 0x5f, RZ, 0xfc, !PT ;  /* 0x0000005f03117812 */ /* 0x000fe200078efcff */
[----:B------:R-:W-:Y:S02]  /*1b20*/  IMAD.MOV R5, RZ, RZ, -R5 ;  /* 0x000000ffff057224 */ /* 0x000fe400078e0a05 */
[----:B------:R-:W-:Y:S01]  /*1b30*/  @!P1 IMAD.MOV R118, RZ, RZ, -R118 ;  /* 0x000000ffff769224 */ /* 0x000fe200078e0a76 */
[----:B------:R-:W-:Y:S01]  /*1b40*/  ISETP.GT.U32.AND P1, PT, R0, R128, PT ;  /* 0x000000800000720c */ /* 0x000fe20003f24070 */
[----:B------:R-:W-:-:S02]  /*1b50*/  IMAD.MOV R7, RZ, RZ, -R7 ;  /* 0x000000ffff077224 */ /* 0x000fc400078e0a07 */
[----:B------:R-:W-:Y:S01]  /*1b60*/  IMAD R194, R0, R5, R9 ;  /* 0x0000000500c27224 */ /* 0x000fe200078e0209 */
[----:B------:R-:W-:Y:S01]  /*1b70*/  LOP3.LUT R5, R3, 0x66, RZ, 0xfc, !PT ;  /* 0x0000006603057812 */ /* 0x000fe200078efcff */
[--C-:B------:R-:W-:Y:S01]  /*1b80*/  @!P4 IMAD.IADD R126, R126, 0x1, -R0.reuse ;  /* 0x000000017e7ec824 */ /* 0x100fe200078e0a00 */
[----:B------:R-:W-:Y:S01]  /*1b90*/  ISETP.GE.AND P4, PT, R19, RZ, PT ;  /* 0x000000ff1300720c */ /* 0x000fe20003f86270 */
[----:B------:R-:W-:Y:S01]  /*1ba0*/  @!P5 IMAD.IADD R130, R130, 0x1, -R0 ;  /* 0x000000018282d824 */ /* 0x000fe200078e0a00 */
[----:B------:R-:W-:Y:S01]  /*1bb0*/  IABS R9, R5 ;  /* 0x0000000500097213 */ /* 0x000fe20000000000 */
[C---:B------:R-:W-:Y:S01]  /*1bc0*/  IMAD R196, R0.reuse, R7, R11 ;  /* 0x0000000700c47224 */ /* 0x040fe200078e020b */
[----:B------:R-:W-:Y:S01]  /*1bd0*/  LOP3.LUT R7, R3, 0x65, RZ, 0xfc, !PT ;  /* 0x0000006503077812 */ /* 0x000fe200078efcff */
[----:B------:R-:W-:Y:S01]  /*1be0*/  @!P2 IMAD.MOV R124, RZ, RZ, -R124 ;  /* 0x000000ffff7ca224 */ /* 0x000fe200078e0a7c */
[C---:B------:R-:W-:Y:S01]  /*1bf0*/  ISETP.GT.U32.AND P2, PT, R0.reuse, R194, PT ;  /* 0x000000c20000720c */ /* 0x040fe20003f44070 */
[----:B------:R-:W-:Y:S01]  /*1c00*/  @!P0 IMAD.MOV R122, RZ, RZ, -R122 ;  /* 0x000000ffff7a8224 */ /* 0x000fe200078e0a7a */
[C---:B------:R-:W-:Y:S01]  /*1c10*/  ISETP.GT.U32.AND P0, PT, R0.reuse, R130, PT ;  /* 0x000000820000720c */ /* 0x040fe20003f04070 */
[----:B------:R-:W-:Y:S01]  /*1c20*/  @!P6 IMAD.MOV R126, RZ, RZ, -R126 ;  /* 0x000000ffff7ee224 */ /* 0x000fe200078e0a7e */
[----:B------:R-:W-:Y:S01]  /*1c30*/  ISETP.GT.U32.AND P6, PT, R0, R196, PT ;  /* 0x000000c40000720c */ /* 0x000fe20003fc4070 */
[----:B------:R-:W-:Y:S01]  /*1c40*/  @!P1 IMAD.IADD R128, R128, 0x1, -R0 ;  /* 0x0000000180809824 */ /* 0x000fe200078e0a00 */
[----:B------:R-:W-:Y:S01]  /*1c50*/  ISETP.GE.AND P1, PT, R24, RZ, PT ;  /* 0x000000ff1800720c */ /* 0x000fe20003f26270 */
[----:B------:R-:W-:Y:S01]  /*1c60*/  @!P3 IMAD.MOV R120, RZ, RZ, -R120 ;  /* 0x000000ffff78b224 */ /* 0x000fe200078e0a78 */
[----:B------:R-:W-:-:S02]  /*1c70*/  IABS R11, R7 ;  /* 0x00000007000b7213 */ /* 0x000fc40000000000 */
[----:B------:R-:W-:Y:S02]  /*1c80*/  ISETP.GT.U32.AND P3, PT, R0, R128, PT ;  /* 0x000000800000720c */ /* 0x000fe40003f64070 */
[----:B------:R-:W-:Y:S01]  /*1c90*/  ISETP.GE.AND P5, PT, R13, RZ, PT ;  /* 0x000000ff0d00720c */ /* 0x000fe20003fa6270 */
[--C-:B------:R-:W-:Y:S01]  /*1ca0*/  @!P2 IMAD.IADD R194, R194, 0x1, -R0.reuse ;  /* 0x00000001c2c2a824 */ /* 0x100fe200078e0a00 */
[----:B------:R-:W-:Y:S01]  /*1cb0*/  ISETP.GE.AND P2, PT, R7, RZ, PT ;  /* 0x000000ff0700720c */ /* 0x000fe20003f46270 */
[--C-:B------:R-:W-:Y:S01]  /*1cc0*/  @!P0 IMAD.IADD R130, R130, 0x1, -R0.reuse ;  /* 0x0000000182828824 */ /* 0x100fe200078e0a00 */
[----:B------:R-:W-:Y:S01]  /*1cd0*/  ISETP.GE.AND P0, PT, R5, RZ, PT ;  /* 0x000000ff0500720c */ /* 0x000fe20003f06270 */
[----:B------:R-:W-:Y:S01]  /*1ce0*/  @!P6 IMAD.IADD R196, R196, 0x1, -R0 ;  /* 0x00000001c4c4e824 */ /* 0x000fe200078e0a00 */
[----:B------:R-:W-:Y:S01]  /*1cf0*/  ISETP.GT.U32.AND P6, PT, R0, R194, PT ;  /* 0x000000c20000720c */ /* 0x000fe20003fc4070 */
[----:B------:R-:W-:Y:S01]  /*1d00*/  IMAD.HI.U32 R5, R4, R9, RZ ;  /* 0x0000000904057227 */ /* 0x000fe200078e00ff */
[----:B------:R-:W-:-:S02]  /*1d10*/  LOP3.LUT R19, R3, 0x5e, RZ, 0xfc, !PT ;  /* 0x0000005e03137812 */ /* 0x000fc400078efcff */
[----:B------:R-:W-:Y:S01]  /*1d20*/  LOP3.LUT R24, R3, 0x40, RZ, 0xfc, !PT ;  /* 0x0000004003187812 */ /* 0x000fe200078efcff */
[----:B------:R-:W-:Y:S02]  /*1d30*/  IMAD.MOV R5, RZ, RZ, -R5 ;  /* 0x000000ffff057224 */ /* 0x000fe400078e0a05 */
[----:B------:R-:W-:Y:S01]  /*1d40*/  @!P3 IMAD.IADD R128, R128, 0x1, -R0 ;  /* 0x000000018080b824 */ /* 0x000fe200078e0a00 */
[----:B------:R-:W-:Y:S01]  /*1d50*/  ISETP.GE.AND P3, PT, R15, RZ, PT ;  /* 0x000000ff0f00720c */ /* 0x000fe20003f66270 */
[----:B------:R-:W-:Y:S01]  /*1d60*/  IMAD R198, R0, R5, R9 ;  /* 0x0000000500c67224 */ /* 0x000fe200078e0209 */
[C---:B------:R-:W-:Y:S01]  /*1d70*/  LOP3.LUT R5, R3.reuse, 0x63, RZ, 0xfc, !PT ;  /* 0x0000006303057812 */ /* 0x040fe200078efcff */
[----:B------:R-:W-:Y:S01]  /*1d80*/  IMAD.HI.U32 R7, R4, R11, RZ ;  /* 0x0000000b04077227 */ /* 0x000fe200078e00ff */
[----:B------:R-:W-:-:S03]  /*1d90*/  LOP3.LUT R15, R3, 0x60, RZ, 0xfc, !PT ;  /* 0x00000060030f7812 */ /* 0x000fc600078efcff */
[----:B------:R-:W-:Y:S01]  /*1da0*/  @!P4 IMAD.MOV R128, RZ, RZ, -R128 ;  /* 0x000000ffff80c224 */ /* 0x000fe200078e0a80 */
[----:B------:R-:W-:Y:S01]  /*1db0*/  ISETP.GT.U32.AND P4, PT, R0, R196, PT ;  /* 0x000000c40000720c */ /* 0x000fe20003f84070 */
[----:B------:R-:W-:Y:S01]  /*1dc0*/  @!P6 IMAD.IADD R194, R194, 0x1, -R0 ;  /* 0x00000001c2c2e824 */ /* 0x000fe200078e0a00 */
[----:B------:R-:W-:Y:S01]  /*1dd0*/  ISETP.GT.U32.AND P6, PT, R0, R198, PT ;  /* 0x000000c60000720c */ /* 0x000fe20003fc4070 */
[----:B------:R-:W-:Y:S02]  /*1de0*/  IMAD.MOV R7, RZ, RZ, -R7 ;  /* 0x000000ffff077224 */ /* 0x000fe400078e0a07 */
[----:B------:R-:W-:Y:S01]  /*1df0*/  @!P1 IMAD.MOV R130, RZ, RZ, -R130 ;  /* 0x000000ffff829224 */ /* 0x000fe200078e0a82 */
[----:B------:R-:W-:Y:S01]  /*1e00*/  ISETP.GE.AND P1, PT, R8, RZ, PT ;  /* 0x000000ff0800720c */ /* 0x000fe20003f26270 */
[----:B------:R-:W-:Y:S01]  /*1e10*/  IMAD R200, R0, R7, R11 ;  /* 0x0000000700c87224 */ /* 0x000fe200078e020b */
[----:B------:R-:W-:Y:S01]  /*1e20*/  IABS R8, R8 ;  /* 0x0000000800087213 */ /* 0x000fe20000000000 */
[----:B------:R-:W-:Y:S01]  /*1e30*/  @!P5 IMAD.MOV R194, RZ, RZ, -R194 ;  /* 0x000000ffffc2d224 */ /* 0x000fe200078e0ac2 */
[----:B------:R-:W-:-:S02]  /*1e40*/  IABS R11, R5 ;  /* 0x00000005000b7213 */ /* 0x000fc40000000000 */
[----:B------:R-:W-:Y:S01]  /*1e50*/  ISETP.GT.U32.AND P5, PT, R0, R200, PT ;  /* 0x000000c80000720c */ /* 0x000fe20003fa4070 */
[----:B------:R-:W-:Y:S01]  /*1e60*/  IMAD.MOV.U32 R9, RZ, RZ, R8 ;  /* 0x000000ffff097224 */ /* 0x000fe200078e0008 */
[----:B------:R-:W-:Y:S01]  /*1e70*/  LOP3.LUT R7, R3, 0x62, RZ, 0xfc, !PT ;  /* 0x0000006203077812 */ /* 0x000fe200078efcff */
[--C-:B------:R-:W-:Y:S01]  /*1e80*/  @!P4 IMAD.IADD R196, R196, 0x1, -R0.reuse ;  /* 0x00000001c4c4c824 */ /* 0x100fe200078e0a00 */
[----:B------:R-:W-:Y:S01]  /*1e90*/  ISETP.GE.AND P4, PT, R5, RZ, PT ;  /* 0x000000ff0500720c */ /* 0x000fe20003f86270 */
[----:B------:R-:W-:Y:S01]  /*1ea0*/  @!P6 IMAD.IADD R198, R198, 0x1, -R0 ;  /* 0x00000001c6c6e824 */ /* 0x000fe200078e0a00 */
[----:B------:R-:W-:Y:S01]  /*1eb0*/  LOP3.LUT R8, R3, 0x61, RZ, 0xfc, !PT ;  /* 0x0000006103087812 */ /* 0x000fe200078efcff */
[----:B------:R-:W-:-:S03]  /*1ec0*/  IMAD.HI.U32 R5, R4, R9, RZ ;  /* 0x0000000904057227 */ /* 0x000fc600078e00ff */
[----:B------:R-:W-:Y:S01]  /*1ed0*/  ISETP.GT.U32.AND P6, PT, R0, R198, PT ;  /* 0x000000c60000720c */ /* 0x000fe20003fc4070 */
[----:B------:R-:W-:Y:S01]  /*1ee0*/  @!P3 IMAD.MOV R196, RZ, RZ, -R196 ;  /* 0x000000ffffc4b224 */ /* 0x000fe200078e0ac4 */
[----:B------:R-:W-:Y:S01]  /*1ef0*/  ISETP.GE.AND P3, PT, R7, RZ, PT ;  /* 0x000000ff0700720c */ /* 0x000fe20003f66270 */
[----:B------:R-:W-:Y:S01]  /*1f00*/  IMAD.MOV R202, RZ, RZ, -R5 ;  /* 0x000000ffffca7224 */ /* 0x000fe200078e0a05 */
[----:B------:R-:W-:Y:S01]  /*1f10*/  IABS R7, R7 ;  /* 0x0000000700077213 */ /* 0x000fe20000000000 */
[----:B------:R-:W-:Y:S01]  /*1f20*/  IMAD.HI.U32 R5, R4, R11, RZ ;  /* 0x0000000b04057227 */ /* 0x000fe200078e00ff */
[----:B------:R-:W-:-:S03]  /*1f30*/  IABS R13, R8 ;  /* 0x00000008000d7213 */ /* 0x000fc60000000000 */
[----:B------:R-:W-:Y:S02]  /*1f40*/  @!P5 IMAD.IADD R200, R200, 0x1, -R0 ;  /* 0x00000001c8c8d824 */ /* 0x000fe400078e0a00 */
[C---:B------:R-:W-:Y:S02]  /*1f50*/  IMAD R202, R0.reuse, R202, R9 ;  /* 0x000000ca00ca7224 */ /* 0x040fe400078e0209 */
[----:B------:R-:W-:Y:S01]  /*1f60*/  IMAD.MOV R5, RZ, RZ, -R5 ;  /* 0x000000ffff057224 */ /* 0x000fe200078e0a05 */
[C---:B------:R-:W-:Y:S01]  /*1f70*/  ISETP.GT.U32.AND P5, PT, R0.reuse, R200, PT ;  /* 0x000000c80000720c */ /* 0x040fe20003fa4070 */
[----:B------:R-:W-:Y:S02]  /*1f80*/  IMAD.MOV.U32 R9, RZ, RZ, R7 ;  /* 0x000000ffff097224 */ /* 0x000fe400078e0007 */
[----:B------:R-:W-:Y:S01]  /*1f90*/  IMAD R204, R0, R5, R11 ;  /* 0x0000000500cc7224 */ /* 0x000fe200078e020b */
[----:B------:R-:W-:Y:S01]  /*1fa0*/  IABS R11, R15 ;  /* 0x0000000f000b7213 */ /* 0x000fe20000000000 */
[----:B------:R-:W-:-:S04]  /*1fb0*/  IMAD.HI.U32 R5, R4, R9, RZ ;  /* 0x0000000904057227 */ /* 0x000fc800078e00ff */
[----:B------:R-:W-:Y:S01]  /*1fc0*/  @!P6 IMAD.IADD R198, R198, 0x1, -R0 ;  /* 0x00000001c6c6e824 */ /* 0x000fe200078e0a00 */
[----:B------:R-:W-:Y:S01]  /*1fd0*/  ISETP.GT.U32.AND P6, PT, R0, R202, PT ;  /* 0x000000ca0000720c */ /* 0x000fe20003fc4070 */
[----:B------:R-:W-:-:S04]  /*1fe0*/  IMAD.HI.U32 R7, R4, R13, RZ ;  /* 0x0000000d04077227 */ /* 0x000fc800078e00ff */
[----:B------:R-:W-:Y:S02]  /*1ff0*/  IMAD.MOV R5, RZ, RZ, -R5 ;  /* 0x000000ffff057224 */ /* 0x000fe400078e0a05 */
[----:B------:R-:W-:Y:S02]  /*2000*/  IMAD.MOV R7, RZ, RZ, -R7 ;  /* 0x000000ffff077224 */ /* 0x000fe400078e0a07 */
[C---:B------:R-:W-:Y:S01]  /*2010*/  IMAD R206, R0.reuse, R5, R9 ;  /* 0x0000000500ce7224 */ /* 0x040fe200078e0209 */
[----:B------:R-:W-:Y:S01]  /*2020*/  IABS R9, R19 ;  /* 0x0000001300097213 */ /* 0x000fe20000000000 */
[----:B------:R-:W-:Y:S01]  /*2030*/  IMAD R208, R0, R7, R13 ;  /* 0x0000000700d07224 */ /* 0x000fe200078e020d */
[----:B------:R-:W-:Y:S01]  /*2040*/  IABS R7, R17 ;  /* 0x0000001100077213 */ /* 0x000fe20000000000 */
[--C-:B------:R-:W-:Y:S01]  /*2050*/  @!P5 IMAD.IADD R200, R200, 0x1, -R0.reuse ;  /* 0x00000001c8c8d824 */ /* 0x100fe200078e0a00 */
[----:B------:R-:W-:Y:S01]  /*2060*/  ISETP.GT.U32.AND P5, PT, R0, R206, PT ;  /* 0x000000ce0000720c */ /* 0x000fe20003fa4070 */
[----:B------:R-:W-:Y:S01]  /*2070*/  @!P6 IMAD.IADD R202, R202, 0x1, -R0 ;  /* 0x00000001cacae824 */ /* 0x000fe200078e0a00 */
[C---:B------:R-:W-:Y:S01]  /*2080*/  ISETP.GT.U32.AND P6, PT, R0.reuse, R208, PT ;  /* 0x000000d00000720c */ /* 0x040fe20003fc4070 */
[----:B------:R-:W-:Y:S01]  /*2090*/  @!P0 IMAD.MOV R198, RZ, RZ, -R198 ;  /* 0x000000ffffc68224 */ /* 0x000fe200078e0ac6 */
[----:B------:R-:W-:Y:S01]  /*20a0*/  ISETP.GT.U32.AND P0, PT, R0, R204, PT ;  /* 0x000000cc0000720c */ /* 0x000fe20003f04070 */
[----:B------:R-:W-:-:S04]  /*20b0*/  IMAD.HI.U32 R5, R4, R11, RZ ;  /* 0x0000000b04057227 */ /* 0x000fc800078e00ff */
[----:B------:R-:W-:Y:S02]  /*20c0*/  IMAD.MOV R5, RZ, RZ, -R5 ;  /* 0x000000ffff057224 */ /* 0x000fe400078e0a05 */
[----:B------:R-:W-:Y:S02]  /*20d0*/  @!P2 IMAD.MOV R200, RZ, RZ, -R200 ;  /* 0x000000ffffc8a224 */ /* 0x000fe400078e0ac8 */
[--C-:B------:R-:W-:Y:S02]  /*20e0*/  @!P5 IMAD.IADD R206, R206, 0x1, -R0.reuse ;  /* 0x00000001ceced824 */ /* 0x100fe400078e0a00 */
[----:B------:R-:W-:Y:S02]  /*20f0*/  @!P6 IMAD.IADD R208, R208, 0x1, -R0 ;  /* 0x00000001d0d0e824 */ /* 0x000fe400078e0a00 */
[C---:B------:R-:W-:Y:S01]  /*2100*/  IMAD R210, R0.reuse, R5, R11 ;  /* 0x0000000500d27224 */ /* 0x040fe200078e020b */
[----:B------:R-:W-:Y:S01]  /*2110*/  ISETP.GT.U32.AND P6, PT, R0, R206, PT ;  /* 0x000000ce0000720c */ /* 0x000fe20003fc4070 */
[----:B------:R-:W-:Y:S01]  /*2120*/  IMAD.HI.U32 R5, R4, R7, RZ ;  /* 0x0000000704057227 */ /* 0x000fe200078e00ff */
[----:B------:R-:W-:-:S02]  /*2130*/  ISETP.GT.U32.AND P2, PT, R0, R208, PT ;  /* 0x000000d00000720c */ /* 0x000fc40003f44070 */
[----:B------:R-:W-:Y:S01]  /*2140*/  IABS R11, R21 ;  /* 0x00000015000b7213 */ /* 0x000fe20000000000 */
[----:B------:R-:W-:Y:S01]  /*2150*/  @!P0 IMAD.IADD R204, R204, 0x1, -R0 ;  /* 0x00000001cccc8824 */ /* 0x000fe200078e0a00 */
[----:B------:R-:W-:Y:S01]  /*2160*/  ISETP.GT.U32.AND P0, PT, R0, R202, PT ;  /* 0x000000ca0000720c */ /* 0x000fe20003f04070 */
[----:B------:R-:W-:-:S03]  /*2170*/  IMAD.MOV R5, RZ, RZ, -R5 ;  /* 0x000000ffff057224 */ /* 0x000fc600078e0a05 */
[C---:B------:R-:W-:Y:S01]  /*2180*/  ISETP.GT.U32.AND P5, PT, R0.reuse, R204, PT ;  /* 0x000000cc0000720c */ /* 0x040fe20003fa4070 */
[----:B------:R-:W-:Y:S02]  /*2190*/  IMAD R212, R0, R5, R7 ;  /* 0x0000000500d47224 */ /* 0x000fe400078e0207 */
[----:B------:R-:W-:Y:S02]  /*21a0*/  @!P6 IMAD.IADD R206, R206, 0x1, -R0 ;  /* 0x00000001cecee824 */ /* 0x000fe400078e0a00 */
[----:B------:R-:W-:Y:S01]  /*21b0*/  IMAD.HI.U32 R5, R4, R9, RZ ;  /* 0x0000000904057227 */ /* 0x000fe200078e00ff */
[----:B------:R-:W-:-:S03]  /*21c0*/  ISETP.GT.U32.AND P6, PT, R0, R212, PT ;  /* 0x000000d40000720c */ /* 0x000fc60003fc4070 */
[----:B------:R-:W-:Y:S02]  /*21d0*/  IMAD.MOV R5, RZ, RZ, -R5 ;  /* 0x000000ffff057224 */ /* 0x000fe400078e0a05 */
[--C-:B------:R-:W-:Y:S01]  /*21e0*/  @!P0 IMAD.IADD R202, R202, 0x1, -R0.reuse ;  /* 0x00000001caca8824 */ /* 0x100fe200078e0a00 */
[----:B------:R-:W-:Y:S01]  /*21f0*/  ISETP.GT.U32.AND P0, PT, R0, R210, PT ;  /* 0x000000d20000720c */ /* 0x000fe20003f04070 */
[----:B------:R-:W-:Y:S01]  /*2200*/  @!P5 IMAD.IADD R204, R204, 0x1, -R0 ;  /* 0x00000001ccccd824 */ /* 0x000fe200078e0a00 */
[----:B------:R-:W-:Y:S01]  /*2210*/  ISETP.GE.AND P5, PT, R8, RZ, PT ;  /* 0x000000ff0800720c */ /* 0x000fe20003fa6270 */
[----:B------:R-:W-:Y:S01]  /*2220*/  IMAD R214, R0, R5, R9 ;  /* 0x0000000500d67224 */ /* 0x000fe200078e0209 */
[----:B------:R-:W-:Y:S01]  /*2230*/  LOP3.LUT R8, R3, 0x5c, RZ, 0xfc, !PT ;  /* 0x0000005c03087812 */ /* 0x000fe200078efcff */
[----:B------:R-:W-:Y:S02]  /*2240*/  @!P4 IMAD.MOV R204, RZ, RZ, -R204 ;  /* 0x000000ffffccc224 */ /* 0x000fe400078e0acc */
[----:B------:R-:W-:Y:S01]  /*2250*/  @!P6 IMAD.IADD R212, R212, 0x1, -R0 ;  /* 0x00000001d4d4e824 */ /* 0x000fe200078e0a00 */
[----:B------:R-:W-:Y:S01]  /*2260*/  IABS R13, R8 ;  /* 0x00000008000d7213 */ /* 0x000fe20000000000 */
[----:B------:R-:W-:Y:S01]  /*2270*/  IMAD.HI.U32 R7, R4, R11, RZ ;  /* 0x0000000b04077227 */ /* 0x000fe200078e00ff */
[----:B------:R-:W-:-:S02]  /*2280*/  ISETP.GT.U32.AND P6, PT, R0, R214, PT ;  /* 0x000000d60000720c */ /* 0x000fc40003fc4070 */
[----:B------:R-:W-:Y:S01]  /*2290*/  ISETP.GT.U32.AND P4, PT, R0, R212, PT ;  /* 0x000000d40000720c */ /* 0x000fe20003f84070 */
[----:B------:R-:W-:-:S04]  /*22a0*/  IMAD.HI.U32 R5, R4, R13, RZ ;  /* 0x0000000d04057227 */ /* 0x000fc800078e00ff */
[----:B------:R-:W-:Y:S02]  /*22b0*/  IMAD.MOV R5, RZ, RZ, -R5 ;  /* 0x000000ffff057224 */ /* 0x000fe400078e0a05 */
[----:B------:R-:W-:Y:S02]  /*22c0*/  IMAD.MOV R7, RZ, RZ, -R7 ;  /* 0x000000ffff077224 */ /* 0x000fe400078e0a07 */
[----:B------:R-:W-:Y:S02]  /*22d0*/  IMAD R218, R0, R5, R13 ;  /* 0x0000000500da7224 */ /* 0x000fe400078e020d */
[--C-:B------:R-:W-:Y:S01]  /*22e0*/  @!P2 IMAD.IADD R208, R208, 0x1, -R0.reuse ;  /* 0x00000001d0d0a824 */ /* 0x100fe200078e0a00 */
[----:B------:R-:W-:Y:S01]  /*22f0*/  ISETP.GE.AND P2, PT, R15, RZ, PT ;  /* 0x000000ff0f00720c */ /* 0x000fe20003f46270 */
[--C-:B------:R-:W-:Y:S01]  /*2300*/  @!P4 IMAD.IADD R212, R212, 0x1, -R0.reuse ;  /* 0x00000001d4d4c824 */ /* 0x100fe200078e0a00 */
[----:B------:R-:W-:Y:S01]  /*2310*/  ISETP.GT.U32.AND P4, PT, R0, R218, PT ;  /* 0x000000da0000720c */ /* 0x000fe20003f84070 */
[----:B------:R-:W-:Y:S01]  /*2320*/  @!P0 IMAD.IADD R210, R210, 0x1, -R0 ;  /* 0x00000001d2d28824 */ /* 0x000fe200078e0a00 */
[----:B------:R-:W-:Y:S01]  /*2330*/  LOP3.LUT R15, R3, 0x5b, RZ, 0xfc, !PT ;  /* 0x0000005b030f7812 */ /* 0x000fe200078efcff */
[C---:B------:R-:W-:Y:S01]  /*2340*/  IMAD R216, R0.reuse, R7, R11 ;  /* 0x0000000700d87224 */ /* 0x040fe200078e020b */
[----:B------:R-:W-:Y:S01]  /*2350*/  ISETP.GE.AND P0, PT, R17, RZ, PT ;  /* 0x000000ff1100720c */ /* 0x000fe20003f06270 */
[----:B------:R-:W-:Y:S01]  /*2360*/  @!P1 IMAD.MOV R202, RZ, RZ, -R202 ;  /* 0x000000ffffca9224 */ /* 0x000fe200078e0aca */
[----:B------:R-:W-:Y:S01]  /*2370*/  ISETP.GT.U32.AND P1, PT, R0, R210, PT ;  /* 0x000000d20000720c */ /* 0x000fe20003f24070 */
[----:B------:R-:W-:Y:S01]  /*2380*/  @!P5 IMAD.MOV R208, RZ, RZ, -R208 ;  /* 0x000000ffffd0d224 */ /* 0x000fe200078e0ad0 */
[----:B------:R-:W-:Y:S01]  /*2390*/  IABS R7, R15 ;  /* 0x0000000f00077213 */ /* 0x000fe20000000000 */
[----:B------:R-:W-:Y:S01]  /*23a0*/  @!P6 IMAD.IADD R214, R214, 0x1, -R0 ;  /* 0x00000001d6d6e824 */ /* 0x000fe200078e0a00 */
[----:B------:R-:W-:Y:S01]  /*23b0*/  ISETP.GT.U32.AND P5, PT, R0, R216, PT ;  /* 0x000000d80000720c */ /* 0x000fe20003fa4070 */
[----:B------:R-:W-:Y:S01]  /*23c0*/  @!P3 IMAD.MOV R206, RZ, RZ, -R206 ;  /* 0x000000ffffceb224 */ /* 0x000fe200078e0ace */
[----:B------:R-:W-:Y:S01]  /*23d0*/  LOP3.LUT R17, R3, 0x5a, RZ, 0xfc, !PT ;  /* 0x0000005a03117812 */ /* 0x000fe200078efcff */
[----:B------:R-:W-:Y:S01]  /*23e0*/  @!P4 IMAD.IADD R218, R218, 0x1, -R0 ;  /* 0x00000001dadac824 */ /* 0x000fe200078e0a00 */
[----:B------:R-:W-:Y:S01]  /*23f0*/  ISETP.GE.AND P6, PT, R8, RZ, PT ;  /* 0x000000ff0800720c */ /* 0x000fe20003fc6270 */
[----:B------:R-:W-:Y:S01]  /*2400*/  IMAD.HI.U32 R5, R4, R7, RZ ;  /* 0x0000000704057227 */ /* 0x000fe200078e00ff */
[----:B------:R-:W-:-:S02]  /*2410*/  IABS R9, R17 ;  /* 0x0000001100097213 */ /* 0x000fc40000000000 */
[----:B------:R-:W-:Y:S01]  /*2420*/  ISETP.GT.U32.AND P4, PT, R0, R218, PT ;  /* 0x000000da0000720c */ /* 0x000fe20003f84070 */
[----:B------:R-:W-:Y:S01]  /*2430*/  IMAD.MOV R220, RZ, RZ, -R5 ;  /* 0x000000ffffdc7224 */ /* 0x000fe200078e0a05 */
[----:B------:R-:W-:Y:S01]  /*2440*/  LOP3.LUT R8, R3, 0x59, RZ, 0xfc, !PT ;  /* 0x0000005903087812 */ /* 0x000fe200078efcff */
[----:B------:R-:W-:Y:S01]  /*2450*/  IMAD.HI.U32 R5, R4, R9, RZ ;  /* 0x0000000904057227 */ /* 0x000fe200078e00ff */
[----:B------:R-:W-:Y:S02]  /*2460*/  ISETP.GE.AND P3, PT, R19, RZ, PT ;  /* 0x000000ff1300720c */ /* 0x000fe40003f66270 */
[----:B------:R-:W-:Y:S01]  /*2470*/  IABS R11, R8 ;  /* 0x00000008000b7213 */ /* 0x000fe20000000000 */
[--C-:B------:R-:W-:Y:S01]  /*2480*/  @!P1 IMAD.IADD R210, R210, 0x1, -R0.reuse ;  /* 0x00000001d2d29824 */ /* 0x100fe200078e0a00 */
[----:B------:R-:W-:Y:S01]  /*2490*/  LOP3.LUT R19, R3, 0x58, RZ, 0xfc, !PT ;  /* 0x0000005803137812 */ /* 0x000fe200078efcff */
[----:B------:R-:W-:Y:S01]  /*24a0*/  @!P5 IMAD.IADD R216, R216, 0x1, -R0 ;  /* 0x00000001d8d8d824 */ /* 0x000fe200078e0a00 */
[C---:B------:R-:W-:Y:S01]  /*24b0*/  ISETP.GT.U32.AND P5, PT, R0.reuse, R214, PT ;  /* 0x000000d60000720c */ /* 0x040fe20003fa4070 */
[----:B------:R-:W-:Y:S01]  /*24c0*/  IMAD.MOV R5, RZ, RZ, -R5 ;  /* 0x000000ffff057224 */ /* 0x000fe200078e0a05 */
[----:B------:R-:W-:Y:S01]  /*24d0*/  IABS R13, R19 ;  /* 0x00000013000d7213 */ /* 0x000fe20000000000 */
[----:B------:R-:W-:Y:S01]  /*24e0*/  @!P2 IMAD.MOV R210, RZ, RZ, -R210 ;  /* 0x000000ffffd2a224 */ /* 0x000fe200078e0ad2 */
[C---:B------:R-:W-:Y:S01]  /*24f0*/  ISETP.GT.U32.AND P2, PT, R0.reuse, R216, PT ;  /* 0x000000d80000720c */ /* 0x040fe20003f44070 */
[----:B------:R-:W-:Y:S01]  /*2500*/  IMAD R222, R0, R5, R9 ;  /* 0x0000000500de7224 */ /* 0x000fe200078e0209 */
[----:B------:R-:W-:Y:S01]  /*2510*/  ISETP.GE.AND P1, PT, R21, RZ, PT ;  /* 0x000000ff1500720c */ /* 0x000fe20003f26270 */
[----:B------:R-:W-:Y:S01]  /*2520*/  @!P4 IMAD.IADD R218, R218, 0x1, -R0 ;  /* 0x00000001dadac824 */ /* 0x000fe200078e0a00 */
[----:B------:R-:W-:Y:S01]  /*2530*/  LOP3.LUT R21, R3, 0x42, RZ, 0xfc, !PT ;  /* 0x0000004203157812 */ /* 0x000fe200078efcff */
[----:B------:R-:W-:Y:S01]  /*2540*/  IMAD.HI.U32 R5, R4, R11, RZ ;  /* 0x0000000b04057227 */ /* 0x000fe200078e00ff */
[----:B------:R-:W-:-:S03]  /*2550*/  ISETP.GT.U32.AND P4, PT, R0, R222, PT ;  /* 0x000000de0000720c */ /* 0x000fc60003f84070 */
[----:B------:R-:W-:Y:S02]  /*2560*/  IMAD R220, R0, R220, R7 ;  /* 0x000000dc00dc7224 */ /* 0x000fe400078e0207 */
[----:B------:R-:W-:Y:S02]  /*2570*/  IMAD.MOV R5, RZ, RZ, -R5 ;  /* 0x000000ffff057224 */ /* 0x000fe400078e0a05 */
[----:B------:R-:W-:Y:S01]  /*2580*/  @!P2 IMAD.IADD R216, R216, 0x1, -R0 ;  /* 0x00000001d8d8a824 */ /* 0x000fe200078e0a00 */
[----:B------:R-:W-:Y:S01]  /*2590*/  ISETP.GE.AND P2, PT, R15, RZ, PT ;  /* 0x000000ff0f00720c */ /* 0x000fe20003f46270 */
[----:B------:R-:W-:Y:S01]  /*25a0*/  IMAD.HI.U32 R7, R4, R13, RZ ;  /* 0x0000000d04077227 */ /* 0x000fe200078e00ff */
[----:B------:R-:W-:-:S03]  /*25b0*/  LOP3.LUT R15, R3, 0x57, RZ, 0xfc, !PT ;  /* 0x00000057030f7812 */ /* 0x000fc600078efcff */
[--C-:B------:R-:W-:Y:S01]  /*25c0*/  @!P4 IMAD.IADD R222, R222, 0x1, -R0.reuse ;  /* 0x00000001dedec824 */ /* 0x100fe200078e0a00 */
[----:B------:R-:W-:Y:S01]  /*25d0*/  IABS R9, R15 ;  /* 0x0000000f00097213 */ /* 0x000fe20000000000 */
[----:B------:R-:W-:Y:S01]  /*25e0*/  @!P5 IMAD.IADD R214, R214, 0x1, -R0 ;  /* 0x00000001d6d6d824 */ /* 0x000fe200078e0a00 */
[C---:B------:R-:W-:Y:S01]  /*25f0*/  ISETP.GT.U32.AND P5, PT, R0.reuse, R220, PT ;  /* 0x000000dc0000720c */ /* 0x040fe20003fa4070 */
[C---:B------:R-:W-:Y:S01]  /*2600*/  IMAD R224, R0.reuse, R5, R11 ;  /* 0x0000000500e07224 */ /* 0x040fe200078e020b */
[----:B------:R-:W-:Y:S01]  /*2610*/  ISETP.GT.U32.AND P4, PT, R0, R222, PT ;  /* 0x000000de0000720c */ /* 0x000fe20003f84070 */
[----:B------:R-:W-:Y:S02]  /*2620*/  IMAD.MOV R7, RZ, RZ, -R7 ;  /* 0x000000ffff077224 */ /* 0x000fe400078e0a07 */
[----:B------:R-:W-:-:S04]  /*2630*/  IMAD.HI.U32 R5, R4, R9, RZ ;  /* 0x0000000904057227 */ /* 0x000fc800078e00ff */
[C---:B------:R-:W-:Y:S01]  /*2640*/  IMAD R226, R0.reuse, R7, R13 ;  /* 0x0000000700e27224 */ /* 0x040fe200078e020d */
[----:B------:R-:W-:Y:S01]  /*2650*/  LOP3.LUT R13, R3, 0x54, RZ, 0xfc, !PT ;  /* 0x00000054030d7812 */ /* 0x000fe200078efcff */
[----:B------:R-:W-:Y:S02]  /*2660*/  IMAD.MOV R5, RZ, RZ, -R5 ;  /* 0x000000ffff057224 */ /* 0x000fe400078e0a05 */
[----:B------:R-:W-:Y:S01]  /*2670*/  @!P3 IMAD.MOV R214, RZ, RZ, -R214 ;  /* 0x000000ffffd6b224 */ /* 0x000fe200078e0ad6 */
[C---:B------:R-:W-:Y:S01]  /*2680*/  ISETP.GT.U32.AND P3, PT, R0.reuse, R224, PT ;  /* 0x000000e00000720c */ /* 0x040fe20003f64070 */
[C---:B------:R-:W-:Y:S02]  /*2690*/  IMAD R228, R0.reuse, R5, R9 ;  /* 0x0000000500e47224 */ /* 0x040fe400078e0209 */
[----:B------:R-:W-:Y:S01]  /*26a0*/  @!P6 IMAD.MOV R218, RZ, RZ, -R218 ;  /* 0x000000ffffdae224 */ /* 0x000fe200078e0ada */
[----:B------:R-:W-:Y:S01]  /*26b0*/  ISETP.GT.U32.AND P6, PT, R0, R226, PT ;  /* 0x000000e20000720c */ /* 0x000fe20003fc4070 */
[--C-:B------:R-:W-:Y:S01]  /*26c0*/  @!P5 IMAD.IADD R220, R220, 0x1, -R0.reuse ;  /* 0x00000001dcdcd824 */ /* 0x100fe200078e0a00 */
[----:B------:R-:W-:Y:S01]  /*26d0*/  ISETP.GE.AND P5, PT, R17, RZ, PT ;  /* 0x000000ff1100720c */ /* 0x000fe20003fa6270 */
[----:B------:R-:W-:Y:S01]  /*26e0*/  @!P4 IMAD.IADD R222, R222, 0x1, -R0 ;  /* 0x00000001dedec824 */ /* 0x000fe200078e0a00 */
[C---:B------:R-:W-:Y:S01]  /*26f0*/  ISETP.GT.U32.AND P4, PT, R0.reuse, R228, PT ;  /* 0x000000e40000720c */ /* 0x040fe20003f84070 */
[----:B------:R-:W-:Y:S01]  /*2700*/  @!P0 IMAD.MOV R212, RZ, RZ, -R212 ;  /* 0x000000ffffd48224 */ /* 0x000fe200078e0ad4 */
[----:B------:R-:W-:Y:S01]  /*2710*/  LOP3.LUT R17, R3, 0x56, RZ, 0xfc, !PT ;  /* 0x0000005603117812 */ /* 0x000fe200078efcff */
[----:B------:R-:W-:Y:S01]  /*2720*/  @!P1 IMAD.MOV R216, RZ, RZ, -R216 ;  /* 0x000000ffffd89224 */ /* 0x000fe200078e0ad8 */
[----:B------:R-:W-:Y:S01]  /*2730*/  ISETP.GT.U32.AND P0, PT, R0, R220, PT ;  /* 0x000000dc0000720c */ /* 0x000fe20003f04070 */
[----:B------:R-:W-:Y:S01]  /*2740*/  @!P3 IMAD.IADD R224, R224, 0x1, -R0 ;  /* 0x00000001e0e0b824 */ /* 0x000fe200078e0a00 */
[----:B------:R-:W-:-:S02]  /*2750*/  IABS R7, R17 ;  /* 0x0000001100077213 */ /* 0x000fc40000000000 */
[----:B------:R-:W-:Y:S01]  /*2760*/  ISETP.GE.AND P1, PT, R8, RZ, PT ;  /* 0x000000ff0800720c */ /* 0x000fe20003f26270 */
[--C-:B------:R-:W-:Y:S01]  /*2770*/  @!P6 IMAD.IADD R226, R226, 0x1, -R0.reuse ;  /* 0x00000001e2e2e824 */ /* 0x100fe200078e0a00 */
[----:B------:R-:W-:Y:S01]  /*2780*/  LOP3.LUT R8, R3, 0x55, RZ, 0xfc, !PT ;  /* 0x0000005503087812 */ /* 0x000fe200078efcff */
[----:B------:R-:W-:Y:S01]  /*2790*/  IMAD.HI.U32 R5, R4, R7, RZ ;  /* 0x0000000704057227 */ /* 0x000fe200078e00ff */
[----:B------:R-:W-:Y:S02]  /*27a0*/  ISETP.GT.U32.AND P6, PT, R0, R224, PT ;  /* 0x000000e00000720c */ /* 0x000fe40003fc4070 */
[----:B------:R-:W-:Y:S01]  /*27b0*/  IABS R9, R8 ;  /* 0x0000000800097213 */ /* 0x000fe20000000000 */
[--C-:B------:R-:W-:Y:S01]  /*27c0*/  @!P4 IMAD.IADD R228, R228, 0x1, -R0.reuse ;  /* 0x00000001e4e4c824 */ /* 0x100fe200078e0a00 */
[----:B------:R-:W-:Y:S01]  /*27d0*/  ISETP.GE.AND P3, PT, R15, RZ, PT ;  /* 0x000000ff0f00720c */ /* 0x000fe20003f66270 */
[----:B------:R-:W-:Y:S01]  /*27e0*/  IMAD.MOV R5, RZ, RZ, -R5 ;  /* 0x000000ffff057224 */ /* 0x000fe200078e0a05 */
[----:B------:R-:W-:Y:S01]  /*27f0*/  LOP3.LUT R15, R3, 0x52, RZ, 0xfc, !PT ;  /* 0x00000052030f7812 */ /* 0x000fe200078efcff */
[----:B------:R-:W-:Y:S01]  /*2800*/  @!P0 IMAD.IADD R220, R220, 0x1, -R0 ;  /* 0x00000001dcdc8824 */ /* 0x000fe200078e0a00 */
[C---:B------:R-:W-:Y:S01]  /*2810*/  ISETP.GT.U32.AND P4, PT, R0.reuse, R228, PT ;  /* 0x000000e40000720c */ /* 0x040fe20003f84070 */
[----:B------:R-:W-:Y:S01]  /*2820*/  IMAD R230, R0, R5, R7 ;  /* 0x0000000500e67224 */ /* 0x000fe200078e0207 */
[----:B------:R-:W-:Y:S01]  /*2830*/  IABS R7, R13 ;  /* 0x0000000d00077213 */ /* 0x000fe20000000000 */
[----:B------:R-:W-:Y:S01]  /*2840*/  IMAD.HI.U32 R5, R4, R9, RZ ;  /* 0x0000000904057227 */ /* 0x000fe200078e00ff */
[----:B------:R-:W-:-:S02]  /*2850*/  ISETP.GE.AND P0, PT, R19, RZ, PT ;  /* 0x000000ff1300720c */ /* 0x000fc40003f06270 */
[----:B------:R-:W-:Y:S01]  /*2860*/  IABS R11, R15 ;  /* 0x0000000f000b7213 */ /* 0x000fe20000000000 */
[----:B------:R-:W-:Y:S01]  /*2870*/  IMAD.MOV R5, RZ, RZ, -R5 ;  /* 0x000000ffff057224 */ /* 0x000fe200078e0a05 */
[----:B------:R-:W-:Y:S01]  /*2880*/  LOP3.LUT R19, R3, 0x4b, RZ, 0xfc, !PT ;  /* 0x0000004b03137812 */ /* 0x000fe200078efcff */
[----:B------:R-:W-:Y:S01]  /*2890*/  @!P6 IMAD.IADD R224, R224, 0x1, -R0 ;  /* 0x00000001e0e0e824 */ /* 0x000fe200078e0a00 */
[C---:B------:R-:W-:Y:S01]  /*28a0*/  ISETP.GT.U32.AND P6, PT, R0.reuse, R230, PT ;  /* 0x000000e60000720c */ /* 0x040fe20003fc4070 */
[----:B------:R-:W-:Y:S01]  /*28b0*/  @!P2 IMAD.MOV R220, RZ, RZ, -R220 ;  /* 0x000000ffffdca224 */ /* 0x000fe200078e0adc */
[C---:B------:R-:W-:Y:S01]  /*28c0*/  ISETP.GT.U32.AND P2, PT, R0.reuse, R226, PT ;  /* 0x000000e20000720c */ /* 0x040fe20003f44070 */
[----:B------:R-:W-:Y:S02]  /*28d0*/  IMAD R232, R0, R5, R9 ;  /* 0x0000000500e87224 */ /* 0x000fe400078e0209 */
[----:B------:R-:W-:Y:S02]  /*28e0*/  @!P4 IMAD.IADD R228, R228, 0x1, -R0 ;  /* 0x00000001e4e4c824 */ /* 0x000fe400078e0a00 */
[----:B------:R-:W-:Y:S01]  /*28f0*/  IMAD.HI.U32 R5, R4, R7, RZ ;  /* 0x0000000704057227 */ /* 0x000fe200078e00ff */
[----:B------:R-:W-:-:S03]  /*2900*/  ISETP.GT.U32.AND P4, PT, R0, R232, PT ;  /* 0x000000e80000720c */ /* 0x000fc60003f84070 */
[----:B------:R-:W-:Y:S02]  /*2910*/  IMAD.MOV R5, RZ, RZ, -R5 ;  /* 0x000000ffff057224 */ /* 0x000fe400078e0a05 */
[--C-:B------:R-:W-:Y:S01]  /*2920*/  @!P6 IMAD.IADD R230, R230, 0x1, -R0.reuse ;  /* 0x00000001e6e6e824 */ /* 0x100fe200078e0a00 */
[----:B------:R-:W-:Y:S01]  /*2930*/  ISETP.GE.AND P6, PT, R13, RZ, PT ;  /* 0x000000ff0d00720c */ /* 0x000fe20003fc6270 */
[----:B------:R-:W-:Y:S01]  /*2940*/  @!P2 IMAD.IADD R226, R226, 0x1, -R0 ;  /* 0x00000001e2e2a824 */ /* 0x000fe200078e0a00 */
[----:B------:R-:W-:Y:S01]  /*2950*/  ISETP.GE.AND P2, PT, R8, RZ, PT ;  /* 0x000000ff0800720c */ /* 0x000fe20003f46270 */
[----:B------:R-:W-:Y:S01]  /*2960*/  @!P1 IMAD.MOV R224, RZ, RZ, -R224 ;  /* 0x000000ffffe09224 */ /* 0x000fe200078e0ae0 */
[----:B------:R-:W-:Y:S01]  /*2970*/  LOP3.LUT R8, R3, 0x53, RZ, 0xfc, !PT ;  /* 0x0000005303087812 */ /* 0x000fe200078efcff */
[----:B------:R-:W-:Y:S01]  /*2980*/  @!P5 IMAD.MOV R222, RZ, RZ, -R222 ;  /* 0x000000ffffded224 */ /* 0x000fe200078e0ade */
[C---:B------:R-:W-:Y:S01]  /*2990*/  ISETP.GT.U32.AND P1, PT, R0.reuse, R230, PT ;  /* 0x000000e60000720c */ /* 0x040fe20003f24070 */
[----:B------:R-:W-:Y:S01]  /*29a0*/  IMAD R234, R0, R5, R7 ;  /* 0x0000000500ea7224 */ /* 0x000fe200078e0207 */
[----:B------:R-:W-:Y:S01]  /*29b0*/  ISETP.GE.AND P5, PT, R17, RZ, PT ;  /* 0x000000ff1100720c */ /* 0x000fe20003fa6270 */
[----:B------:R-:W-:Y:S01]  /*29c0*/  @!P4 IMAD.IADD R232, R232, 0x1, -R0 ;  /* 0x00000001e8e8c824 */ /* 0x000fe200078e0a00 */
[----:B------:R-:W-:Y:S01]  /*29d0*/  IABS R9, R8 ;  /* 0x0000000800097213 */ /* 0x000fe20000000000 */
[----:B------:R-:W-:Y:S01]  /*29e0*/  IMAD.HI.U32 R7, R4, R11, RZ ;  /* 0x0000000b04077227 */ /* 0x000fe200078e00ff */
[----:B------:R-:W-:-:S02]  /*29f0*/  LOP3.LUT R17, R3, 0x4c, RZ, 0xfc, !PT ;  /* 0x0000004c03117812 */ /* 0x000fc400078efcff */
[C---:B------:R-:W-:Y:S01]  /*2a00*/  ISETP.GT.U32.AND P4, PT, R0.reuse, R232, PT ;  /* 0x000000e80000720c */ /* 0x040fe20003f84070 */
[----:B------:R-:W-:Y:S01]  /*2a10*/  @!P0 IMAD.MOV R226, RZ, RZ, -R226 ;  /* 0x000000ffffe28224 */ /* 0x000fe200078e0ae2 */
[----:B------:R-:W-:Y:S01]  /*2a20*/  ISETP.GT.U32.AND P0, PT, R0, R234, PT ;  /* 0x000000ea0000720c */ /* 0x000fe20003f04070 */
[----:B------:R-:W-:-:S04]  /*2a30*/  IMAD.HI.U32 R5, R4, R9, RZ ;  /* 0x0000000904057227 */ /* 0x000fc800078e00ff */
[----:B------:R-:W-:Y:S02]  /*2a40*/  IMAD.MOV R7, RZ, RZ, -R7 ;  /* 0x000000ffff077224 */ /* 0x000fe400078e0a07 */
[----:B------:R-:W-:Y:S02]  /*2a50*/  IMAD.MOV R5, RZ, RZ, -R5 ;  /* 0x000000ffff057224 */ /* 0x000fe400078e0a05 */
[----:B------:R-:W-:Y:S01]  /*2a60*/  @!P1 IMAD.IADD R230, R230, 0x1, -R0 ;  /* 0x00000001e6e69824 */ /* 0x000fe200078e0a00 */
[----:B------:R-:W-:Y:S01]  /*2a70*/  ISETP.GE.AND P1, PT, R15, RZ, PT ;  /* 0x000000ff0f00720c */ /* 0x000fe20003f26270 */
[C---:B------:R-:W-:Y:S01]  /*2a80*/  IMAD R238, R0.reuse, R7, R11 ;  /* 0x0000000700ee7224 */ /* 0x040fe200078e020b */
[C---:B------:R-:W-:Y:S01]  /*2a90*/  LOP3.LUT R15, R3.reuse, 0x4f, RZ, 0xfc, !PT ;  /* 0x0000004f030f7812 */ /* 0x040fe200078efcff */
[C---:B------:R-:W-:Y:S01]  /*2aa0*/  IMAD R236, R0.reuse, R5, R9 ;  /* 0x0000000500ec7224 */ /* 0x040fe200078e0209 */
[----:B------:R-:W-:Y:S01]  /*2ab0*/  LOP3.LUT R7, R3, 0x50, RZ, 0xfc, !PT ;  /* 0x0000005003077812 */ /* 0x000fe200078efcff */
[----:B------:R-:W-:Y:S01]  /*2ac0*/  @!P5 IMAD.MOV R230, RZ, RZ, -R230 ;  /* 0x000000ffffe6d224 */ /* 0x000fe200078e0ae6 */
[----:B------:R-:W-:Y:S01]  /*2ad0*/  ISETP.GT.U32.AND P5, PT, R0, R238, PT ;  /* 0x000000ee0000720c */ /* 0x000fe20003fa4070 */
[--C-:B------:R-:W-:Y:S01]  /*2ae0*/  @!P4 IMAD.IADD R232, R232, 0x1, -R0.reuse ;  /* 0x00000001e8e8c824 */ /* 0x100fe200078e0a00 */
[----:B------:R-:W-:Y:S01]  /*2af0*/  ISETP.GT.U32.AND P4, PT, R0, R236, PT ;  /* 0x000000ec0000720c */ /* 0x000fe20003f84070 */
[----:B------:R-:W-:Y:S01]  /*2b00*/  @!P0 IMAD.IADD R234, R234, 0x1, -R0 ;  /* 0x00000001eaea8824 */ /* 0x000fe200078e0a00 */
[----:B------:R-:W-:Y:S01]  /*2b10*/  IABS R13, R15 ;  /* 0x0000000f000d7213 */ /* 0x000fe20000000000 */
[----:B------:R-:W-:Y:S01]  /*2b20*/  @!P3 IMAD.MOV R228, RZ, RZ, -R228 ;  /* 0x000000ffffe4b224 */ /* 0x000fe200078e0ae4 */
[----:B------:R-:W-:Y:S01]  /*2b30*/  ISETP.GE.AND P3, PT, R8, RZ, PT ;  /* 0x000000ff0800720c */ /* 0x000fe20003f66270 */
[----:B------:R-:W-:Y:S01]  /*2b40*/  @!P2 IMAD.MOV R232, RZ, RZ, -R232 ;  /* 0x000000ffffe8a224 */ /* 0x000fe200078e0ae8 */
[----:B------:R-:W-:-:S02]  /*2b50*/  ISETP.GT.U32.AND P0, PT, R0, R234, PT ;  /* 0x000000ea0000720c */ /* 0x000fc40003f04070 */
[----:B------:R-:W-:Y:S02]  /*2b60*/  LOP3.LUT R8, R3, 0x51, RZ, 0xfc, !PT ;  /* 0x0000005103087812 */ /* 0x000fe400078efcff */
[----:B------:R-:W-:Y:S01]  /*2b70*/  IABS R11, R7 ;  /* 0x00000007000b7213 */ /* 0x000fe20000000000 */
[--C-:B------:R-:W-:Y:S01]  /*2b80*/  @!P5 IMAD.IADD R238, R238, 0x1, -R0.reuse ;  /* 0x00000001eeeed824 */ /* 0x100fe200078e0a00 */
[----:B------:R-:W-:Y:S01]  /*2b90*/  IABS R9, R8 ;  /* 0x0000000800097213 */ /* 0x000fe20000000000 */
[----:B------:R-:W-:Y:S01]  /*2ba0*/  @!P4 IMAD.IADD R236, R236, 0x1, -R0 ;  /* 0x00000001ececc824 */ /* 0x000fe200078e0a00 */
[----:B------:R-:W-:Y:S02]  /*2bb0*/  ISETP.GE.AND P2, PT, R8, RZ, PT ;  /* 0x000000ff0800720c */ /* 0x000fe40003f46270 */
[----:B------:R-:W-:Y:S01]  /*2bc0*/  ISETP.GT.U32.AND P5, PT, R0, R238, PT ;  /* 0x000000ee0000720c */ /* 0x000fe20003fa4070 */
[----:B------:R-:W-:Y:S01]  /*2bd0*/  IMAD.HI.U32 R5, R4, R9, RZ ;  /* 0x0000000904057227 */ /* 0x000fe200078e00ff */
[----:B------:R-:W-:-:S02]  /*2be0*/  ISETP.GT.U32.AND P4, PT, R0, R236, PT ;  /* 0x000000ec0000720c */ /* 0x000fc40003f84070 */
[----:B------:R-:W-:Y:S01]  /*2bf0*/  LOP3.LUT R8, R3, 0x4d, RZ, 0xfc, !PT ;  /* 0x0000004d03087812 */ /* 0x000fe200078efcff */
[----:B------:R-:W-:Y:S01]  /*2c00*/  @!P0 IMAD.IADD R234, R234, 0x1, -R0 ;  /* 0x00000001eaea8824 */ /* 0x000fe200078e0a00 */
[----:B------:R-:W-:Y:S01]  /*2c10*/  ISETP.GE.AND P0, PT, R7, RZ, PT ;  /* 0x000000ff0700720c */ /* 0x000fe20003f06270 */
[----:B------:R-:W-:-:S04]  /*2c20*/  IMAD.HI.U32 R7, R4, R13, RZ ;  /* 0x0000000d04077227 */ /* 0x000fc800078e00ff */
[----:B------:R-:W-:Y:S02]  /*2c30*/  IMAD.MOV R240, RZ, RZ, -R5 ;  /* 0x000000fffff07224 */ /* 0x000fe400078e0a05 */
[----:B------:R-:W-:Y:S02]  /*2c40*/  IMAD.MOV R7, RZ, RZ, -R7 ;  /* 0x000000ffff077224 */ /* 0x000fe400078e0a07 */
[C---:B------:R-:W-:Y:S02]  /*2c50*/  IMAD R240, R0.reuse, R240, R9 ;  /* 0x000000f000f07224 */ /* 0x040fe400078e0209 */
[----:B------:R-:W-:Y:S01]  /*2c60*/  IMAD R244, R0, R7, R13 ;  /* 0x0000000700f47224 */ /* 0x000fe200078e020d */
[----:B------:R-:W-:Y:S01]  /*2c70*/  IABS R13, R17 ;  /* 0x00000011000d7213 */ /* 0x000fe20000000000 */
[----:B------:R-:W-:Y:S02]  /*2c80*/  @!P5 IMAD.IADD R238, R238, 0x1, -R0 ;  /* 0x00000001eeeed824 */ /* 0x000fe400078e0a00 */
[----:B------:R-:W-:-:S04]  /*2c90*/  IMAD.HI.U32 R5, R4, R11, RZ ;  /* 0x0000000b04057227 */ /* 0x000fc800078e00ff */
[----:B------:R-:W-:Y:S01]  /*2ca0*/  @!P4 IMAD.IADD R236, R236, 0x1, -R0 ;  /* 0x00000001ececc824 */ /* 0x000fe200078e0a00 */
[C---:B------:R-:W-:Y:S01]  /*2cb0*/  ISETP.GT.U32.AND P4, PT, R0.reuse, R240, PT ;  /* 0x000000f00000720c */ /* 0x040fe20003f84070 */
[----:B------:R-:W-:Y:S01]  /*2cc0*/  @!P1 IMAD.MOV R238, RZ, RZ, -R238 ;  /* 0x000000ffffee9224 */ /* 0x000fe200078e0aee */
[C---:B------:R-:W-:Y:S01]  /*2cd0*/  ISETP.GT.U32.AND P1, PT, R0.reuse, R244, PT ;  /* 0x000000f40000720c */ /* 0x040fe20003f24070 */
[----:B------:R-:W-:Y:S02]  /*2ce0*/  IMAD.MOV R5, RZ, RZ, -R5 ;  /* 0x000000ffff057224 */ /* 0x000fe400078e0a05 */
[----:B------:R-:W-:Y:S02]  /*2cf0*/  @!P3 IMAD.MOV R236, RZ, RZ, -R236 ;  /* 0x000000ffffecb224 */ /* 0x000fe400078e0aec */
[----:B------:R-:W-:Y:S01]  /*2d00*/  IMAD R242, R0, R5, R11 ;  /* 0x0000000500f27224 */ /* 0x000fe200078e020b */
[----:B------:R-:W-:Y:S01]  /*2d10*/  IABS R11, R8 ;  /* 0x00000008000b7213 */ /* 0x000fe20000000000 */
[----:B------:R-:W-:Y:S01]  /*2d20*/  @!P6 IMAD.MOV R234, RZ, RZ, -R234 ;  /* 0x000000ffffeae224 */ /* 0x000fe200078e0aea */
[----:B------:R-:W-:-:S02]  /*2d30*/  ISETP.GE.AND P6, PT, R15, RZ, PT ;  /* 0x000000ff0f00720c */ /* 0x000fc40003fc6270 */
[----:B------:R-:W-:Y:S01]  /*2d40*/  ISETP.GT.U32.AND P3, PT, R0, R242, PT ;  /* 0x000000f20000720c */ /* 0x000fe20003f64070 */
[--C-:B------:R-:W-:Y:S01]  /*2d50*/  @!P4 IMAD.IADD R240, R240, 0x1, -R0.reuse ;  /* 0x00000001f0f0c824 */ /* 0x100fe200078e0a00 */
[----:B------:R-:W-:Y:S01]  /*2d60*/  IABS R15, R19 ;  /* 0x00000013000f7213 */ /* 0x000fe20000000000 */
[----:B------:R-:W-:Y:S01]  /*2d70*/  @!P1 IMAD.IADD R244, R244, 0x1, -R0 ;  /* 0x00000001f4f49824 */ /* 0x000fe200078e0a00 */
[----:B------:R-:W-:Y:S01]  /*2d80*/  LOP3.LUT R5, R3, 0x4e, RZ, 0xfc, !PT ;  /* 0x0000004e03057812 */ /* 0x000fe200078efcff */
[----:B------:R-:W-:Y:S01]  /*2d90*/  IMAD.HI.U32 R7, R4, R11, RZ ;  /* 0x0000000b04077227 */ /* 0x000fe200078e00ff */
[C---:B------:R-:W-:Y:S02]  /*2da0*/  ISETP.GT.U32.AND P4, PT, R0.reuse, R240, PT ;  /* 0x000000f00000720c */ /* 0x040fe40003f84070 */
[----:B------:R-:W-:Y:S01]  /*2db0*/  ISETP.GT.U32.AND P1, PT, R0, R244, PT ;  /* 0x000000f40000720c */ /* 0x000fe20003f24070 */
[----:B------:R-:W-:Y:S01]  /*2dc0*/  IMAD.MOV R7, RZ, RZ, -R7 ;  /* 0x000000ffff077224 */ /* 0x000fe200078e0a07 */
[----:B------:R-:W-:-:S02]  /*2dd0*/  IABS R9, R5 ;  /* 0x0000000500097213 */ /* 0x000fc40000000000 */
[----:B------:R-:W-:Y:S01]  /*2de0*/  ISETP.GE.AND P5, PT, R5, RZ, PT ;  /* 0x000000ff0500720c */ /* 0x000fe20003fa6270 */
[----:B------:R-:W-:Y:S02]  /*2df0*/  IMAD R248, R0, R7, R11 ;  /* 0x0000000700f87224 */ /* 0x000fe400078e020b */
[----:B------:R-:W-:-:S04]  /*2e00*/  IMAD.HI.U32 R7, R4, R15, RZ ;  /* 0x0000000f04077227 */ /* 0x000fc800078e00ff */
[----:B------:R-:W-:Y:S02]  /*2e10*/  @!P3 IMAD.IADD R242, R242, 0x1, -R0 ;  /* 0x00000001f2f2b824 */ /* 0x000fe400078e0a00 */
[----:B------:R-:W-:Y:S02]  /*2e20*/  IMAD.MOV R7, RZ, RZ, -R7 ;  /* 0x000000ffff077224 */ /* 0x000fe400078e0a07 */
[----:B------:R-:W-:Y:S01]  /*2e30*/  IMAD.HI.U32 R5, R4, R9, RZ ;  /* 0x0000000904057227 */ /* 0x000fe200078e00ff */
[----:B------:R-:W-:-:S03]  /*2e40*/  ISETP.GT.U32.AND P3, PT, R0, R242, PT ;  /* 0x000000f20000720c */ /* 0x000fc60003f64070 */
[--C-:B------:R-:W-:Y:S01]  /*2e50*/  @!P4 IMAD.IADD R240, R240, 0x1, -R0.reuse ;  /* 0x00000001f0f0c824 */ /* 0x100fe200078e0a00 */
[----:B------:R-:W-:Y:S01]  /*2e60*/  ISETP.GE.AND P4, PT, R8, RZ, PT ;  /* 0x000000ff0800720c */ /* 0x000fe20003f86270 */
[----:B------:R-:W-:Y:S01]  /*2e70*/  IMAD R252, R0, R7, R15 ;  /* 0x0000000700fc7224 */ /* 0x000fe200078e020f */
[C---:B------:R-:W-:Y:S01]  /*2e80*/  LOP3.LUT R8, R3.reuse, 0x4a, RZ, 0xfc, !PT ;  /* 0x0000004a03087812 */ /* 0x040fe200078efcff */
[----:B------:R-:W-:Y:S01]  /*2e90*/  @!P1 IMAD.IADD R244, R244, 0x1, -R0 ;  /* 0x00000001f4f49824 */ /* 0x000fe200078e0a00 */
[----:B------:R-:W-:Y:S01]  /*2ea0*/  LOP3.LUT R15, R3, 0x48, RZ, 0xfc, !PT ;  /* 0x00000048030f7812 */ /* 0x000fe200078efcff */
[----:B------:R-:W-:Y:S01]  /*2eb0*/  IMAD.MOV R246, RZ, RZ, -R5 ;  /* 0x000000fffff67224 */ /* 0x000fe200078e0a05 */
[----:B------:R-:W-:Y:S01]  /*2ec0*/  IABS R7, R8 ;  /* 0x0000000800077213 */ /* 0x000fe20000000000 */
[----:B------:R-:W-:Y:S01]  /*2ed0*/  @!P2 IMAD.MOV R240, RZ, RZ, -R240 ;  /* 0x000000fffff0a224 */ /* 0x000fe200078e0af0 */
[C---:B------:R-:W-:Y:S01]  /*2ee0*/  ISETP.GT.U32.AND P2, PT, R0.reuse, R248, PT ;  /* 0x000000f80000720c */ /* 0x040fe20003f44070 */
[----:B------:R-:W-:Y:S01]  /*2ef0*/  @!P6 IMAD.MOV R244, RZ, RZ, -R244 ;  /* 0x000000fffff4e224 */ /* 0x000fe200078e0af4 */
[----:B------:R-:W-:Y:S01]  /*2f00*/  ISETP.GT.U32.AND P6, PT, R0, R252, PT ;  /* 0x000000fc0000720c */ /* 0x000fe20003fc4070 */
[----:B------:R-:W-:Y:S01]  /*2f10*/  IMAD.HI.U32 R5, R4, R13, RZ ;  /* 0x0000000d04057227 */ /* 0x000fe200078e00ff */
[----:B------:R-:W-:-:S03]  /*2f20*/  IABS R11, R15 ;  /* 0x0000000f000b7213 */ /* 0x000fc60000000000 */
[----:B------:R-:W-:Y:S02]  /*2f30*/  IMAD R246, R0, R246, R9 ;  /* 0x000000f600f67224 */ /* 0x000fe400078e0209 */
[----:B------:R-:W-:Y:S02]  /*2f40*/  IMAD.MOV R5, RZ, RZ, -R5 ;  /* 0x000000ffff057224 */ /* 0x000fe400078e0a05 */
[----:B------:R-:W-:Y:S01]  /*2f50*/  @!P3 IMAD.IADD R242, R242, 0x1, -R0 ;  /* 0x00000001f2f2b824 */ /* 0x000fe200078e0a00 */
[C---:B------:R-:W-:Y:S01]  /*2f60*/  ISETP.GT.U32.AND P3, PT, R0.reuse, R246, PT ;  /* 0x000000f60000720c */ /* 0x040fe20003f64070 */
[----:B------:R-:W-:Y:S01]  /*2f70*/  IMAD R250, R0, R5, R13 ;  /* 0x0000000500fa7224 */ /* 0x000fe200078e020d */
[----:B------:R-:W-:Y:S01]  /*2f80*/  LOP3.LUT R13, R3, 0x49, RZ, 0xfc, !PT ;  /* 0x00000049030d7812 */ /* 0x000fe200078efcff */
[----:B------:R-:W-:-:S03]  /*2f90*/  IMAD.HI.U32 R5, R4, R7, RZ ;  /* 0x0000000704057227 */ /* 0x000fc600078e00ff */
[----:B------:R-:W-:Y:S01]  /*2fa0*/  ISETP.GT.U32.AND P1, PT, R0, R250, PT ;  /* 0x000000fa0000720c */ /* 0x000fe20003f24070 */
[--C-:B------:R-:W-:Y:S01]  /*2fb0*/  @!P2 IMAD.IADD R248, R248, 0x1, -R0.reuse ;  /* 0x00000001f8f8a824 */ /* 0x100fe200078e0a00 */
[----:B------:R-:W-:Y:S01]  /*2fc0*/  IABS R9, R13 ;  /* 0x0000000d00097213 */ /* 0x000fe20000000000 */
[--C-:B------:R-:W-:Y:S02]  /*2fd0*/  @!P6 IMAD.IADD R252, R252, 0x1, -R0.reuse ;  /* 0x00000001fcfce824 */ /* 0x100fe400078e0a00 */
[----:B------:R-:W-:Y:S01]  /*2fe0*/  IMAD.MOV R5, RZ, RZ, -R5 ;  /* 0x000000ffff057224 */ /* 0x000fe200078e0a05 */
[----:B------:R-:W-:Y:S01]  /*2ff0*/  ISETP.GT.U32.AND P2, PT, R0, R248, PT ;  /* 0x000000f80000720c */ /* 0x000fe20003f44070 */
[----:B------:R-:W-:Y:S01]  /*3000*/  @!P3 IMAD.IADD R246, R246, 0x1, -R0 ;  /* 0x00000001f6f6b824 */ /* 0x000fe200078e0a00 */
[C---:B------:R-:W-:Y:S01]  /*3010*/  ISETP.GT.U32.AND P6, PT, R0.reuse, R252, PT ;  /* 0x000000fc0000720c */ /* 0x040fe20003fc4070 */
[----:B------:R-:W-:Y:S02]  /*3020*/  IMAD R132, R0, R5, R7 ;  /* 0x0000000500847224 */ /* 0x000fe400078e0207 */
[----:B------:R-:W-:Y:S01]  /*3030*/  IMAD.HI.U32 R5, R4, R9, RZ ;  /* 0x0000000904057227 */ /* 0x000fe200078e00ff */
[----:B------:R-:W-:-:S03]  /*3040*/  ISETP.GT.U32.AND P3, PT, R0, R246, PT ;  /* 0x000000f60000720c */ /* 0x000fc60003f64070 */
[----:B------:R-:W-:Y:S02]  /*3050*/  IMAD.MOV R5, RZ, RZ, -R5 ;  /* 0x000000ffff057224 */ /* 0x000fe400078e0a05 */
[--C-:B------:R-:W-:Y:S02]  /*3060*/  @!P1 IMAD.IADD R250, R250, 0x1, -R0.reuse ;  /* 0x00000001fafa9824 */ /* 0x100fe400078e0a00 */
[----:B------:R-:W-:Y:S01]  /*3070*/  IMAD R142, R0, R5, R9 ;  /* 0x00000005008e7224 */ /* 0x000fe200078e0209 */
[----:B------:R-:W-:Y:S01]  /*3080*/  LOP3.LUT R5, R3, 0x47, RZ, 0xfc, !PT ;  /* 0x0000004703057812 */ /* 0x000fe200078efcff */
[--C-:B------:R-:W-:Y:S01]  /*3090*/  @!P2 IMAD.IADD R248, R248, 0x1, -R0.reuse ;  /* 0x00000001f8f8a824 */ /* 0x100fe200078e0a00 */
[----:B------:R-:W-:Y:S01]  /*30a0*/  ISETP.GT.U32.AND P1, PT, R0, R250, PT ;  /* 0x000000fa0000720c */ /* 0x000fe20003f24070 */
[----:B------:R-:W-:Y:S01]  /*30b0*/  @!P6 IMAD.IADD R252, R252, 0x1, -R0 ;  /* 0x00000001fcfce824 */ /* 0x000fe200078e0a00 */
[C---:B------:R-:W-:Y:S01]  /*30c0*/  ISETP.GT.U32.AND P2, PT, R0.reuse, R132, PT ;  /* 0x000000840000720c */ /* 0x040fe20003f44070 */
[----:B------:R-:W-:Y:S01]  /*30d0*/  @!P0 IMAD.MOV R242, RZ, RZ, -R242 ;  /* 0x000000fffff28224 */ /* 0x000fe200078e0af2 */
[----:B------:R-:W-:Y:S01]  /*30e0*/  ISETP.GT.U32.AND P6, PT, R0, R142, PT ;  /* 0x0000008e0000720c */ /* 0x000fe20003fc4070 */
[----:B------:R-:W-:Y:S01]  /*30f0*/  IMAD.HI.U32 R7, R4, R11, RZ ;  /* 0x0000000b04077227 */ /* 0x000fe200078e00ff */
[----:B------:R-:W-:-:S02]  /*3100*/  ISETP.GE.AND P0, PT, R17, RZ, PT ;  /* 0x000000ff1100720c */ /* 0x000fc40003f06270 */
[----:B------:R-:W-:Y:S01]  /*3110*/  IABS R9, R5 ;  /* 0x0000000500097213 */ /* 0x000fe20000000000 */
[--C-:B------:R-:W-:Y:S01]  /*3120*/  @!P3 IMAD.IADD R246, R246, 0x1, -R0.reuse ;  /* 0x00000001f6f6b824 */ /* 0x100fe200078e0a00 */
[----:B------:R-:W-:Y:S01]  /*3130*/  ISETP.GE.AND P3, PT, R19, RZ, PT ;  /* 0x000000ff1300720c */ /* 0x000fe20003f66270 */
[----:B------:R-:W-:Y:S01]  /*3140*/  IMAD.MOV R7, RZ, RZ, -R7 ;  /* 0x000000ffff077224 */ /* 0x000fe200078e0a07 */
[----:B------:R-:W-:Y:S01]  /*3150*/  LOP3.LUT R17, R3, 0x44, RZ, 0xfc, !PT ;  /* 0x0000004403117812 */ /* 0x000fe200078efcff */
[--C-:B------:R-:W-:Y:S01]  /*3160*/  @!P1 IMAD.IADD R250, R250, 0x1, -R0.reuse ;  /* 0x00000001fafa9824 */ /* 0x100fe200078e0a00 */
[----:B------:R-:W-:Y:S01]  /*3170*/  ISETP.GE.AND P1, PT, R15, RZ, PT ;  /* 0x000000ff0f00720c */ /* 0x000fe20003f26270 */
[--C-:B------:R-:W-:Y:S01]  /*3180*/  @!P2 IMAD.IADD R132, R132, 0x1, -R0.reuse ;  /* 0x000000018484a824 */ /* 0x100fe200078e0a00 */
[----:B------:R-:W-:Y:S01]  /*3190*/  IABS R15, R17 ;  /* 0x00000011000f7213 */ /* 0x000fe20000000000 */
[----:B------:R-:W-:Y:S01]  /*31a0*/  IMAD R134, R0, R7, R11 ;  /* 0x0000000700867224 */ /* 0x000fe200078e020b */
[----:B------:R-:W-:Y:S01]  /*31b0*/  LOP3.LUT R7, R3, 0x46, RZ, 0xfc, !PT ;  /* 0x0000004603077812 */ /* 0x000fe200078efcff */
[----:B------:R-:W-:Y:S01]  /*31c0*/  @!P6 IMAD.IADD R142, R142, 0x1, -R0 ;  /* 0x000000018e8ee824 */ /* 0x000fe200078e0a00 */
[----:B------:R-:W-:Y:S01]  /*31d0*/  ISETP.GT.U32.AND P2, PT, R0, R132, PT ;  /* 0x000000840000720c */ /* 0x000fe20003f44070 */
[----:B------:R-:W-:Y:S01]  /*31e0*/  @!P0 IMAD.MOV R250, RZ, RZ, -R250 ;  /* 0x000000fffffa8224 */ /* 0x000fe200078e0afa */
[----:B------:R-:W-:Y:S01]  /*31f0*/  ISETP.GE.AND P0, PT, R5, RZ, PT ;  /* 0x000000ff0500720c */ /* 0x000fe20003f06270 */
[----:B------:R-:W-:Y:S01]  /*3200*/  IMAD.HI.U32 R5, R4, R9, RZ ;  /* 0x0000000904057227 */ /* 0x000fe200078e00ff */
[----:B------:R-:W-:-:S02]  /*3210*/  IABS R11, R7 ;  /* 0x00000007000b7213 */ /* 0x000fc40000000000 */
[----:B------:R-:W-:Y:S01]  /*3220*/  ISETP.GT.U32.AND P6, PT, R0, R142, PT ;  /* 0x0000008e0000720c */ /* 0x000fe20003fc4070 */
[----:B------:R-:W-:Y:S01]  /*3230*/  @!P5 IMAD.MOV R246, RZ, RZ, -R246 ;  /* 0x000000fffff6d224 */ /* 0x000fe200078e0af6 */
[----:B------:R-:W-:Y:S01]  /*3240*/  ISETP.GE.AND P5, PT, R8, RZ, PT ;  /* 0x000000ff0800720c */ /* 0x000fe20003fa6270 */
[----:B------:R-:W-:Y:S01]  /*3250*/  @!P3 IMAD.MOV R252, RZ, RZ, -R252 ;  /* 0x000000fffffcb224 */ /* 0x000fe200078e0afc */
[----:B------:R-:W-:Y:S01]  /*3260*/  ISETP.GE.AND P3, PT, R7, RZ, PT ;  /* 0x000000ff0700720c */ /* 0x000fe20003f66270 */
[----:B------:R-:W-:Y:S01]  /*3270*/  IMAD.HI.U32 R7, R4, R11, RZ ;  /* 0x0000000b04077227 */ /* 0x000fe200078e00ff */
[C---:B------:R-:W-:Y:S02]  /*3280*/  LOP3.LUT R8, R3.reuse, 0x45, RZ, 0xfc, !PT ;  /* 0x0000004503087812 */ /* 0x040fe400078efcff */
[----:B------:R-:W-:Y:S01]  /*3290*/  LOP3.LUT R19, R3, 0x43, RZ, 0xfc, !PT ;  /* 0x0000004303137812 */ /* 0x000fe200078efcff */
[----:B------:R-:W-:Y:S02]  /*32a0*/  IMAD.MOV R5, RZ, RZ, -R5 ;  /* 0x000000ffff057224 */ /* 0x000fe400078e0a05 */
[----:B------:R-:W-:-:S02]  /*32b0*/  IMAD.MOV R7, RZ, RZ, -R7 ;  /* 0x000000ffff077224 */ /* 0x000fc400078e0a07 */
[----:B------:R-:W-:Y:S01]  /*32c0*/  IMAD R140, R0, R5, R9 ;  /* 0x00000005008c7224 */ /* 0x000fe200078e0209 */
[----:B------:R-:W-:Y:S01]  /*32d0*/  IABS R9, R19 ;  /* 0x0000001300097213 */ /* 0x000fe20000000000 */
[--C-:B------:R-:W-:Y:S01]  /*32e0*/  @!P2 IMAD.IADD R132, R132, 0x1, -R0.reuse ;  /* 0x000000018484a824 */ /* 0x100fe200078e0a00 */
[C---:B------:R-:W-:Y:S01]  /*32f0*/  ISETP.GT.U32.AND P2, PT, R0.reuse, R134, PT ;  /* 0x000000860000720c */ /* 0x040fe20003f44070 */
[----:B------:R-:W-:Y:S01]  /*3300*/  IMAD R136, R0, R7, R11 ;  /* 0x0000000700887224 */ /* 0x000fe200078e020b */
[----:B------:R-:W-:Y:S01]  /*3310*/  IABS R11, R21 ;  /* 0x00000015000b7213 */ /* 0x000fe20000000000 */
[----:B------:R-:W-:Y:S01]  /*3320*/  @!P6 IMAD.IADD R142, R142, 0x1, -R0 ;  /* 0x000000018e8ee824 */ /* 0x000fe200078e0a00 */
[C---:B------:R-:W-:Y:S01]  /*3330*/  ISETP.GT.U32.AND P6, PT, R0.reuse, R140, PT ;  /* 0x0000008c0000720c */ /* 0x040fe20003fc4070 */
[----:B------:R-:W-:Y:S01]  /*3340*/  @!P5 IMAD.MOV R132, RZ, RZ, -R132 ;  /* 0x000000ffff84d224 */ /* 0x000fe200078e0a84 */
[----:B------:R-:W-:Y:S01]  /*3350*/  ISETP.GT.U32.AND P5, PT, R0, R136, PT ;  /* 0x000000880000720c */ /* 0x000fe20003fa4070 */
[----:B------:R-:W-:Y:S01]  /*3360*/  @!P4 IMAD.MOV R248, RZ, RZ, -R248 ;  /* 0x000000fffff8c224 */ /* 0x000fe200078e0af8 */
[----:B------:R-:W-:Y:S01]  /*3370*/  ISETP.GE.AND P4, PT, R13, RZ, PT ;  /* 0x000000ff0d00720c */ /* 0x000fe20003f86270 */
[----:B------:R-:W-:Y:S01]  /*3380*/  IMAD.HI.U32 R7, R4, R15, RZ ;  /* 0x0000000f04077227 */ /* 0x000fe200078e00ff */
[----:B------:R-:W-:-:S03]  /*3390*/  IABS R13, R8 ;  /* 0x00000008000d7213 */ /* 0x000fc60000000000 */
[----:B------:R-:W-:Y:S02]  /*33a0*/  IMAD.MOV R7, RZ, RZ, -R7 ;  /* 0x000000ffff077224 */ /* 0x000fe400078e0a07 */
[----:B------:R-:W-:-:S04]  /*33b0*/  IMAD.HI.U32 R5, R4, R13, RZ ;  /* 0x0000000d04057227 */ /* 0x000fc800078e00ff */
[--C-:B------:R-:W-:Y:S02]  /*33c0*/  @!P6 IMAD.IADD R140, R140, 0x1, -R0.reuse ;  /* 0x000000018c8ce824 */ /* 0x100fe400078e0a00 */
[----:B------:R-:W-:Y:S02]  /*33d0*/  @!P5 IMAD.IADD R136, R136, 0x1, -R0 ;  /* 0x000000018888d824 */ /* 0x000fe400078e0a00 */
[----:B------:R-:W-:Y:S01]  /*33e0*/  IMAD.MOV R5, RZ, RZ, -R5 ;  /* 0x000000ffff057224 */ /* 0x000fe200078e0a05 */
[C---:B------:R-:W-:Y:S01]  /*33f0*/  ISETP.GT.U32.AND P6, PT, R0.reuse, R140, PT ;  /* 0x0000008c0000720c */ /* 0x040fe20003fc4070 */
[C---:B------:R-:W-:Y:S01]  /*3400*/  IMAD R146, R0.reuse, R7, R15 ;  /* 0x0000000700927224 */ /* 0x040fe200078e020f */
[C---:B------:R-:W-:Y:S01]  /*3410*/  ISETP.GT.U32.AND P5, PT, R0.reuse, R136, PT ;  /* 0x000000880000720c */ /* 0x040fe20003fa4070 */
[----:B------:R-:W-:Y:S01]  /*3420*/  IMAD R138, R0, R5, R13 ;  /* 0x00000005008a7224 */ /* 0x000fe200078e020d */
[----:B------:R-:W-:Y:S01]  /*3430*/  IABS R13, R23 ;  /* 0x00000017000d7213 */ /* 0x000fe20000000000 */
[----:B------:R-:W-:Y:S01]  /*3440*/  IMAD.HI.U32 R5, R4, R9, RZ ;  /* 0x0000000904057227 */ /* 0x000fe200078e00ff */
[----:B------:R-:W-:-:S03]  /*3450*/  IABS R15, R24 ;  /* 0x00000018000f7213 */ /* 0x000fc60000000000 */
[----:B------:R-:W-:Y:S02]  /*3460*/  IMAD.MOV R150, RZ, RZ, -R5 ;  /* 0x000000ffff967224 */ /* 0x000fe400078e0a05 */
[----:B------:R-:W-:-:S04]  /*3470*/  IMAD.HI.U32 R5, R4, R11, RZ ;  /* 0x0000000b04057227 */ /* 0x000fc800078e00ff */
[--C-:B------:R-:W-:Y:S01]  /*3480*/  @!P6 IMAD.IADD R140, R140, 0x1, -R0.reuse ;  /* 0x000000018c8ce824 */ /* 0x100fe200078e0a00 */
[----:B------:R-:W-:Y:S01]  /*3490*/  ISETP.GT.U32.AND P6, PT, R0, R138, PT ;  /* 0x0000008a0000720c */ /* 0x000fe20003fc4070 */
[--C-:B------:R-:W-:Y:S01]  /*34a0*/  @!P5 IMAD.IADD R136, R136, 0x1, -R0.reuse ;  /* 0x000000018888d824 */ /* 0x100fe200078e0a00 */
[----:B------:R-:W-:Y:S01]  /*34b0*/  ISETP.GT.U32.AND P5, PT, R0, R146, PT ;  /* 0x000000920000720c */ /* 0x000fe20003fa4070 */
[----:B------:R-:W-:Y:S02]  /*34c0*/  @!P2 IMAD.IADD R134, R134, 0x1, -R0 ;  /* 0x000000018686a824 */ /* 0x000fe400078e0a00 */
[C---:B------:R-:W-:Y:S02]  /*34d0*/  IMAD R150, R0.reuse, R150, R9 ;  /* 0x0000009600967224 */ /* 0x040fe400078e0209 */
[----:B------:R-:W-:Y:S01]  /*34e0*/  IMAD.MOV R144, RZ, RZ, -R5 ;  /* 0x000000ffff907224 */ /* 0x000fe200078e0a05 */
[----:B------:R-:W-:Y:S01]  /*34f0*/  ISETP.GT.U32.AND P2, PT, R0, R134, PT ;  /* 0x000000860000720c */ /* 0x000fe20003f44070 */
[----:B------:R-:W-:-:S04]  /*3500*/  IMAD.HI.U32 R7, R4, R13, RZ ;  /* 0x0000000d04077227 */ /* 0x000fc800078e00ff */
[--C-:B------:R-:W-:Y:S01]  /*3510*/  @!P6 IMAD.IADD R138, R138, 0x1, -R0.reuse ;  /* 0x000000018a8ae824 */ /* 0x100fe200078e0a00 */
[C---:B------:R-:W-:Y:S01]  /*3520*/  ISETP.GT.U32.AND P6, PT, R0.reuse, R150, PT ;  /* 0x000000960000720c */ /* 0x040fe20003fc4070 */
[----:B------:R-:W-:Y:S02]  /*3530*/  IMAD R144, R0, R144, R11 ;  /* 0x0000009000907224 */ /* 0x000fe400078e020b */
[----:B------:R-:W-:Y:S02]  /*3540*/  @!P5 IMAD.IADD R146, R146, 0x1, -R0 ;  /* 0x000000019292d824 */ /* 0x000fe400078e0a00 */
[----:B------:R-:W-:Y:S01]  /*3550*/  @!P4 IMAD.MOV R142, RZ, RZ, -R142 ;  /* 0x000000ffff8ec224 */ /* 0x000fe200078e0a8e */
[----:B------:R-:W-:Y:S01]  /*3560*/  ISETP.GT.U32.AND P5, PT, R0, R144, PT ;  /* 0x000000900000720c */ /* 0x000fe20003fa4070 */
[----:B------:R-:W-:Y:S01]  /*3570*/  @!P2 IMAD.IADD R134, R134, 0x1, -R0 ;  /* 0x000000018686a824 */ /* 0x000fe200078e0a00 */
[----:B------:R-:W-:Y:S01]  /*3580*/  ISETP.GE.AND P2, PT, R17, RZ, PT ;  /* 0x000000ff1100720c */ /* 0x000fe20003f46270 */
[----:B------:R-:W-:Y:S01]  /*3590*/  IMAD.MOV R7, RZ, RZ, -R7 ;  /* 0x000000ffff077224 */ /* 0x000fe200078e0a07 */
[----:B------:R-:W-:Y:S01]  /*35a0*/  IABS R17, R25 ;  /* 0x0000001900117213 */ /* 0x000fe20000000000 */
[----:B------:R-:W-:Y:S01]  /*35b0*/  @!P0 IMAD.MOV R140, RZ, RZ, -R140 ;  /* 0x000000ffff8c8224 */ /* 0x000fe200078e0a8c */
[----:B------:R-:W-:Y:S01]  /*35c0*/  ISETP.GE.AND P4, PT, R8, RZ, PT ;  /* 0x000000ff0800720c */ /* 0x000fe20003f86270 */
[----:B------:R-:W-:Y:S01]  /*35d0*/  @!P6 IMAD.IADD R150, R150, 0x1, -R0 ;  /* 0x000000019696e824 */ /* 0x000fe200078e0a00 */
[----:B------:R-:W-:Y:S01]  /*35e0*/  ISETP.GT.U32.AND P6, PT, R0, R146, PT ;  /* 0x000000920000720c */ /* 0x000fe20003fc4070 */
[----:B------:R-:W-:-:S04]  /*35f0*/  IMAD.HI.U32 R5, R4, R17, RZ ;  /* 0x0000001104057227 */ /* 0x000fc800078e00ff */
[----:B------:R-:W-:Y:S01]  /*3600*/  @!P5 IMAD.IADD R144, R144, 0x1, -R0 ;  /* 0x000000019090d824 */ /* 0x000fe200078e0a00 */
[----:B------:R-:W-:Y:S01]  /*3610*/  ISETP.GT.U32.AND P5, PT, R0, R150, PT ;  /* 0x000000960000720c */ /* 0x000fe20003fa4070 */
[----:B------:R-:W-:-:S03]  /*3620*/  IMAD.HI.U32 R8, R4, R15, RZ ;  /* 0x0000000f04087227 */ /* 0x000fc600078e00ff */
[C---:B------:R-:W-:Y:S01]  /*3630*/  ISETP.GT.U32.AND P0, PT, R0.reuse, R144, PT ;  /* 0x000000900000720c */ /* 0x040fe20003f04070 */
[----:B------:R-:W-:Y:S02]  /*3640*/  IMAD.MOV R5, RZ, RZ, -R5 ;  /* 0x000000ffff057224 */ /* 0x000fe400078e0a05 */
[----:B------:R-:W-:Y:S02]  /*3650*/  IMAD.MOV R8, RZ, RZ, -R8 ;  /* 0x000000ffff087224 */ /* 0x000fe400078e0a08 */
[C---:B------:R-:W-:Y:S01]  /*3660*/  IMAD R148, R0.reuse, R7, R13 ;  /* 0x0000000700947224 */ /* 0x040fe200078e020d */
[C---:B------:R-:W-:Y:S01]  /*3670*/  LOP3.LUT R13, R3.reuse, 0x3d, RZ, 0xfc, !PT ;  /* 0x0000003d030d7812 */ /* 0x040fe200078efcff */
[C---:B------:R-:W-:Y:S01]  /*3680*/  IMAD R154, R0.reuse, R5, R17 ;  /* 0x00000005009a7224 */ /* 0x040fe200078e0211 */
[C---:B------:R-:W-:Y:S01]  /*3690*/  LOP3.LUT R17, R3.reuse, 0x36, RZ, 0xfc, !PT ;  /* 0x0000003603117812 */ /* 0x040fe200078efcff */
[----:B------:R-:W-:Y:S01]  /*36a0*/  @!P1 IMAD.MOV R134, RZ, RZ, -R134 ;  /* 0x000000ffff869224 */ /* 0x000fe200078e0a86 */
[C---:B------:R-:W-:Y:S01]  /*36b0*/  ISETP.GT.U32.AND P1, PT, R0.reuse, R138, PT ;  /* 0x0000008a0000720c */ /* 0x040fe20003f24070 */
[----:B------:R-:W-:Y:S01]  /*36c0*/  IMAD R152, R0, R8, R15 ;  /* 0x0000000800987224 */ /* 0x000fe200078e020f */
[----:B------:R-:W-:Y:S01]  /*36d0*/  LOP3.LUT R8, R3, 0x3e, RZ, 0xfc, !PT ;  /* 0x0000003e03087812 */ /* 0x000fe200078efcff */
[----:B------:R-:W-:Y:S01]  /*36e0*/  @!P5 IMAD.IADD R150, R150, 0x1, -R0 ;  /* 0x000000019696d824 */ /* 0x000fe200078e0a00 */
[----:B------:R-:W-:Y:S01]  /*36f0*/  IABS R11, R13 ;  /* 0x0000000d000b7213 */ /* 0x000fe20000000000 */
[----:B------:R-:W-:Y:S01]  /*3700*/  @!P3 IMAD.MOV R136, RZ, RZ, -R136 ;  /* 0x000000ffff88b224 */ /* 0x000fe200078e0a88 */
[----:B------:R-:W-:Y:S01]  /*3710*/  ISETP.GT.U32.AND P5, PT, R0, R154, PT ;  /* 0x0000009a0000720c */ /* 0x000fe20003fa4070 */
[----:B------:R-:W-:Y:S01]  /*3720*/  @!P6 IMAD.IADD R146, R146, 0x1, -R0 ;  /* 0x000000019292e824 */ /* 0x000fe200078e0a00 */
[----:B------:R-:W-:Y:S01]  /*3730*/  ISETP.GT.U32.AND P3, PT, R0, R148, PT ;  /* 0x000000940000720c */ /* 0x000fe20003f64070 */
[----:B------:R-:W-:Y:S01]  /*3740*/  IMAD.HI.U32 R7, R4, R11, RZ ;  /* 0x0000000b04077227 */ /* 0x000fe200078e00ff */
[----:B------:R-:W-:-:S02]  /*3750*/  IABS R9, R8 ;  /* 0x0000000800097213 */ /* 0x000fc40000000000 */
[----:B------:R-:W-:Y:S01]  /*3760*/  ISETP.GE.AND P6, PT, R19, RZ, PT ;  /* 0x000000ff1300720c */ /* 0x000fe20003fc6270 */
[--C-:B------:R-:W-:Y:S01]  /*3770*/  @!P0 IMAD.IADD R144, R144, 0x1, -R0.reuse ;  /* 0x0000000190908824 */ /* 0x100fe200078e0a00 */
[----:B------:R-:W-:Y:S01]  /*3780*/  ISETP.GE.AND P0, PT, R21, RZ, PT ;  /* 0x000000ff1500720c */ /* 0x000fe20003f06270 */
[----:B------:R-:W-:Y:S01]  /*3790*/  IMAD.HI.U32 R5, R4, R9, RZ ;  /* 0x0000000904057227 */ /* 0x000fe200078e00ff */
[C---:B------:R-:W-:Y:S02]  /*37a0*/  LOP3.LUT R15, R3.reuse, 0x3b, RZ, 0xfc, !PT ;  /* 0x0000003b030f7812 */ /* 0x040fe400078efcff */
[C---:B------:R-:W-:Y:S01]  /*37b0*/  LOP3.LUT R19, R3.reuse, 0x35, RZ, 0xfc, !PT ;  /* 0x0000003503137812 */ /* 0x040fe200078efcff */
[----:B------:R-:W-:Y:S01]  /*37c0*/  IMAD.MOV R7, RZ, RZ, -R7 ;  /* 0x000000ffff077224 */ /* 0x000fe200078e0a07 */
[----:B------:R-:W-:Y:S01]  /*37d0*/  LOP3.LUT R21, R3, 0x34, RZ, 0xfc, !PT ;  /* 0x0000003403157812 */ /* 0x000fe200078efcff */
[----:B------:R-:W-:Y:S01]  /*37e0*/  @!P1 IMAD.IADD R138, R138, 0x1, -R0 ;  /* 0x000000018a8a9824 */ /* 0x000fe200078e0a00 */
[----:B------:R-:W-:Y:S01]  /*37f0*/  ISETP.GT.U32.AND P1, PT, R0, R152, PT ;  /* 0x000000980000720c */ /* 0x000fe20003f24070 */
[----:B------:R-:W-:-:S02]  /*3800*/  IMAD.MOV R5, RZ, RZ, -R5 ;  /* 0x000000ffff057224 */ /* 0x000fc400078e0a05 */
[----:B------:R-:W-:Y:S01]  /*3810*/  IMAD R158, R0, R7, R11 ;  /* 0x00000007009e7224 */ /* 0x000fe200078e020b */
[----:B------:R-:W-:Y:S01]  /*3820*/  LOP3.LUT R7, R3, 0x3c, RZ, 0xfc, !PT ;  /* 0x0000003c03077812 */ /* 0x000fe200078efcff */
[--C-:B------:R-:W-:Y:S01]  /*3830*/  @!P5 IMAD.IADD R154, R154, 0x1, -R0.reuse ;  /* 0x000000019a9ad824 */ /* 0x100fe200078e0a00 */
[----:B------:R-:W-:Y:S01]  /*3840*/  IABS R11, R15 ;  /* 0x0000000f000b7213 */ /* 0x000fe20000000000 */
[----:B------:R-:W-:Y:S01]  /*3850*/  @!P3 IMAD.IADD R148, R148, 0x1, -R0 ;  /* 0x000000019494b824 */ /* 0x000fe200078e0a00 */
[----:B------:R-:W-:Y:S01]  /*3860*/  ISETP.GE.AND P3, PT, R23, RZ, PT ;  /* 0x000000ff1700720c */ /* 0x000fe20003f66270 */
[C---:B------:R-:W-:Y:S01]  /*3870*/  IMAD R156, R0.reuse, R5, R9 ;  /* 0x00000005009c7224 */ /* 0x040fe200078e0209 */
[C---:B------:R-:W-:Y:S01]  /*3880*/  ISETP.GT.U32.AND P5, PT, R0.reuse, R154, PT ;  /* 0x0000009a0000720c */ /* 0x040fe20003fa4070 */
[----:B------:R-:W-:Y:S01]  /*3890*/  @!P4 IMAD.MOV R138, RZ, RZ, -R138 ;  /* 0x000000ffff8ac224 */ /* 0x000fe200078e0a8a */
[----:B------:R-:W-:Y:S01]  /*38a0*/  IABS R9, R7 ;  /* 0x0000000700097213 */ /* 0x000fe20000000000 */
[----:B------:R-:W-:Y:S01]  /*38b0*/  @!P6 IMAD.MOV R150, RZ, RZ, -R150 ;  /* 0x000000ffff96e224 */ /* 0x000fe200078e0a96 */
[C---:B------:R-:W-:Y:S01]  /*38c0*/  ISETP.GT.U32.AND P4, PT, R0.reuse, R148, PT ;  /* 0x000000940000720c */ /* 0x040fe20003f84070 */
[----:B------:R-:W-:Y:S01]  /*38d0*/  @!P0 IMAD.MOV R144, RZ, RZ, -R144 ;  /* 0x000000ffff908224 */ /* 0x000fe200078e0a90 */
[----:B------:R-:W-:Y:S01]  /*38e0*/  ISETP.GT.U32.AND P6, PT, R0, R156, PT ;  /* 0x0000009c0000720c */ /* 0x000fe20003fc4070 */
[----:B------:R-:W-:Y:S01]  /*38f0*/  IMAD.HI.U32 R5, R4, R9, RZ ;  /* 0x0000000904057227 */ /* 0x000fe200078e00ff */
[----:B------:R-:W-:-:S02]  /*3900*/  ISETP.GE.AND P0, PT, R25, RZ, PT ;  /* 0x000000ff1900720c */ /* 0x000fc40003f06270 */
[----:B------:R-:W-:Y:S01]  /*3910*/  LOP3.LUT R23, R3, 0x17, RZ, 0xfc, !PT ;  /* 0x0000001703177812 */ /* 0x000fe200078efcff */
[----:B------:R-:W-:Y:S01]  /*3920*/  @!P1 IMAD.IADD R152, R152, 0x1, -R0 ;  /* 0x0000000198989824 */ /* 0x000fe200078e0a00 */
[----:B------:R-:W-:Y:S01]  /*3930*/  ISETP.GE.AND P1, PT, R24, RZ, PT ;  /* 0x000000ff1800720c */ /* 0x000fe20003f26270 */
[----:B------:R-:W-:Y:S02]  /*3940*/  IMAD.MOV R5, RZ, RZ, -R5 ;  /* 0x000000ffff057224 */ /* 0x000fe400078e0a05 */
[----:B------:R-:W-:Y:S01]  /*3950*/  @!P2 IMAD.MOV R146, RZ, RZ, -R146 ;  /* 0x000000ffff92a224 */ /* 0x000fe200078e0a92 */
[----:B------:R-:W-:Y:S01]  /*3960*/  ISETP.GT.U32.AND P2, PT, R0, R152, PT ;  /* 0x000000980000720c */ /* 0x000fe20003f44070 */
[--C-:B------:R-:W-:Y:S01]  /*3970*/  @!P5 IMAD.IADD R154, R154, 0x1, -R0.reuse ;  /* 0x000000019a9ad824 */ /* 0x100fe200078e0a00 */
[----:B------:R-:W-:Y:S01]  /*3980*/  ISETP.GE.AND P5, PT, R13, RZ, PT ;  /* 0x000000ff0d00720c */ /* 0x000fe20003fa6270 */
[----:B------:R-:W-:Y:S01]  /*3990*/  IMAD R162, R0, R5, R9 ;  /* 0x0000000500a27224 */ /* 0x000fe200078e0209 */
[----:B------:R-:W-:Y:S01]  /*39a0*/  LOP3.LUT R5, R3, 0x3a, RZ, 0xfc, !PT ;  /* 0x0000003a03057812 */ /* 0x000fe200078efcff */
[--C-:B------:R-:W-:Y:S01]  /*39b0*/  @!P4 IMAD.IADD R148, R148, 0x1, -R0.reuse ;  /* 0x000000019494c824 */ /* 0x100fe200078e0a00 */
[----:B------:R-:W-:Y:S01]  /*39c0*/  ISETP.GT.U32.AND P4, PT, R0, R158, PT ;  /* 0x0000009e0000720c */ /* 0x000fe20003f84070 */
[----:B------:R-:W-:Y:S01]  /*39d0*/  @!P6 IMAD.IADD R156, R156, 0x1, -R0 ;  /* 0x000000019c9ce824 */ /* 0x000fe200078e0a00 */
[----:B------:R-:W-:Y:S01]  /*39e0*/  ISETP.GE.AND P6, PT, R7, RZ, PT ;  /* 0x000000ff0700720c */ /* 0x000fe20003fc6270 */
[----:B------:R-:W-:Y:S01]  /*39f0*/  @!P0 IMAD.MOV R154, RZ, RZ, -R154 ;  /* 0x000000ffff9a8224 */ /* 0x000fe200078e0a9a */
[C---:B------:R-:W-:Y:S01]  /*3a00*/  ISETP.GT.U32.AND P0, PT, R0.reuse, R162, PT ;  /* 0x000000a20000720c */ /* 0x040fe20003f04070 */
[----:B------:R-:W-:Y:S01]  /*3a10*/  @!P3 IMAD.MOV R148, RZ, RZ, -R148 ;  /* 0x000000ffff94b224 */ /* 0x000fe200078e0a94 */
[----:B------:R-:W-:Y:S01]  /*3a20*/  ISETP.GT.U32.AND P3, PT, R0, R156, PT ;  /* 0x0000009c0000720c */ /* 0x000fe20003f64070 */
[----:B------:R-:W-:Y:S01]  /*3a30*/  @!P2 IMAD.IADD R152, R152, 0x1, -R0 ;  /* 0x000000019898a824 */ /* 0x000fe200078e0a00 */
[----:B------:R-:W-:Y:S01]  /*3a40*/  IABS R9, R5 ;  /* 0x0000000500097213 */ /* 0x000fe20000000000 */
[----:B------:R-:W-:Y:S01]  /*3a50*/  IMAD.HI.U32 R7, R4, R11, RZ ;  /* 0x0000000b04077227 */ /* 0x000fe200078e00ff */
[----:B------:R-:W-:-:S03]  /*3a60*/  ISETP.GE.AND P2, PT, R8, RZ, PT ;  /* 0x000000ff0800720c */ /* 0x000fc60003f46270 */
[----:B------:R-:W-:Y:S02]  /*3a70*/  @!P4 IMAD.IADD R158, R158, 0x1, -R0 ;  /* 0x000000019e9ec824 */ /* 0x000fe400078e0a00 */
[----:B------:R-:W-:Y:S01]  /*3a80*/  @!P1 IMAD.MOV R152, RZ, RZ, -R152 ;  /* 0x000000ffff989224 */ /* 0x000fe200078e0a98 */
[----:B------:R-:W-:Y:S01]  /*3a90*/  ISETP.GE.AND P1, PT, R15, RZ, PT ;  /* 0x000000ff0f00720c */ /* 0x000fe20003f26270 */
[--C-:B------:R-:W-:Y:S01]  /*3aa0*/  @!P0 IMAD.IADD R162, R162, 0x1, -R0.reuse ;  /* 0x00000001a2a28824 */ /* 0x100fe200078e0a00 */
[----:B------:R-:W-:Y:S01]  /*3ab0*/  LOP3.LUT R15, R3, 0x38, RZ, 0xfc, !PT ;  /* 0x00000038030f7812 */ /* 0x000fe200078efcff */
[----:B------:R-:W-:Y:S01]  /*3ac0*/  @!P3 IMAD.IADD R156, R156, 0x1, -R0 ;  /* 0x000000019c9cb824 */ /* 0x000fe200078e0a00 */
[----:B------:R-:W-:Y:S01]  /*3ad0*/  ISETP.GT.U32.AND P4, PT, R0, R158, PT ;  /* 0x0000009e0000720c */ /* 0x000fe20003f84070 */
[----:B------:R-:W-:Y:S01]  /*3ae0*/  IMAD.MOV R7, RZ, RZ, -R7 ;  /* 0x000000ffff077224 */ /* 0x000fe200078e0a07 */
[----:B------:R-:W-:Y:S01]  /*3af0*/  ISETP.GE.AND P3, PT, R5, RZ, PT ;  /* 0x000000ff0500720c */ /* 0x000fe20003f66270 */
[----:B------:R-:W-:Y:S01]  /*3b00*/  IMAD.HI.U32 R5, R4, R9, RZ ;  /* 0x0000000904057227 */ /* 0x000fe200078e00ff */
[----:B------:R-:W-:-:S02]  /*3b10*/  IABS R13, R15 ;  /* 0x0000000f000d7213 */ /* 0x000fc40000000000 */
[C---:B------:R-:W-:Y:S01]  /*3b20*/  ISETP.GT.U32.AND P0, PT, R0.reuse, R162, PT ;  /* 0x000000a20000720c */ /* 0x040fe20003f04070 */
[----:B------:R-:W-:Y:S01]  /*3b30*/  IMAD R160, R0, R7, R11 ;  /* 0x0000000700a07224 */ /* 0x000fe200078e020b */
[----:B------:R-:W-:Y:S01]  /*3b40*/  LOP3.LUT R7, R3, 0x39, RZ, 0xfc, !PT ;  /* 0x0000003903077812 */ /* 0x000fe200078efcff */
[----:B------:R-:W-:-:S03]  /*3b50*/  IMAD.HI.U32 R8, R4, R13, RZ ;  /* 0x0000000d04087227 */ /* 0x000fc600078e00ff */
[----:B------:R-:W-:Y:S01]  /*3b60*/  IABS R11, R7 ;  /* 0x00000007000b7213 */ /* 0x000fe20000000000 */
[----:B------:R-:W-:Y:S02]  /*3b70*/  IMAD.MOV R5, RZ, RZ, -R5 ;  /* 0x000000ffff057224 */ /* 0x000fe400078e0a05 */
[----:B------:R-:W-:Y:S02]  /*3b80*/  IMAD.MOV R8, RZ, RZ, -R8 ;  /* 0x000000ffff087224 */ /* 0x000fe400078e0a08 */
[----:B------:R-:W-:Y:S01]  /*3b90*/  IMAD R166, R0, R5, R9 ;  /* 0x0000000500a67224 */ /* 0x000fe200078e0209 */
[----:B------:R-:W-:Y:S01]  /*3ba0*/  IABS R9, R17 ;  /* 0x0000001100097213 */ /* 0x000fe20000000000 */
[----:B------:R-:W-:Y:S01]  /*3bb0*/  @!P4 IMAD.IADD R158, R158, 0x1, -R0 ;  /* 0x000000019e9ec824 */ /* 0x000fe200078e0a00 */
[----:B------:R-:W-:Y:S01]  /*3bc0*/  ISETP.GT.U32.AND P4, PT, R0, R160, PT ;  /* 0x000000a00000720c */ /* 0x000fe20003f84070 */
[----:B------:R-:W-:Y:S01]  /*3bd0*/  @!P2 IMAD.MOV R156, RZ, RZ, -R156 ;  /* 0x000000ffff9ca224 */ /* 0x000fe200078e0a9c */
[----:B------:R-:W-:Y:S01]  /*3be0*/  ISETP.GE.AND P2, PT, R7, RZ, PT ;  /* 0x000000ff0700720c */ /* 0x000fe20003f46270 */
[----:B------:R-:W-:Y:S01]  /*3bf0*/  @!P0 IMAD.IADD R162, R162, 0x1, -R0 ;  /* 0x00000001a2a28824 */ /* 0x000fe200078e0a00 */
[C---:B------:R-:W-:Y:S01]  /*3c00*/  ISETP.GT.U32.AND P0, PT, R0.reuse, R166, PT ;  /* 0x000000a60000720c */ /* 0x040fe20003f04070 */
[----:B------:R-:W-:Y:S01]  /*3c10*/  IMAD R168, R0, R8, R13 ;  /* 0x0000000800a87224 */ /* 0x000fe200078e020d */
[----:B------:R-:W-:Y:S01]  /*3c20*/  IABS R13, R21 ;  /* 0x00000015000d7213 */ /* 0x000fe20000000000 */
[----:B------:R-:W-:-:S04]  /*3c30*/  IMAD.HI.U32 R7, R4, R11, RZ ;  /* 0x0000000b04077227 */ /* 0x000fc800078e00ff */
[----:B------:R-:W-:Y:S01]  /*3c40*/  @!P5 IMAD.MOV R158, RZ, RZ, -R158 ;  /* 0x000000ffff9ed224 */ /* 0x000fe200078e0a9e */
[----:B------:R-:W-:Y:S01]  /*3c50*/  ISETP.GE.AND P5, PT, R15, RZ, PT ;  /* 0x000000ff0f00720c */ /* 0x000fe20003fa6270 */
[----:B------:R-:W-:Y:S01]  /*3c60*/  @!P6 IMAD.MOV R162, RZ, RZ, -R162 ;  /* 0x000000ffffa2e224 */ /* 0x000fe200078e0aa2 */
[----:B------:R-:W-:Y:S01]  /*3c70*/  ISETP.GT.U32.AND P6, PT, R0, R168, PT ;  /* 0x000000a80000720c */ /* 0x000fe20003fc4070 */
[----:B------:R-:W-:Y:S01]  /*3c80*/  IMAD.MOV R7, RZ, RZ, -R7 ;  /* 0x000000ffff077224 */ /* 0x000fe200078e0a07 */
[----:B------:R-:W-:Y:S01]  /*3c90*/  LOP3.LUT R15, R3, 0x37, RZ, 0xfc, !PT ;  /* 0x00000037030f7812 */ /* 0x000fe200078efcff */
[--C-:B------:R-:W-:Y:S02]  /*3ca0*/  @!P4 IMAD.IADD R160, R160, 0x1, -R0.reuse ;  /* 0x00000001a0a0c824 */ /* 0x100fe400078e0a00 */
[----:B------:R-:W-:Y:S01]  /*3cb0*/  IMAD R164, R0, R7, R11 ;  /* 0x0000000700a47224 */ /* 0x000fe200078e020b */
[----:B------:R-:W-:Y:S01]  /*3cc0*/  IABS R7, R15 ;  /* 0x0000000f00077213 */ /* 0x000fe20000000000 */
[----:B------:R-:W-:Y:S01]  /*3cd0*/  @!P0 IMAD.IADD R166, R166, 0x1, -R0 ;  /* 0x00000001a6a68824 */ /* 0x000fe200078e0a00 */
[----:B------:R-:W-:Y:S01]  /*3ce0*/  ISETP.GT.U32.AND P4, PT, R0, R160, PT ;  /* 0x000000a00000720c */ /* 0x000fe20003f84070 */
[----:B------:R-:W-:Y:S01]  /*3cf0*/  IMAD.HI.U32 R8, R4, R13, RZ ;  /* 0x0000000d04087227 */ /* 0x000fe200078e00ff */
[----:B------:R-:W-:-:S02]  /*3d00*/  IABS R11, R19 ;  /* 0x00000013000b7213 */ /* 0x000fc40000000000 */
[----:B------:R-:W-:Y:S01]  /*3d10*/  ISETP.GT.U32.AND P0, PT, R0, R166, PT ;  /* 0x000000a60000720c */ /* 0x000fe20003f04070 */
[----:B------:R-:W-:-:S04]  /*3d20*/  IMAD.HI.U32 R5, R4, R7, RZ ;  /* 0x0000000704057227 */ /* 0x000fc800078e00ff */
[--C-:B------:R-:W-:Y:S02]  /*3d30*/  @!P6 IMAD.IADD R168, R168, 0x1, -R0.reuse ;  /* 0x00000001a8a8e824 */ /* 0x100fe400078e0a00 */
[----:B------:R-:W-:Y:S02]  /*3d40*/  IMAD.MOV R5, RZ, RZ, -R5 ;  /* 0x000000ffff057224 */ /* 0x000fe400078e0a05 */
[----:B------:R-:W-:Y:S01]  /*3d50*/  @!P4 IMAD.IADD R160, R160, 0x1, -R0 ;  /* 0x00000001a0a0c824 */ /* 0x000fe200078e0a00 */
[C---:B------:R-:W-:Y:S01]  /*3d60*/  ISETP.GT.U32.AND P6, PT, R0.reuse, R168, PT ;  /* 0x000000a80000720c */ /* 0x040fe20003fc4070 */
[C---:B------:R-:W-:Y:S01]  /*3d70*/  IMAD R170, R0.reuse, R5, R7 ;  /* 0x0000000500aa7224 */ /* 0x040fe200078e0207 */
[----:B------:R-:W-:Y:S01]  /*3d80*/  ISETP.GT.U32.AND P4, PT, R0, R164, PT ;  /* 0x000000a40000720c */ /* 0x000fe20003f84070 */
[----:B------:R-:W-:-:S04]  /*3d90*/  IMAD.HI.U32 R7, R4, R11, RZ ;  /* 0x0000000b04077227 */ /* 0x000fc800078e00ff */
[----:B------:R-:W-:Y:S02]  /*3da0*/  IMAD.MOV R7, RZ, RZ, -R7 ;  /* 0x000000ffff077224 */ /* 0x000fe400078e0a07 */
[----:B------:R-:W-:Y:S01]  /*3db0*/  @!P0 IMAD.IADD R166, R166, 0x1, -R0 ;  /* 0x00000001a6a68824 */ /* 0x000fe200078e0a00 */
[C---:B------:R-:W-:Y:S01]  /*3dc0*/  ISETP.GT.U32.AND P0, PT, R0.reuse, R170, PT ;  /* 0x000000aa0000720c */ /* 0x040fe20003f04070 */
[----:B------:R-:W-:Y:S02]  /*3dd0*/  IMAD.MOV R8, RZ, RZ, -R8 ;  /* 0x000000ffff087224 */ /* 0x000fe400078e0a08 */
[C---:B------:R-:W-:Y:S01]  /*3de0*/  IMAD R174, R0.reuse, R7, R11 ;  /* 0x0000000700ae7224 */ /* 0x040fe200078e020b */
[C---:B------:R-:W-:Y:S01]  /*3df0*/  LOP3.LUT R11, R3.reuse, 0x33, RZ, 0xfc, !PT ;  /* 0x00000033030b7812 */ /* 0x040fe200078efcff */
[----:B------:R-:W-:Y:S01]  /*3e00*/  IMAD R176, R0, R8, R13 ;  /* 0x0000000800b07224 */ /* 0x000fe200078e020d */
[----:B------:R-:W-:Y:S01]  /*3e10*/  LOP3.LUT R8, R3, 0x32, RZ, 0xfc, !PT ;  /* 0x0000003203087812 */ /* 0x000fe200078efcff */
[----:B------:R-:W-:Y:S01]  /*3e20*/  @!P6 IMAD.IADD R168, R168, 0x1, -R0 ;  /* 0x00000001a8a8e824 */ /* 0x000fe200078e0a00 */
[----:B------:R-:W-:Y:S01]  /*3e30*/  ISETP.GT.U32.AND P6, PT, R0, R174, PT ;  /* 0x000000ae0000720c */ /* 0x000fe20003fc4070 */
[----:B------:R-:W-:Y:S01]  /*3e40*/  IMAD.HI.U32 R5, R4, R9, RZ ;  /* 0x0000000904057227 */ /* 0x000fe200078e00ff */
[----:B------:R-:W-:-:S03]  /*3e50*/  IABS R7, R11 ;  /* 0x0000000b00077213 */ /* 0x000fc60000000000 */
[----:B------:R-:W-:Y:S01]  /*3e60*/  @!P5 IMAD.MOV R168, RZ, RZ, -R168 ;  /* 0x000000ffffa8d224 */ /* 0x000fe200078e0aa8 */
[----:B------:R-:W-:Y:S01]  /*3e70*/  ISETP.GT.U32.AND P5, PT, R0, R176, PT ;  /* 0x000000b00000720c */ /* 0x000fe20003fa4070 */
[----:B------:R-:W-:Y:S02]  /*3e80*/  IMAD.MOV R5, RZ, RZ, -R5 ;  /* 0x000000ffff057224 */ /* 0x000fe400078e0a05 */
[--C-:B------:R-:W-:Y:S02]  /*3e90*/  @!P4 IMAD.IADD R164, R164, 0x1, -R0.reuse ;  /* 0x00000001a4a4c824 */ /* 0x100fe400078e0a00 */
[----:B------:R-:W-:Y:S01]  /*3ea0*/  IMAD R172, R0, R5, R9 ;  /* 0x0000000500ac7224 */ /* 0x000fe200078e0209 */
[----:B------:R-:W-:Y:S01]  /*3eb0*/  IABS R9, R8 ;  /* 0x0000000800097213 */ /* 0x000fe20000000000 */
[----:B------:R-:W-:Y:S01]  /*3ec0*/  @!P0 IMAD.IADD R170, R170, 0x1, -R0 ;  /* 0x00000001aaaa8824 */ /* 0x000fe200078e0a00 */
[----:B------:R-:W-:Y:S01]  /*3ed0*/  ISETP.GT.U32.AND P4, PT, R0, R164, PT ;  /* 0x000000a40000720c */ /* 0x000fe20003f84070 */
[----:B------:R-:W-:Y:S01]  /*3ee0*/  IMAD.HI.U32 R5, R4, R7, RZ ;  /* 0x0000000704057227 */ /* 0x000fe200078e00ff */
[----:B------:R-:W-:-:S03]  /*3ef0*/  ISETP.GT.U32.AND P0, PT, R0, R172, PT ;  /* 0x000000ac0000720c */ /* 0x000fc60003f04070 */
[----:B------:R-:W-:Y:S01]  /*3f00*/  @!P3 IMAD.MOV R166, RZ, RZ, -R166 ;  /* 0x000000ffffa6b224 */ /* 0x000fe200078e0aa6 */
[----:B------:R-:W-:Y:S01]  /*3f10*/  ISETP.GT.U32.AND P3, PT, R0, R170, PT ;  /* 0x000000aa0000720c */ /* 0x000fe20003f64070 */
[----:B------:R-:W-:Y:S02]  /*3f20*/  @!P6 IMAD.IADD R174, R174, 0x1, -R0 ;  /* 0x00000001aeaee824 */ /* 0x000fe400078e0a00 */
[----:B------:R-:W-:Y:S02]  /*3f30*/  IMAD.MOV R5, RZ, RZ, -R5 ;  /* 0x000000ffff057224 */ /* 0x000fe400078e0a05 */
[----:B------:R-:W-:Y:S01]  /*3f40*/  @!P1 IMAD.MOV R160, RZ, RZ, -R160 ;  /* 0x000000ffffa09224 */ /* 0x000fe200078e0aa0 */
[----:B------:R-:W-:Y:S01]  /*3f50*/  ISETP.GE.AND P1, PT, R15, RZ, PT ;  /* 0x000000ff0f00720c */ /* 0x000fe20003f26270 */
[----:B------:R-:W-:Y:S01]  /*3f60*/  @!P5 IMAD.IADD R176, R176, 0x1, -R0 ;  /* 0x00000001b0b0d824 */ /* 0x000fe200078e0a00 */
[C---:B------:R-:W-:Y:S01]  /*3f70*/  ISETP.GT.U32.AND P5, PT, R0.reuse, R174, PT ;  /* 0x000000ae0000720c */ /* 0x040fe20003fa4070 */
[----:B------:R-:W-:Y:S01]  /*3f80*/  IMAD R178, R0, R5, R7 ;  /* 0x0000000500b27224 */ /* 0x000fe200078e0207 */
[----:B------:R-:W-:Y:S01]  /*3f90*/  LOP3.LUT R15, R3, 0x31, RZ, 0xfc, !PT ;  /* 0x00000031030f7812 */ /* 0x000fe200078efcff */
[----:B------:R-:W-:-:S03]  /*3fa0*/  IMAD.HI.U32 R5, R4, R9, RZ ;  /* 0x0000000904057227 */ /* 0x000fc600078e00ff */
[----:B------:R-:W-:Y:S01]  /*3fb0*/  IABS R7, R15 ;  /* 0x0000000f00077213 */ /* 0x000fe20000000000 */
[----:B------:R-:W-:Y:S02]  /*3fc0*/  IMAD.MOV R5, RZ, RZ, -R5 ;  /* 0x000000ffff057224 */ /* 0x000fe400078e0a05 */
[--C-:B------:R-:W-:Y:S01]  /*3fd0*/  @!P4 IMAD.IADD R164, R164, 0x1, -R0.reuse ;  /* 0x00000001a4a4c824 */ /* 0x100fe200078e0a00 */
[----:B------:R-:W-:Y:S01]  /*3fe0*/  ISETP.GE.AND P4, PT, R17, RZ, PT ;  /* 0x000000ff1100720c */ /* 0x000fe20003f86270 */
[--C-:B------:R-:W-:Y:S01]  /*3ff0*/  @!P3 IMAD.IADD R170, R170, 0x1, -R0.reuse ;  /* 0x00000001aaaab824 */ /* 0x100fe200078e0a00 */
[----:B------:R-:W-:Y:S01]  /*4000*/  LOP3.LUT R17, R3, 0x30, RZ, 0xfc, !PT ;  /* 0x0000003003117812 */ /* 0x000fe200078efcff */
[----:B------:R-:W-:Y:S01]  /*4010*/  @!P0 IMAD.IADD R172, R172, 0x1, -R0 ;  /* 0x00000001acac8824 */ /* 0x000fe200078e0a00 */
[----:B------:R-:W-:Y:S01]  /*4020*/  ISETP.GE.AND P0, PT, R11, RZ, PT ;  /* 0x000000ff0b00720c */ /* 0x000fe20003f06270 */
[C---:B------:R-:W-:Y:S01]  /*4030*/  IMAD R180, R0.reuse, R5, R9 ;  /* 0x0000000500b47224 */ /* 0x040fe200078e0209 */
[----:B------:R-:W-:Y:S01]  /*4040*/  IABS R11, R17 ;  /* 0x00000011000b7213 */ /* 0x000fe20000000000 */
[----:B------:R-:W-:Y:S01]  /*4050*/  IMAD.MOV.U32 R9, RZ, RZ, R7 ;  /* 0x000000ffff097224 */ /* 0x000fe200078e0007 */
[C---:B------:R-:W-:Y:S01]  /*4060*/  ISETP.GT.U32.AND P6, PT, R0.reuse, R172, PT ;  /* 0x000000ac0000720c */ /* 0x040fe20003fc4070 */
[----:B------:R-:W-:Y:S01]  /*4070*/  @!P2 IMAD.MOV R164, RZ, RZ, -R164 ;  /* 0x000000ffffa4a224 */ /* 0x000fe200078e0aa4 */
[----:B------:R-:W-:Y:S01]  /*4080*/  ISETP.GE.AND P2, PT, R19, RZ, PT ;  /* 0x000000ff1300720c */ /* 0x000fe20003f46270 */
[----:B------:R-:W-:Y:S01]  /*4090*/  @!P1 IMAD.MOV R170, RZ, RZ, -R170 ;  /* 0x000000ffffaa9224 */ /* 0x000fe200078e0aaa */
[----:B------:R-:W-:Y:S01]  /*40a0*/  ISETP.GT.U32.AND P1, PT, R0, R176, PT ;  /* 0x000000b00000720c */ /* 0x000fe20003f24070 */
[----:B------:R-:W-:Y:S01]  /*40b0*/  @!P5 IMAD.IADD R174, R174, 0x1, -R0 ;  /* 0x00000001aeaed824 */ /* 0x000fe200078e0a00 */
[----:B------:R-:W-:Y:S01]  /*40c0*/  ISETP.GT.U32.AND P5, PT, R0, R180, PT ;  /* 0x000000b40000720c */ /* 0x000fe20003fa4070 */
[----:B------:R-:W-:Y:S01]  /*40d0*/  IMAD.HI.U32 R5, R4, R9, RZ ;  /* 0x0000000904057227 */ /* 0x000fe200078e00ff */
[----:B------:R-:W-:-:S02]  /*40e0*/  ISETP.GE.AND P3, PT, R21, RZ, PT ;  /* 0x000000ff1500720c */ /* 0x000fc40003f66270 */
[C---:B------:R-:W-:Y:S01]  /*40f0*/  LOP3.LUT R19, R3.reuse, 0x2f, RZ, 0xfc, !PT ;  /* 0x0000002f03137812 */ /* 0x040fe200078efcff */
[----:B------:R-:W-:Y:S01]  /*4100*/  IMAD.HI.U32 R7, R4, R11, RZ ;  /* 0x0000000b04077227 */ /* 0x000fe200078e00ff */
[----:B------:R-:W-:Y:S02]  /*4110*/  LOP3.LUT R21, R3, 0x18, RZ, 0xfc, !PT ;  /* 0x0000001803157812 */ /* 0x000fe400078efcff */
[----:B------:R-:W-:Y:S01]  /*4120*/  IABS R13, R19 ;  /* 0x00000013000d7213 */ /* 0x000fe20000000000 */
[----:B------:R-:W-:Y:S02]  /*4130*/  IMAD.MOV R5, RZ, RZ, -R5 ;  /* 0x000000ffff057224 */ /* 0x000fe400078e0a05 */
[----:B------:R-:W-:Y:S02]  /*4140*/  IMAD.MOV R7, RZ, RZ, -R7 ;  /* 0x000000ffff077224 */ /* 0x000fe400078e0a07 */
[----:B------:R-:W-:Y:S02]  /*4150*/  IMAD R182, R0, R5, R9 ;  /* 0x0000000500b67224 */ /* 0x000fe400078e0209 */
[--C-:B------:R-:W-:Y:S01]  /*4160*/  @!P6 IMAD.IADD R172, R172, 0x1, -R0.reuse ;  /* 0x00000001acace824 */ /* 0x100fe200078e0a00 */
[----:B------:R-:W-:Y:S01]  /*4170*/  ISETP.GT.U32.AND P6, PT, R0, R178, PT ;  /* 0x000000b20000720c */ /* 0x000fe20003fc4070 */
[--C-:B------:R-:W-:Y:S01]  /*4180*/  @!P1 IMAD.IADD R176, R176, 0x1, -R0.reuse ;  /* 0x00000001b0b09824 */ /* 0x100fe200078e0a00 */
[----:B------:R-:W-:Y:S01]  /*4190*/  ISETP.GE.AND P1, PT, R8, RZ, PT ;  /* 0x000000ff0800720c */ /* 0x000fe20003f26270 */
[----:B------:R-:W-:-:S02]  /*41a0*/  @!P5 IMAD.IADD R180, R180, 0x1, -R0 ;  /* 0x00000001b4b4d824 */ /* 0x000fc400078e0a00 */
[C---:B------:R-:W-:Y:S01]  /*41b0*/  IMAD R184, R0.reuse, R7, R11 ;  /* 0x0000000700b87224 */ /* 0x040fe200078e020b */
[----:B------:R-:W-:Y:S01]  /*41c0*/  LOP3.LUT R11, R3, 0x2d, RZ, 0xfc, !PT ;  /* 0x0000002d030b7812 */ /* 0x000fe200078efcff */
[----:B------:R-:W-:Y:S01]  /*41d0*/  @!P2 IMAD.MOV R174, RZ, RZ, -R174 ;  /* 0x000000ffffaea224 */ /* 0x000fe200078e0aae */
[----:B------:R-:W-:Y:S01]  /*41e0*/  ISETP.GT.U32.AND P2, PT, R0, R182, PT ;  /* 0x000000b60000720c */ /* 0x000fe20003f44070 */
[----:B------:R-:W-:Y:S01]  /*41f0*/  IMAD.HI.U32 R8, R4, R13, RZ ;  /* 0x0000000d04087227 */ /* 0x000fe200078e00ff */
[----:B------:R-:W-:-:S03]  /*4200*/  IABS R9, R11 ;  /* 0x0000000b00097213 */ /* 0x000fc60000000000 */
[----:B------:R-:W-:Y:S01]  /*4210*/  @!P4 IMAD.MOV R172, RZ, RZ, -R172 ;  /* 0x000000ffffacc224 */ /* 0x000fe200078e0aac */
[C---:B------:R-:W-:Y:S01]  /*4220*/  ISETP.GT.U32.AND P4, PT, R0.reuse, R180, PT ;  /* 0x000000b40000720c */ /* 0x040fe20003f84070 */
[----:B------:R-:W-:Y:S01]  /*4230*/  @!P3 IMAD.MOV R176, RZ, RZ, -R176 ;  /* 0x000000ffffb0b224 */ /* 0x000fe200078e0ab0 */
[----:B------:R-:W-:Y:S01]  /*4240*/  ISETP.GT.U32.AND P3, PT, R0, R184, PT ;  /* 0x000000b80000720c */ /* 0x000fe20003f64070 */
[----:B------:R-:W-:Y:S02]  /*4250*/  IMAD.MOV R8, RZ, RZ, -R8 ;  /* 0x000000ffff087224 */ /* 0x000fe400078e0a08 */
[--C-:B------:R-:W-:Y:S01]  /*4260*/  @!P6 IMAD.IADD R178, R178, 0x1, -R0.reuse ;  /* 0x00000001b2b2e824 */ /* 0x100fe200078e0a00 */
[----:B------:R-:W-:Y:S01]  /*4270*/  ISETP.GE.AND P6, PT, R15, RZ, PT ;  /* 0x000000ff0f00720c */ /* 0x000fe20003fc6270 */
[----:B------:R-:W-:Y:S01]  /*4280*/  IMAD R186, R0, R8, R13 ;  /* 0x0000000800ba7224 */ /* 0x000fe200078e020d */
[C---:B------:R-:W-:Y:S01]  /*4290*/  LOP3.LUT R8, R3.reuse, 0x2e, RZ, 0xfc, !PT ;  /* 0x0000002e03087812 */ /* 0x040fe200078efcff */
[----:B------:R-:W-:Y:S01]  /*42a0*/  @!P2 IMAD.IADD R182, R182, 0x1, -R0 ;  /* 0x00000001b6b6a824 */ /* 0x000fe200078e0a00 */
[----:B------:R-:W-:-:S02]  /*42b0*/  LOP3.LUT R13, R3, 0x2c, RZ, 0xfc, !PT ;  /* 0x0000002c030d7812 */ /* 0x000fc400078efcff */
[----:B------:R-:W-:Y:S01]  /*42c0*/  IABS R7, R8 ;  /* 0x0000000800077213 */ /* 0x000fe20000000000 */
[--C-:B------:R-:W-:Y:S01]  /*42d0*/  @!P4 IMAD.IADD R180, R180, 0x1, -R0.reuse ;  /* 0x00000001b4b4c824 */ /* 0x100fe200078e0a00 */
[----:B------:R-:W-:Y:S01]  /*42e0*/  ISETP.GT.U32.AND P4, PT, R0, R186, PT ;  /* 0x000000ba0000720c */ /* 0x000fe20003f84070 */
[----:B------:R-:W-:Y:S01]  /*42f0*/  @!P3 IMAD.IADD R184, R184, 0x1, -R0 ;  /* 0x00000001b8b8b824 */ /* 0x000fe200078e0a00 */
[----:B------:R-:W-:Y:S01]  /*4300*/  ISETP.GT.U32.AND P3, PT, R0, R182, PT ;  /* 0x000000b60000720c */ /* 0x000fe20003f64070 */
[----:B------:R-:W-:Y:S01]  /*4310*/  IMAD.HI.U32 R5, R4, R7, RZ ;  /* 0x0000000704057227 */ /* 0x000fe200078e00ff */
[----:B------:R-:W-:Y:S02]  /*4320*/  ISETP.GT.U32.AND P5, PT, R0, R178, PT ;  /* 0x000000b20000720c */ /* 0x000fe40003fa4070 */
[----:B------:R-:W-:Y:S01]  /*4330*/  LOP3.LUT R15, R3, 0x2b, RZ, 0xfc, !PT ;  /* 0x0000002b030f7812 */ /* 0x000fe200078efcff */
[----:B------:R-:W-:Y:S01]  /*4340*/  IMAD.MOV R190, RZ, RZ, -R5 ;  /* 0x000000ffffbe7224 */ /* 0x000fe200078e0a05 */
[----:B------:R-:W-:Y:S01]  /*4350*/  ISETP.GE.AND P2, PT, R19, RZ, PT ;  /* 0x000000ff1300720c */ /* 0x000fe20003f46270 */
[----:B------:R-:W-:Y:S01]  /*4360*/  IMAD.HI.U32 R5, R4, R9, RZ ;  /* 0x0000000904057227 */ /* 0x000fe200078e00ff */
[----:B------:R-:W-:-:S02]  /*4370*/  IABS R31, R15 ;  /* 0x0000000f001f7213 */ /* 0x000fc40000000000 */
[C---:B------:R-:W-:Y:S01]  /*4380*/  LOP3.LUT R19, R3.reuse, 0x19, RZ, 0xfc, !PT ;  /* 0x0000001903137812 */ /* 0x040fe200078efcff */
[----:B------:R-:W-:Y:S01]  /*4390*/  IMAD R190, R0, R190, R7 ;  /* 0x000000be00be7224 */ /* 0x000fe200078e0207 */
[----:B------:R-:W-:Y:S01]  /*43a0*/  IABS R7, R13 ;  /* 0x0000000d00077213 */ /* 0x000fe20000000000 */
[--C-:B------:R-:W-:Y:S01]  /*43b0*/  @!P4 IMAD.IADD R186, R186, 0x1, -R0.reuse ;  /* 0x00000001babac824 */ /* 0x100fe200078e0a00 */
[----:B------:R-:W-:Y:S01]  /*43c0*/  ISETP.GT.U32.AND P4, PT, R0, R184, PT ;  /* 0x000000b80000720c */ /* 0x000fe20003f84070 */
[----:B------:R-:W-:Y:S01]  /*43d0*/  @!P3 IMAD.IADD R182, R182, 0x1, -R0 ;  /* 0x00000001b6b6b824 */ /* 0x000fe200078e0a00 */
[C---:B------:R-:W-:Y:S01]  /*43e0*/  ISETP.GT.U32.AND P3, PT, R0.reuse, R190, PT ;  /* 0x000000be0000720c */ /* 0x040fe20003f64070 */
[----:B------:R-:W-:Y:S02]  /*43f0*/  IMAD.MOV R5, RZ, RZ, -R5 ;  /* 0x000000ffff057224 */ /* 0x000fe400078e0a05 */
[----:B------:R-:W-:Y:S02]  /*4400*/  @!P1 IMAD.MOV R180, RZ, RZ, -R180 ;  /* 0x000000ffffb49224 */ /* 0x000fe400078e0ab4 */
[----:B------:R-:W-:Y:S01]  /*4410*/  IMAD R188, R0, R5, R9 ;  /* 0x0000000500bc7224 */ /* 0x000fe200078e0209 */
[----:B------:R-:W-:Y:S01]  /*4420*/  LOP3.LUT R9, R3, 0x2a, RZ, 0xfc, !PT ;  /* 0x0000002a03097812 */ /* 0x000fe200078efcff */
[----:B------:R-:W-:-:S03]  /*4430*/  IMAD.HI.U32 R5, R4, R7, RZ ;  /* 0x0000000704057227 */ /* 0x000fc600078e00ff */
[----:B------:R-:W-:Y:S01]  /*4440*/  IABS R81, R9 ;  /* 0x0000000900517213 */ /* 0x000fe20000000000 */
[--C-:B------:R-:W-:Y:S01]  /*4450*/  @!P4 IMAD.IADD R184, R184, 0x1, -R0.reuse ;  /* 0x00000001b8b8c824 */ /* 0x100fe200078e0a00 */
[----:B------:R-:W-:Y:S01]  /*4460*/  ISETP.GT.U32.AND P4, PT, R0, R188, PT ;  /* 0x000000bc0000720c */ /* 0x000fe20003f84070 */
[--C-:B------:R-:W-:Y:S01]  /*4470*/  @!P3 IMAD.IADD R190, R190, 0x1, -R0.reuse ;  /* 0x00000001bebeb824 */ /* 0x100fe200078e0a00 */
[----:B------:R-:W-:Y:S01]  /*4480*/  ISETP.GE.AND P3, PT, R11, RZ, PT ;  /* 0x000000ff0b00720c */ /* 0x000fe20003f66270 */
[----:B------:R-:W-:Y:S01]  /*4490*/  IMAD.MOV R192, RZ, RZ, -R5 ;  /* 0x000000ffffc07224 */ /* 0x000fe200078e0a05 */
[----:B------:R-:W-:Y:S01]  /*44a0*/  LOP3.LUT R11, R3, 0x26, RZ, 0xfc, !PT ;  /* 0x00000026030b7812 */ /* 0x000fe200078efcff */
[----:B------:R-:W-:Y:S01]  /*44b0*/  IMAD.HI.U32 R5, R4, R31, RZ ;  /* 0x0000001f04057227 */ /* 0x000fe200078e00ff */
[----:B------:R-:W-:Y:S02]  /*44c0*/  ISETP.GT.U32.AND P1, PT, R0, R190, PT ;  /* 0x000000be0000720c */ /* 0x000fe40003f24070 */
[----:B------:R-:W-:Y:S01]  /*44d0*/  IABS R37, R11 ;  /* 0x0000000b00257213 */ /* 0x000fe20000000000 */
[----:B------:R-:W-:Y:S01]  /*44e0*/  @!P5 IMAD.IADD R178, R178, 0x1, -R0 ;  /* 0x00000001b2b2d824 */ /* 0x000fe200078e0a00 */
[----:B------:R-:W-:Y:S01]  /*44f0*/  ISETP.GE.AND P5, PT, R17, RZ, PT ;  /* 0x000000ff1100720c */ /* 0x000fe20003fa6270 */
[----:B------:R-:W-:Y:S01]  /*4500*/  IMAD R192, R0, R192, R7 ;  /* 0x000000c000c07224 */ /* 0x000fe200078e0207 */
[----:B------:R-:W-:Y:S01]  /*4510*/  LOP3.LUT R17, R3, 0x22, RZ, 0xfc, !PT ;  /* 0x0000002203117812 */ /* 0x000fe200078efcff */
[----:B------:R-:W-:-:S02]  /*4520*/  IMAD.MOV R7, RZ, RZ, -R5 ;  /* 0x000000ffff077224 */ /* 0x000fc400078e0a05 */
[----:B------:R-:W-:Y:S01]  /*4530*/  @!P0 IMAD.MOV R178, RZ, RZ, -R178 ;  /* 0x000000ffffb28224 */ /* 0x000fe200078e0ab2 */
[----:B------:R-:W-:Y:S01]  /*4540*/  ISETP.GT.U32.AND P0, PT, R0, R186, PT ;  /* 0x000000ba0000720c */ /* 0x000fe20003f04070 */
[----:B------:R-:W-:Y:S01]  /*4550*/  @!P4 IMAD.IADD R188, R188, 0x1, -R0 ;  /* 0x00000001bcbcc824 */ /* 0x000fe200078e0a00 */
[C---:B------:R-:W-:Y:S01]  /*4560*/  ISETP.GT.U32.AND P4, PT, R0.reuse, R192, PT ;  /* 0x000000c00000720c */ /* 0x040fe20003f84070 */
[C---:B------:R-:W-:Y:S01]  /*4570*/  IMAD R31, R0.reuse, R7, R31 ;  /* 0x00000007001f7224 */ /* 0x040fe200078e021f */
[----:B------:R-:W-:Y:S01]  /*4580*/  LOP3.LUT R7, R3, 0x29, RZ, 0xfc, !PT ;  /* 0x0000002903077812 */ /* 0x000fe200078efcff */
[----:B------:R-:W-:Y:S01]  /*4590*/  @!P6 IMAD.MOV R182, RZ, RZ, -R182 ;  /* 0x000000ffffb6e224 */ /* 0x000fe200078e0ab6 */
[----:B------:R-:W-:Y:S01]  /*45a0*/  ISETP.GT.U32.AND P6, PT, R0, R188, PT ;  /* 0x000000bc0000720c */ /* 0x000fe20003fc4070 */
[----:B------:R-:W-:Y:S01]  /*45b0*/  @!P1 IMAD.IADD R190, R190, 0x1, -R0 ;  /* 0x00000001bebe9824 */ /* 0x000fe200078e0a00 */
[----:B------:R-:W-:Y:S01]  /*45c0*/  ISETP.GT.U32.AND P1, PT, R0, R31, PT ;  /* 0x0000001f0000720c */ /* 0x000fe20003f24070 */
[----:B------:R-:W-:Y:S01]  /*45d0*/  IMAD.HI.U32 R5, R4, R81, RZ ;  /* 0x0000005104057227 */ /* 0x000fe200078e00ff */
[----:B------:R-:W-:-:S02]  /*45e0*/  IABS R33, R7 ;  /* 0x0000000700217213 */ /* 0x000fc40000000000 */
        /* <DEDUP_REMOVED lines=8> */
[----:B------:R-:W-:Y:S01]  /*4670*/  ISETP.GE.AND P6, PT, R9, RZ, PT ;  /* 0x000000ff0900720c */ /* 0x000fe20003fc6270 */
[C---:B------:R-:W-:Y:S01]  /*4680*/  IMAD R81, R0.reuse, R5, R81 ;  /* 0x0000000500517224 */ /* 0x040fe200078e0251 */
[----:B------:R-:W-:Y:S01]  /*4690*/  LOP3.LUT R9, R3, 0x27, RZ, 0xfc, !PT ;  /* 0x0000002703097812 */ /* 0x000fe200078efcff */
[----:B------:R-:W-:Y:S01]  /*46a0*/  @!P1 IMAD.IADD R31, R31, 0x1, -R0 ;  /* 0x000000011f1f9824 */ /* 0x000fe200078e0a00 */
[----:B------:R-:W-:Y:S01]  /*46b0*/  ISETP.GT.U32.AND P1, PT, R0, R192, PT ;  /* 0x000000c00000720c */ /* 0x000fe20003f24070 */
[----:B------:R-:W-:Y:S01]  /*46c0*/  IMAD.HI.U32 R5, R4, R33, RZ ;  /* 0x0000002104057227 */ /* 0x000fe200078e00ff */
[----:B------:R-:W-:-:S02]  /*46d0*/  IABS R79, R8 ;  /* 0x00000008004f7213 */ /* 0x000fc40000000000 */
[----:B------:R-:W-:Y:S01]  /*46e0*/  IABS R35, R9 ;  /* 0x0000000900237213 */ /* 0x000fe20000000000 */
[----:B------:R-:W-:Y:S01]  /*46f0*/  @!P3 IMAD.MOV R188, RZ, RZ, -R188 ;  /* 0x000000ffffbcb224 */ /* 0x000fe200078e0abc */
[C---:B------:R-:W-:Y:S01]  /*4700*/  ISETP.GT.U32.AND P3, PT, R0.reuse, R81, PT ;  /* 0x000000510000720c */ /* 0x040fe20003f64070 */
[----:B------:R-:W-:Y:S02]  /*4710*/  IMAD.MOV R5, RZ, RZ, -R5 ;  /* 0x000000ffff057224 */ /* 0x000fe400078e0a05 */
[----:B------:R-:W-:Y:S01]  /*4720*/  @!P5 IMAD.MOV R184, RZ, RZ, -R184 ;  /* 0x000000ffffb8d224 */ /* 0x000fe200078e0ab8 */
[----:B------:R-:W-:Y:S01]  /*4730*/  ISETP.GE.AND P5, PT, R13, RZ, PT ;  /* 0x000000ff0d00720c */ /* 0x000fe20003fa6270 */
[----:B------:R-:W-:Y:S01]  /*4740*/  @!P0 IMAD.MOV R190, RZ, RZ, -R190 ;  /* 0x000000ffffbe8224 */ /* 0x000fe200078e0abe */
[C---:B------:R-:W-:Y:S01]  /*4750*/  ISETP.GT.U32.AND P0, PT, R0.reuse, R31, PT ;  /* 0x0000001f0000720c */ /* 0x040fe20003f04070 */
[----:B------:R-:W-:Y:S01]  /*4760*/  IMAD R33, R0, R5, R33 ;  /* 0x0000000500217224 */ /* 0x000fe200078e0221 */
[----:B------:R-:W-:Y:S01]  /*4770*/  LOP3.LUT R13, R3, 0x24, RZ, 0xfc, !PT ;  /* 0x00000024030d7812 */ /* 0x000fe200078efcff */
[----:B------:R-:W-:-:S02]  /*4780*/  @!P1 IMAD.IADD R192, R192, 0x1, -R0 ;  /* 0x00000001c0c09824 */ /* 0x000fc400078e0a00 */
[----:B------:R-:W-:Y:S01]  /*4790*/  @!P2 IMAD.MOV R186, RZ, RZ, -R186 ;  /* 0x000000ffffbaa224 */ /* 0x000fe200078e0aba */
[----:B------:R-:W-:Y:S01]  /*47a0*/  ISETP.GT.U32.AND P1, PT, R0, R33, PT ;  /* 0x000000210000720c */ /* 0x000fe20003f24070 */
[--C-:B------:R-:W-:Y:S01]  /*47b0*/  @!P3 IMAD.IADD R81, R81, 0x1, -R0.reuse ;  /* 0x000000015151b824 */ /* 0x100fe200078e0a00 */
[----:B------:R-:W-:Y:S01]  /*47c0*/  ISETP.GE.AND P2, PT, R15, RZ, PT ;  /* 0x000000ff0f00720c */ /* 0x000fe20003f46270 */
[----:B------:R-:W-:Y:S01]  /*47d0*/  IMAD.HI.U32 R5, R4, R79, RZ ;  /* 0x0000004f04057227 */ /* 0x000fe200078e00ff */
[----:B------:R-:W-:Y:S02]  /*47e0*/  ISETP.GE.AND P3, PT, R9, RZ, PT ;  /* 0x000000ff0900720c */ /* 0x000fe40003f66270 */
[----:B------:R-:W-:Y:S01]  /*47f0*/  LOP3.LUT R9, R3, 0x25, RZ, 0xfc, !PT ;  /* 0x0000002503097812 */ /* 0x000fe200078efcff */
[----:B------:R-:W-:Y:S01]  /*4800*/  @!P0 IMAD.IADD R31, R31, 0x1, -R0 ;  /* 0x000000011f1f8824 */ /* 0x000fe200078e0a00 */
[----:B------:R-:W-:Y:S01]  /*4810*/  ISETP.GE.AND P0, PT, R8, RZ, PT ;  /* 0x000000ff0800720c */ /* 0x000fe20003f06270 */
[----:B------:R-:W-:Y:S01]  /*4820*/  @!P5 IMAD.MOV R192, RZ, RZ, -R192 ;  /* 0x000000ffffc0d224 */ /* 0x000fe200078e0ac0 */
[----:B------:R-:W-:Y:S01]  /*4830*/  ISETP.GT.U32.AND P5, PT, R0, R81, PT ;  /* 0x000000510000720c */ /* 0x000fe20003fa4070 */
[----:B------:R-:W-:Y:S01]  /*4840*/  IMAD.HI.U32 R7, R4, R35, RZ ;  /* 0x0000002304077227 */ /* 0x000fe200078e00ff */
[----:B------:R-:W-:-:S02]  /*4850*/  IABS R75, R9 ;  /* 0x00000009004b7213 */ /* 0x000fc40000000000 */
[----:B------:R-:W-:Y:S01]  /*4860*/  LOP3.LUT R15, R3, 0x23, RZ, 0xfc, !PT ;  /* 0x00000023030f7812 */ /* 0x000fe200078efcff */
[----:B------:R-:W-:Y:S01]  /*4870*/  IMAD.MOV R8, RZ, RZ, -R5 ;  /* 0x000000ffff087224 */ /* 0x000fe200078e0a05 */
[----:B------:R-:W-:Y:S01]  /*4880*/  IABS R71, R13 ;  /* 0x0000000d00477213 */ /* 0x000fe20000000000 */
[----:B------:R-:W-:Y:S01]  /*4890*/  IMAD.MOV R7, RZ, RZ, -R7 ;  /* 0x000000ffff077224 */ /* 0x000fe200078e0a07 */
[----:B------:R-:W-:Y:S01]  /*48a0*/  IABS R39, R15 ;  /* 0x0000000f00277213 */ /* 0x000fe20000000000 */
[C---:B------:R-:W-:Y:S02]  /*48b0*/  IMAD R79, R0.reuse, R8, R79 ;  /* 0x00000008004f7224 */ /* 0x040fe400078e024f */
[----:B------:R-:W-:Y:S02]  /*48c0*/  @!P1 IMAD.IADD R33, R33, 0x1, -R0 ;  /* 0x0000000121219824 */ /* 0x000fe400078e0a00 */
[C---:B------:R-:W-:Y:S02]  /*48d0*/  IMAD R35, R0.reuse, R7, R35 ;  /* 0x0000000700237224 */ /* 0x040fe400078e0223 */
[----:B------:R-:W-:Y:S01]  /*48e0*/  @!P2 IMAD.MOV R31, RZ, RZ, -R31 ;  /* 0x000000ffff1fa224 */ /* 0x000fe200078e0a1f */
[----:B------:R-:W-:Y:S01]  /*48f0*/  ISETP.GT.U32.AND P1, PT, R0, R33, PT ;  /* 0x000000210000720c */ /* 0x000fe20003f24070 */
[----:B------:R-:W-:Y:S01]  /*4900*/  IMAD.HI.U32 R5, R4, R37, RZ ;  /* 0x0000002504057227 */ /* 0x000fe200078e00ff */
[----:B------:R-:W-:-:S03]  /*4910*/  ISETP.GT.U32.AND P2, PT, R0, R79, PT ;  /* 0x0000004f0000720c */ /* 0x000fc60003f44070 */
[----:B------:R-:W-:Y:S01]  /*4920*/  @!P5 IMAD.IADD R81, R81, 0x1, -R0 ;  /* 0x000000015151d824 */ /* 0x000fe200078e0a00 */
[----:B------:R-:W-:Y:S01]  /*4930*/  ISETP.GT.U32.AND P5, PT, R0, R35, PT ;  /* 0x000000230000720c */ /* 0x000fe20003fa4070 */
[----:B------:R-:W-:Y:S02]  /*4940*/  IMAD.MOV R5, RZ, RZ, -R5 ;  /* 0x000000ffff057224 */ /* 0x000fe400078e0a05 */
[----:B------:R-:W-:-:S04]  /*4950*/  IMAD.HI.U32 R7, R4, R71, RZ ;  /* 0x0000004704077227 */ /* 0x000fc800078e00ff */
[C---:B------:R-:W-:Y:S02]  /*4960*/  IMAD R37, R0.reuse, R5, R37 ;  /* 0x0000000500257224 */ /* 0x040fe400078e0225 */
[--C-:B------:R-:W-:Y:S02]  /*4970*/  @!P1 IMAD.IADD R33, R33, 0x1, -R0.reuse ;  /* 0x0000000121219824 */ /* 0x100fe400078e0a00 */
[--C-:B------:R-:W-:Y:S01]  /*4980*/  @!P2 IMAD.IADD R79, R79, 0x1, -R0.reuse ;  /* 0x000000014f4fa824 */ /* 0x100fe200078e0a00 */
[----:B------:R-:W-:Y:S01]  /*4990*/  ISETP.GT.U32.AND P1, PT, R0, R37, PT ;  /* 0x000000250000720c */ /* 0x000fe20003f24070 */
[----:B------:R-:W-:Y:S01]  /*49a0*/  @!P5 IMAD.IADD R35, R35, 0x1, -R0 ;  /* 0x000000012323d824 */ /* 0x000fe200078e0a00 */
[----:B------:R-:W-:Y:S01]  /*49b0*/  ISETP.GE.AND P2, PT, R11, RZ, PT ;  /* 0x000000ff0b00720c */ /* 0x000fe20003f46270 */
[----:B------:R-:W-:Y:S01]  /*49c0*/  IMAD.HI.U32 R5, R4, R75, RZ ;  /* 0x0000004b04057227 */ /* 0x000fe200078e00ff */
[----:B------:R-:W-:-:S03]  /*49d0*/  ISETP.GT.U32.AND P5, PT, R0, R79, PT ;  /* 0x0000004f0000720c */ /* 0x000fc60003fa4070 */
[----:B------:R-:W-:Y:S02]  /*49e0*/  IMAD.MOV R5, RZ, RZ, -R5 ;  /* 0x000000ffff057224 */ /* 0x000fe400078e0a05 */
[----:B------:R-:W-:Y:S02]  /*49f0*/  IMAD.MOV R8, RZ, RZ, -R7 ;  /* 0x000000ffff087224 */ /* 0x000fe400078e0a07 */
[C---:B------:R-:W-:Y:S02]  /*4a00*/  IMAD R75, R0.reuse, R5, R75 ;  /* 0x00000005004b7224 */ /* 0x040fe400078e024b */
[----:B------:R-:W-:Y:S01]  /*4a10*/  @!P1 IMAD.IADD R37, R37, 0x1, -R0 ;  /* 0x0000000125259824 */ /* 0x000fe200078e0a00 */
[----:B------:R-:W-:Y:S01]  /*4a20*/  ISETP.GT.U32.AND P1, PT, R0, R35, PT ;  /* 0x000000230000720c */ /* 0x000fe20003f24070 */
[----:B------:R-:W-:-:S04]  /*4a30*/  IMAD.HI.U32 R5, R4, R39, RZ ;  /* 0x0000002704057227 */ /* 0x000fc800078e00ff */
[----:B------:R-:W-:Y:S01]  /*4a40*/  @!P5 IMAD.IADD R79, R79, 0x1, -R0 ;  /* 0x000000014f4fd824 */ /* 0x000fe200078e0a00 */
[C---:B------:R-:W-:Y:S01]  /*4a50*/  ISETP.GT.U32.AND P5, PT, R0.reuse, R75, PT ;  /* 0x0000004b0000720c */ /* 0x040fe20003fa4070 */
[----:B------:R-:W-:Y:S01]  /*4a60*/  IMAD R71, R0, R8, R71 ;  /* 0x0000000800477224 */ /* 0x000fe200078e0247 */
[----:B------:R-:W-:Y:S01]  /*4a70*/  LOP3.LUT R8, R3, 0x21, RZ, 0xfc, !PT ;  /* 0x0000002103087812 */ /* 0x000fe200078efcff */
[----:B------:R-:W-:Y:S02]  /*4a80*/  IMAD.MOV R5, RZ, RZ, -R5 ;  /* 0x000000ffff057224 */ /* 0x000fe400078e0a05 */
[----:B------:R-:W-:Y:S01]  /*4a90*/  IMAD.HI.U32 R7, R4, R69, RZ ;  /* 0x0000004504077227 */ /* 0x000fe200078e00ff */
[----:B------:R-:W-:-:S03]  /*4aa0*/  IABS R41, R8 ;  /* 0x0000000800297213 */ /* 0x000fc60000000000 */
[--C-:B------:R-:W-:Y:S01]  /*4ab0*/  @!P1 IMAD.IADD R35, R35, 0x1, -R0.reuse ;  /* 0x0000000123239824 */ /* 0x100fe200078e0a00 */
[C---:B------:R-:W-:Y:S01]  /*4ac0*/  ISETP.GT.U32.AND P1, PT, R0.reuse, R71, PT ;  /* 0x000000470000720c */ /* 0x040fe20003f24070 */
[C---:B------:R-:W-:Y:S02]  /*4ad0*/  IMAD R39, R0.reuse, R5, R39 ;  /* 0x0000000500277224 */ /* 0x040fe400078e0227 */
[--C-:B------:R-:W-:Y:S02]  /*4ae0*/  @!P5 IMAD.IADD R75, R75, 0x1, -R0.reuse ;  /* 0x000000014b4bd824 */ /* 0x100fe400078e0a00 */
[----:B------:R-:W-:Y:S01]  /*4af0*/  @!P6 IMAD.MOV R81, RZ, RZ, -R81 ;  /* 0x000000ffff51e224 */ /* 0x000fe200078e0a51 */
[C---:B------:R-:W-:Y:S01]  /*4b00*/  ISETP.GT.U32.AND P5, PT, R0.reuse, R39, PT ;  /* 0x000000270000720c */ /* 0x040fe20003fa4070 */
[----:B------:R-:W-:Y:S01]  /*4b10*/  IMAD.MOV R7, RZ, RZ, -R7 ;  /* 0x000000ffff077224 */ /* 0x000fe200078e0a07 */
[C---:B------:R-:W-:Y:S01]  /*4b20*/  ISETP.GT.U32.AND P6, PT, R0.reuse, R37, PT ;  /* 0x000000250000720c */ /* 0x040fe20003fc4070 */
[----:B------:R-:W-:Y:S01]  /*4b30*/  @!P4 IMAD.MOV R33, RZ, RZ, -R33 ;  /* 0x000000ffff21c224 */ /* 0x000fe200078e0a21 */
[----:B------:R-:W-:Y:S01]  /*4b40*/  ISETP.GE.AND P4, PT, R9, RZ, PT ;  /* 0x000000ff0900720c */ /* 0x000fe20003f86270 */
[C---:B------:R-:W-:Y:S01]  /*4b50*/  IMAD R69, R0.reuse, R7, R69 ;  /* 0x0000000700457224 */ /* 0x040fe200078e0245 */
[----:B------:R-:W-:Y:S01]  /*4b60*/  LOP3.LUT R9, R3, 0x20, RZ, 0xfc, !PT ;  /* 0x0000002003097812 */ /* 0x000fe200078efcff */
[--C-:B------:R-:W-:Y:S01]  /*4b70*/  @!P1 IMAD.IADD R71, R71, 0x1, -R0.reuse ;  /* 0x0000000147479824 */ /* 0x100fe200078e0a00 */
[C---:B------:R-:W-:Y:S01]  /*4b80*/  ISETP.GT.U32.AND P1, PT, R0.reuse, R75, PT ;  /* 0x0000004b0000720c */ /* 0x040fe20003f24070 */
[----:B------:R-:W-:Y:S01]  /*4b90*/  @!P3 IMAD.MOV R35, RZ, RZ, -R35 ;  /* 0x000000ffff23b224 */ /* 0x000fe200078e0a23 */
[C---:B------:R-:W-:Y:S01]  /*4ba0*/  ISETP.GT.U32.AND P3, PT, R0.reuse, R69, PT ;  /* 0x000000450000720c */ /* 0x040fe20003f64070 */
[----:B------:R-:W-:Y:S01]  /*4bb0*/  @!P0 IMAD.MOV R79, RZ, RZ, -R79 ;  /* 0x000000ffff4f8224 */ /* 0x000fe200078e0a4f */
[----:B------:R-:W-:Y:S01]  /*4bc0*/  IABS R43, R9 ;  /* 0x00000009002b7213 */ /* 0x000fe20000000000 */
[--C-:B------:R-:W-:Y:S01]  /*4bd0*/  @!P5 IMAD.IADD R39, R39, 0x1, -R0.reuse ;  /* 0x000000012727d824 */ /* 0x100fe200078e0a00 */
[----:B------:R-:W-:Y:S01]  /*4be0*/  ISETP.GT.U32.AND P0, PT, R0, R71, PT ;  /* 0x000000470000720c */ /* 0x000fe20003f04070 */
[----:B------:R-:W-:Y:S01]  /*4bf0*/  @!P6 IMAD.IADD R37, R37, 0x1, -R0 ;  /* 0x000000012525e824 */ /* 0x000fe200078e0a00 */
[----:B------:R-:W-:Y:S01]  /*4c00*/  ISETP.GE.AND P6, PT, R13, RZ, PT ;  /* 0x000000ff0d00720c */ /* 0x000fe20003fc6270 */
[----:B------:R-:W-:Y:S01]  /*4c10*/  IMAD.HI.U32 R5, R4, R41, RZ ;  /* 0x0000002904057227 */ /* 0x000fe200078e00ff */
[----:B------:R-:W-:-:S02]  /*4c20*/  ISETP.GT.U32.AND P5, PT, R0, R39, PT ;  /* 0x000000270000720c */ /* 0x000fc40003fa4070 */
[----:B------:R-:W-:Y:S01]  /*4c30*/  LOP3.LUT R13, R3, 0x1c, RZ, 0xfc, !PT ;  /* 0x0000001c030d7812 */ /* 0x000fe200078efcff */
[----:B------:R-:W-:-:S04]  /*4c40*/  IMAD.HI.U32 R7, R4, R43, RZ ;  /* 0x0000002b04077227 */ /* 0x000fc800078e00ff */
[----:B------:R-:W-:Y:S02]  /*4c50*/  IMAD.MOV R5, RZ, RZ, -R5 ;  /* 0x000000ffff057224 */ /* 0x000fe400078e0a05 */
[----:B------:R-:W-:Y:S02]  /*4c60*/  IMAD.MOV R7, RZ, RZ, -R7 ;  /* 0x000000ffff077224 */ /* 0x000fe400078e0a07 */
[----:B------:R-:W-:Y:S01]  /*4c70*/  @!P2 IMAD.MOV R37, RZ, RZ, -R37 ;  /* 0x000000ffff25a224 */ /* 0x000fe200078e0a25 */
[----:B------:R-:W-:Y:S01]  /*4c80*/  ISETP.GE.AND P2, PT, R15, RZ, PT ;  /* 0x000000ff0f00720c */ /* 0x000fe20003f46270 */
[--C-:B------:R-:W-:Y:S01]  /*4c90*/  @!P3 IMAD.IADD R69, R69, 0x1, -R0.reuse ;  /* 0x000000014545b824 */ /* 0x100fe200078e0a00 */
[----:B------:R-:W-:Y:S01]  /*4ca0*/  IABS R15, R23 ;  /* 0x00000017000f7213 */ /* 0x000fe20000000000 */
[--C-:B------:R-:W-:Y:S01]  /*4cb0*/  @!P0 IMAD.IADD R71, R71, 0x1, -R0.reuse ;  /* 0x0000000147478824 */ /* 0x100fe200078e0a00 */
[----:B------:R-:W-:Y:S01]  /*4cc0*/  ISETP.GE.AND P0, PT, R8, RZ, PT ;  /* 0x000000ff0800720c */ /* 0x000fe20003f06270 */
[C---:B------:R-:W-:Y:S01]  /*4cd0*/  IMAD R41, R0.reuse, R5, R41 ;  /* 0x0000000500297224 */ /* 0x040fe200078e0229 */
[C---:B------:R-:W-:Y:S01]  /*4ce0*/  ISETP.GT.U32.AND P3, PT, R0.reuse, R69, PT ;  /* 0x000000450000720c */ /* 0x040fe20003f64070 */
[C---:B------:R-:W-:Y:S01]  /*4cf0*/  IMAD R43, R0.reuse, R7, R43 ;  /* 0x00000007002b7224 */ /* 0x040fe200078e022b */
[----:B------:R-:W-:Y:S01]  /*4d00*/  LOP3.LUT R5, R3, 0x1f, RZ, 0xfc, !PT ;  /* 0x0000001f03057812 */ /* 0x000fe200078efcff */
[--C-:B------:R-:W-:Y:S01]  /*4d10*/  @!P5 IMAD.IADD R39, R39, 0x1, -R0.reuse ;  /* 0x000000012727d824 */ /* 0x100fe200078e0a00 */
[C---:B------:R-:W-:Y:S01]  /*4d20*/  ISETP.GT.U32.AND P5, PT, R0.reuse, R41, PT ;  /* 0x000000290000720c */ /* 0x040fe20003fa4070 */
[----:B------:R-:W-:Y:S01]  /*4d30*/  @!P6 IMAD.MOV R71, RZ, RZ, -R71 ;  /* 0x000000ffff47e224 */ /* 0x000fe200078e0a47 */
[----:B------:R-:W-:Y:S01]  /*4d40*/  ISETP.GT.U32.AND P6, PT, R0, R43, PT ;  /* 0x0000002b0000720c */ /* 0x000fe20003fc4070 */
[--C-:B------:R-:W-:Y:S01]  /*4d50*/  @!P1 IMAD.IADD R75, R75, 0x1, -R0.reuse ;  /* 0x000000014b4b9824 */ /* 0x100fe200078e0a00 */
[----:B------:R-:W-:Y:S01]  /*4d60*/  IABS R7, R5 ;  /* 0x0000000500077213 */ /* 0x000fe20000000000 */
[----:B------:R-:W-:Y:S01]  /*4d70*/  @!P2 IMAD.MOV R39, RZ, RZ, -R39 ;  /* 0x000000ffff27a224 */ /* 0x000fe200078e0a27 */
[----:B------:R-:W-:Y:S01]  /*4d80*/  ISETP.GE.AND P2, PT, R5, RZ, PT ;  /* 0x000000ff0500720c */ /* 0x000fe20003f46270 */
[----:B------:R-:W-:Y:S01]  /*4d90*/  @!P4 IMAD.MOV R75, RZ, RZ, -R75 ;  /* 0x000000ffff4bc224 */ /* 0x000fe200078e0a4b */
[----:B------:R-:W-:Y:S01]  /*4da0*/  LOP3.LUT R5, R3, 0x1e, RZ, 0xfc, !PT ;  /* 0x0000001e03057812 */ /* 0x000fe200078efcff */
[----:B------:R-:W-:Y:S01]  /*4db0*/  @!P3 IMAD.IADD R69, R69, 0x1, -R0 ;  /* 0x000000014545b824 */ /* 0x000fe200078e0a00 */
[----:B------:R-:W-:-:S02]  /*4dc0*/  ISETP.GE.AND P4, PT, R9, RZ, PT ;  /* 0x000000ff0900720c */ /* 0x000fc40003f86270 */
[----:B------:R-:W-:Y:S01]  /*4dd0*/  ISETP.GE.AND P3, PT, R5, RZ, PT ;  /* 0x000000ff0500720c */ /* 0x000fe20003f66270 */
[--C-:B------:R-:W-:Y:S01]  /*4de0*/  @!P5 IMAD.IADD R41, R41, 0x1, -R0.reuse ;  /* 0x000000012929d824 */ /* 0x100fe200078e0a00 */
[----:B------:R-:W-:Y:S01]  /*4df0*/  IABS R9, R5 ;  /* 0x0000000500097213 */ /* 0x000fe20000000000 */
[----:B------:R-:W-:Y:S01]  /*4e00*/  @!P6 IMAD.IADD R43, R43, 0x1, -R0 ;  /* 0x000000012b2be824 */ /* 0x000fe200078e0a00 */
[----:B------:R-:W-:Y:S01]  /*4e10*/  ISETP.GE.AND P1, PT, R17, RZ, PT ;  /* 0x000000ff1100720c */ /* 0x000fe20003f26270 */
[----:B------:R-:W-:Y:S01]  /*4e20*/  IMAD.HI.U32 R5, R4, R7, RZ ;  /* 0x0000000704057227 */ /* 0x000fe200078e00ff */
[C---:B------:R-:W-:Y:S02]  /*4e30*/  ISETP.GT.U32.AND P5, PT, R0.reuse, R41, PT ;  /* 0x000000290000720c */ /* 0x040fe40003fa4070 */
[----:B------:R-:W-:Y:S01]  /*4e40*/  ISETP.GT.U32.AND P6, PT, R0, R43, PT ;  /* 0x0000002b0000720c */ /* 0x000fe20003fc4070 */
[----:B------:R-:W-:Y:S01]  /*4e50*/  IMAD.MOV R5, RZ, RZ, -R5 ;  /* 0x000000ffff057224 */ /* 0x000fe200078e0a05 */
[----:B------:R-:W-:-:S02]  /*4e60*/  LOP3.LUT R8, R3, 0x1d, RZ, 0xfc, !PT ;  /* 0x0000001d03087812 */ /* 0x000fc400078efcff */
[----:B------:R-:W-:Y:S01]  /*4e70*/  LOP3.LUT R17, R3, 0x1a, RZ, 0xfc, !PT ;  /* 0x0000001a03117812 */ /* 0x000fe200078efcff */
[----:B------:R-:W-:Y:S01]  /*4e80*/  IMAD R64, R0, R5, R7 ;  /* 0x0000000500407224 */ /* 0x000fe200078e0207 */
[----:B------:R-:W-:Y:S01]  /*4e90*/  IABS R11, R8 ;  /* 0x00000008000b7213 */ /* 0x000fe20000000000 */
[----:B------:R-:W-:-:S04]  /*4ea0*/  IMAD.HI.U32 R5, R4, R9, RZ ;  /* 0x0000000904057227 */ /* 0x000fc800078e00ff */
[----:B------:R-:W-:Y:S02]  /*4eb0*/  IMAD.MOV R5, RZ, RZ, -R5 ;  /* 0x000000ffff057224 */ /* 0x000fe400078e0a05 */
[--C-:B------:R-:W-:Y:S01]  /*4ec0*/  @!P5 IMAD.IADD R41, R41, 0x1, -R0.reuse ;  /* 0x000000012929d824 */ /* 0x100fe200078e0a00 */
[C---:B------:R-:W-:Y:S01]  /*4ed0*/  ISETP.GT.U32.AND P5, PT, R0.reuse, R64, PT ;  /* 0x000000400000720c */ /* 0x040fe20003fa4070 */
[----:B------:R-:W-:Y:S01]  /*4ee0*/  @!P6 IMAD.IADD R43, R43, 0x1, -R0 ;  /* 0x000000012b2be824 */ /* 0x000fe200078e0a00 */
[----:B------:R-:W-:Y:S01]  /*4ef0*/  ISETP.GE.AND P6, PT, R13, RZ, PT ;  /* 0x000000ff0d00720c */ /* 0x000fe20003fc6270 */
[C---:B------:R-:W-:Y:S02]  /*4f00*/  IMAD R62, R0.reuse, R5, R9 ;  /* 0x00000005003e7224 */ /* 0x040fe400078e0209 */
[----:B------:R-:W-:Y:S02]  /*4f10*/  @!P4 IMAD.MOV R43, RZ, RZ, -R43 ;  /* 0x000000ffff2bc224 */ /* 0x000fe400078e0a2b */
[----:B------:R-:W-:Y:S01]  /*4f20*/  @!P1 IMAD.MOV R69, RZ, RZ, -R69 ;  /* 0x000000ffff459224 */ /* 0x000fe200078e0a45 */
[----:B------:R-:W-:Y:S01]  /*4f30*/  ISETP.GT.U32.AND P4, PT, R0, R62, PT ;  /* 0x0000003e0000720c */ /* 0x000fe20003f84070 */
[----:B------:R-:W-:Y:S01]  /*4f40*/  IMAD.HI.U32 R7, R4, R11, RZ ;  /* 0x0000000b04077227 */ /* 0x000fe200078e00ff */
[----:B------:R-:W-:-:S02]  /*4f50*/  ISETP.GE.AND P1, PT, R8, RZ, PT ;  /* 0x000000ff0800720c */ /* 0x000fc40003f26270 */
[----:B------:R-:W-:Y:S01]  /*4f60*/  IABS R8, R13 ;  /* 0x0000000d00087213 */ /* 0x000fe20000000000 */
[----:B------:R-:W-:Y:S01]  /*4f70*/  IMAD.MOV R7, RZ, RZ, -R7 ;  /* 0x000000ffff077224 */ /* 0x000fe200078e0a07 */
[----:B------:R-:W-:Y:S01]  /*4f80*/  IABS R13, R19 ;  /* 0x00000013000d7213 */ /* 0x000fe20000000000 */
[----:B------:R-:W-:Y:S02]  /*4f90*/  @!P5 IMAD.IADD R64, R64, 0x1, -R0 ;  /* 0x000000014040d824 */ /* 0x000fe400078e0a00 */
[----:B------:R-:W-:Y:S01]  /*4fa0*/  IMAD.MOV.U32 R9, RZ, RZ, R8 ;  /* 0x000000ffff097224 */ /* 0x000fe200078e0008 */
[----:B------:R-:W-:Y:S01]  /*4fb0*/  IABS R8, R21 ;  /* 0x0000001500087213 */ /* 0x000fe20000000000 */
[----:B------:R-:W-:Y:S01]  /*4fc0*/  IMAD R60, R0, R7, R11 ;  /* 0x00000007003c7224 */ /* 0x000fe200078e020b */
[----:B------:R-:W-:Y:S01]  /*4fd0*/  LOP3.LUT R7, R3, 0x1b, RZ, 0xfc, !PT ;  /* 0x0000001b03077812 */ /* 0x000fe200078efcff */
[----:B------:R-:W-:Y:S01]  /*4fe0*/  IMAD.HI.U32 R5, R4, R9, RZ ;  /* 0x0000000904057227 */ /* 0x000fe200078e00ff */
[----:B------:R-:W-:-:S02]  /*4ff0*/  ISETP.GT.U32.AND P5, PT, R0, R64, PT ;  /* 0x000000400000720c */ /* 0x000fc40003fa4070 */
[----:B------:R-:W-:Y:S01]  /*5000*/  IABS R11, R17 ;  /* 0x00000011000b7213 */ /* 0x000fe20000000000 */
[----:B------:R-:W-:Y:S01]  /*5010*/  @!P0 IMAD.MOV R41, RZ, RZ, -R41 ;  /* 0x000000ffff298224 */ /* 0x000fe200078e0a29 */
[----:B------:R-:W-:Y:S01]  /*5020*/  ISETP.GE.AND P0, PT, R7, RZ, PT ;  /* 0x000000ff0700720c */ /* 0x000fe20003f06270 */
[----:B------:R-:W-:Y:S01]  /*5030*/  @!P4 IMAD.IADD R62, R62, 0x1, -R0 ;  /* 0x000000013e3ec824 */ /* 0x000fe200078e0a00 */
[----:B------:R-:W-:Y:S01]  /*5040*/  IABS R7, R7 ;  /* 0x0000000700077213 */ /* 0x000fe20000000000 */
[----:B------:R-:W-:-:S03]  /*5050*/  IMAD.MOV R5, RZ, RZ, -R5 ;  /* 0x000000ffff057224 */ /* 0x000fc600078e0a05 */
[C---:B------:R-:W-:Y:S01]  /*5060*/  ISETP.GT.U32.AND P4, PT, R0.reuse, R62, PT ;  /* 0x0000003e0000720c */ /* 0x040fe20003f84070 */
[----:B------:R-:W-:Y:S02]  /*5070*/  IMAD R58, R0, R5, R9 ;  /* 0x00000005003a7224 */ /* 0x000fe400078e0209 */
[----:B------:R-:W-:Y:S02]  /*5080*/  IMAD.MOV.U32 R9, RZ, RZ, R7 ;  /* 0x000000ffff097224 */ /* 0x000fe400078e0007 */
[----:B------:R-:W-:Y:S01]  /*5090*/  @!P5 IMAD.IADD R64, R64, 0x1, -R0 ;  /* 0x000000014040d824 */ /* 0x000fe200078e0a00 */
[----:B------:R-:W-:Y:S01]  /*50a0*/  ISETP.GT.U32.AND P5, PT, R0, R60, PT ;  /* 0x0000003c0000720c */ /* 0x000fe20003fa4070 */
[----:B------:R-:W-:-:S04]  /*50b0*/  IMAD.HI.U32 R5, R4, R9, RZ ;  /* 0x0000000904057227 */ /* 0x000fc800078e00ff */
[----:B------:R-:W-:Y:S02]  /*50c0*/  IMAD.MOV R5, RZ, RZ, -R5 ;  /* 0x000000ffff057224 */ /* 0x000fe400078e0a05 */
[----:B------:R-:W-:Y:S01]  /*50d0*/  @!P4 IMAD.IADD R62, R62, 0x1, -R0 ;  /* 0x000000013e3ec824 */ /* 0x000fe200078e0a00 */
[C---:B------:R-:W-:Y:S01]  /*50e0*/  ISETP.GT.U32.AND P4, PT, R0.reuse, R58, PT ;  /* 0x0000003a0000720c */ /* 0x040fe20003f84070 */
[----:B------:R-:W-:Y:S02]  /*50f0*/  IMAD R56, R0, R5, R9 ;  /* 0x0000000500387224 */ /* 0x000fe400078e0209 */
[----:B------:R-:W-:-:S04]  /*5100*/  IMAD.HI.U32 R5, R4, R13, RZ ;  /* 0x0000000d04057227 */ /* 0x000fc800078e00ff */
[----:B------:R-:W-:Y:S02]  /*5110*/  IMAD.MOV R52, RZ, RZ, -R5 ;  /* 0x000000ffff347224 */ /* 0x000fe400078e0a05 */
[----:B------:R-:W-:-:S04]  /*5120*/  IMAD.HI.U32 R7, R4, R11, RZ ;  /* 0x0000000b04077227 */ /* 0x000fc800078e00ff */
[----:B------:R-:W-:Y:S02]  /*5130*/  @!P5 IMAD.IADD R60, R60, 0x1, -R0 ;  /* 0x000000013c3cd824 */ /* 0x000fe400078e0a00 */
[C---:B------:R-:W-:Y:S01]  /*5140*/  IMAD R52, R0.reuse, R52, R13 ;  /* 0x0000003400347224 */ /* 0x040fe200078e020d */
[----:B------:R-:W-:Y:S01]  /*5150*/  LOP3.LUT R13, R3, 0x15, RZ, 0xfc, !PT ;  /* 0x00000015030d7812 */ /* 0x000fe200078efcff */
[----:B------:R-:W-:Y:S01]  /*5160*/  IMAD.MOV R7, RZ, RZ, -R7 ;  /* 0x000000ffff077224 */ /* 0x000fe200078e0a07 */
[C---:B------:R-:W-:Y:S01]  /*5170*/  ISETP.GT.U32.AND P5, PT, R0.reuse, R60, PT ;  /* 0x0000003c0000720c */ /* 0x040fe20003fa4070 */
[----:B------:R-:W-:Y:S01]  /*5180*/  @!P2 IMAD.MOV R64, RZ, RZ, -R64 ;  /* 0x000000ffff40a224 */ /* 0x000fe200078e0a40 */
[----:B------:R-:W-:Y:S01]  /*5190*/  ISETP.GT.U32.AND P2, PT, R0, R56, PT ;  /* 0x000000380000720c */ /* 0x000fe20003f44070 */
[----:B------:R-:W-:Y:S01]  /*51a0*/  @!P4 IMAD.IADD R58, R58, 0x1, -R0 ;  /* 0x000000013a3ac824 */ /* 0x000fe200078e0a00 */
[C---:B------:R-:W-:Y:S01]  /*51b0*/  ISETP.GT.U32.AND P4, PT, R0.reuse, R52, PT ;  /* 0x000000340000720c */ /* 0x040fe20003f84070 */
[----:B------:R-:W-:-:S02]  /*51c0*/  IMAD R54, R0, R7, R11 ;  /* 0x0000000700367224 */ /* 0x000fc400078e020b */
[----:B------:R-:W-:Y:S01]  /*51d0*/  IMAD.MOV.U32 R11, RZ, RZ, R15 ;  /* 0x000000ffff0b7224 */ /* 0x000fe200078e000f */
[C---:B------:R-:W-:Y:S01]  /*51e0*/  LOP3.LUT R15, R3.reuse, 0x14, RZ, 0xfc, !PT ;  /* 0x00000014030f7812 */ /* 0x040fe200078efcff */
[----:B------:R-:W-:Y:S01]  /*51f0*/  IMAD.MOV.U32 R9, RZ, RZ, R8 ;  /* 0x000000ffff097224 */ /* 0x000fe200078e0008 */
[----:B------:R-:W-:Y:S01]  /*5200*/  LOP3.LUT R8, R3, 0x16, RZ, 0xfc, !PT ;  /* 0x0000001603087812 */ /* 0x000fe200078efcff */
[----:B------:R-:W-:-:S04]  /*5210*/  IMAD.HI.U32 R7, R4, R11, RZ ;  /* 0x0000000b04077227 */ /* 0x000fc800078e00ff */
[----:B------:R-:W-:Y:S02]  /*5220*/  IMAD.MOV R7, RZ, RZ, -R7 ;  /* 0x000000ffff077224 */ /* 0x000fe400078e0a07 */
[----:B------:R-:W-:-:S04]  /*5230*/  IMAD.HI.U32 R5, R4, R9, RZ ;  /* 0x0000000904057227 */ /* 0x000fc800078e00ff */
[--C-:B------:R-:W-:Y:S01]  /*5240*/  @!P5 IMAD.IADD R60, R60, 0x1, -R0.reuse ;  /* 0x000000013c3cd824 */ /* 0x100fe200078e0a00 */
[----:B------:R-:W-:Y:S01]  /*5250*/  ISETP.GE.AND P5, PT, R17, RZ, PT ;  /* 0x000000ff1100720c */ /* 0x000fe20003fa6270 */
[----:B------:R-:W-:Y:S01]  /*5260*/  IMAD R48, R0, R7, R11 ;  /* 0x0000000700307224 */ /* 0x000fe200078e020b */
[----:B------:R-:W-:Y:S01]  /*5270*/  IABS R7, R8 ;  /* 0x0000000800077213 */ /* 0x000fe20000000000 */
[--C-:B------:R-:W-:Y:S01]  /*5280*/  @!P2 IMAD.IADD R56, R56, 0x1, -R0.reuse ;  /* 0x000000013838a824 */ /* 0x100fe200078e0a00 */
[----:B------:R-:W-:Y:S01]  /*5290*/  ISETP.GT.U32.AND P2, PT, R0, R58, PT ;  /* 0x0000003a0000720c */ /* 0x000fe20003f44070 */
[----:B------:R-:W-:Y:S01]  /*52a0*/  @!P4 IMAD.IADD R52, R52, 0x1, -R0 ;  /* 0x000000013434c824 */ /* 0x000fe200078e0a00 */
[----:B------:R-:W-:Y:S01]  /*52b0*/  IABS R11, R15 ;  /* 0x0000000f000b7213 */ /* 0x000fe20000000000 */
[----:B------:R-:W-:Y:S01]  /*52c0*/  IMAD.MOV R5, RZ, RZ, -R5 ;  /* 0x000000ffff057224 */ /* 0x000fe200078e0a05 */
[----:B------:R-:W-:Y:S01]  /*52d0*/  LOP3.LUT R17, R3, 0x13, RZ, 0xfc, !PT ;  /* 0x0000001303117812 */ /* 0x000fe200078efcff */
[----:B------:R-:W-:Y:S01]  /*52e0*/  @!P1 IMAD.MOV R60, RZ, RZ, -R60 ;  /* 0x000000ffff3c9224 */ /* 0x000fe200078e0a3c */
[C---:B------:R-:W-:Y:S01]  /*52f0*/  ISETP.GT.U32.AND P1, PT, R0.reuse, R52, PT ;  /* 0x000000340000720c */ /* 0x040fe20003f24070 */
[----:B------:R-:W-:Y:S01]  /*5300*/  IMAD R50, R0, R5, R9 ;  /* 0x0000000500327224 */ /* 0x000fe200078e0209 */
[----:B------:R-:W-:Y:S01]  /*5310*/  IABS R9, R13 ;  /* 0x0000000d00097213 */ /* 0x000fe20000000000 */
[----:B------:R-:W-:-:S04]  /*5320*/  IMAD.HI.U32 R5, R4, R7, RZ ;  /* 0x0000000704057227 */ /* 0x000fc800078e00ff */
[----:B------:R-:W-:Y:S02]  /*5330*/  IMAD.MOV R5, RZ, RZ, -R5 ;  /* 0x000000ffff057224 */ /* 0x000fe400078e0a05 */
[----:B------:R-:W-:Y:S01]  /*5340*/  @!P3 IMAD.MOV R62, RZ, RZ, -R62 ;  /* 0x000000ffff3eb224 */ /* 0x000fe200078e0a3e */
[----:B------:R-:W-:Y:S01]  /*5350*/  ISETP.GT.U32.AND P3, PT, R0, R54, PT ;  /* 0x000000360000720c */ /* 0x000fe20003f64070 */
[--C-:B------:R-:W-:Y:S01]  /*5360*/  @!P2 IMAD.IADD R58, R58, 0x1, -R0.reuse ;  /* 0x000000013a3aa824 */ /* 0x100fe200078e0a00 */
        /* <DEDUP_REMOVED lines=8> */
[--C-:B------:R-:W-:Y:S01]  /*53f0*/  @!P2 IMAD.IADD R50, R50, 0x1, -R0.reuse ;  /* 0x000000013232a824 */ /* 0x100fe200078e0a00 */
[----:B------:R-:W-:Y:S01]  /*5400*/  ISETP.GE.AND P2, PT, R21, RZ, PT ;  /* 0x000000ff1500720c */ /* 0x000fe20003f46270 */
[C---:B------:R-:W-:Y:S01]  /*5410*/  IMAD R116, R0.reuse, R7, R11 ;  /* 0x0000000700747224 */ /* 0x040fe200078e020b */
[----:B------:R-:W-:Y:S01]  /*5420*/  ISETP.GT.U32.AND P4, PT, R0, R54, PT ;  /* 0x000000360000720c */ /* 0x000fe20003f84070 */
[----:B------:R-:W-:Y:S01]  /*5430*/  IMAD.HI.U32 R5, R4, R9, RZ ;  /* 0x0000000904057227 */ /* 0x000fe200078e00ff */
[----:B------:R-:W-:Y:S02]  /*5440*/  IABS R7, R17 ;  /* 0x0000001100077213 */ /* 0x000fe40000000000 */
[----:B------:R-:W-:Y:S01]  /*5450*/  LOP3.LUT R21, R3, 0xb, RZ, 0xfc, !PT ;  /* 0x0000000b03157812 */ /* 0x000fe200078efcff */
[----:B------:R-:W-:Y:S01]  /*5460*/  @!P1 IMAD.IADD R46, R46, 0x1, -R0 ;  /* 0x000000012e2e9824 */ /* 0x000fe200078e0a00 */
[----:B------:R-:W-:Y:S01]  /*5470*/  ISETP.GT.U32.AND P1, PT, R0, R50, PT ;  /* 0x000000320000720c */ /* 0x000fe20003f24070 */
[----:B------:R-:W-:-:S02]  /*5480*/  IMAD.MOV R5, RZ, RZ, -R5 ;  /* 0x000000ffff057224 */ /* 0x000fc400078e0a05 */
[----:B------:R-:W-:Y:S01]  /*5490*/  @!P6 IMAD.MOV R58, RZ, RZ, -R58 ;  /* 0x000000ffff3ae224 */ /* 0x000fe200078e0a3a */
[----:B------:R-:W-:Y:S01]  /*54a0*/  ISETP.GT.U32.AND P6, PT, R0, R46, PT ;  /* 0x0000002e0000720c */ /* 0x000fe20003fc4070 */
        /* <DEDUP_REMOVED lines=8> */
[----:B------:R-:W-:Y:S01]  /*5530*/  ISETP.GT.U32.AND P1, PT, R0, R116, PT ;  /* 0x000000740000720c */ /* 0x000fe20003f24070 */
[----:B------:R-:W-:Y:S01]  /*5540*/  IMAD.HI.U32 R5, R4, R7, RZ ;  /* 0x0000000704057227 */ /* 0x000fe200078e00ff */
[----:B------:R-:W-:-:S03]  /*5550*/  ISETP.GT.U32.AND P5, PT, R0, R44, PT ;  /* 0x0000002c0000720c */ /* 0x000fc60003fa4070 */
[----:B------:R-:W-:Y:S02]  /*5560*/  @!P2 IMAD.MOV R50, RZ, RZ, -R50 ;  /* 0x000000ffff32a224 */ /* 0x000fe400078e0a32 */
[----:B------:R-:W-:Y:S01]  /*5570*/  @!P4 IMAD.MOV R52, RZ, RZ, -R52 ;  /* 0x000000ffff34c224 */ /* 0x000fe200078e0a34 */
[----:B------:R-:W-:Y:S01]  /*5580*/  ISETP.GE.AND P4, PT, R8, RZ, PT ;  /* 0x000000ff0800720c */ /* 0x000fe20003f86270 */
[----:B------:R-:W-:Y:S01]  /*5590*/  IMAD.MOV R5, RZ, RZ, -R5 ;  /* 0x000000ffff057224 */ /* 0x000fe200078e0a05 */
[----:B------:R-:W-:Y:S01]  /*55a0*/  LOP3.LUT R8, R3, 0x12, RZ, 0xfc, !PT ;  /* 0x0000001203087812 */ /* 0x000fe200078efcff */
[--C-:B------:R-:W-:Y:S01]  /*55b0*/  @!P6 IMAD.IADD R46, R46, 0x1, -R0.reuse ;  /* 0x000000012e2ee824 */ /* 0x100fe200078e0a00 */
[----:B------:R-:W-:Y:S01]  /*55c0*/  ISETP.GE.AND P6, PT, R15, RZ, PT ;  /* 0x000000ff0f00720c */ /* 0x000fe20003fc6270 */
[--C-:B------:R-:W-:Y:S01]  /*55d0*/  @!P1 IMAD.IADD R116, R116, 0x1, -R0.reuse ;  /* 0x0000000174749824 */ /* 0x100fe200078e0a00 */
[----:B------:R-:W-:Y:S01]  /*55e0*/  IABS R9, R8 ;  /* 0x0000000800097213 */ /* 0x000fe20000000000 */
[----:B------:R-:W-:Y:S01]  /*55f0*/  @!P3 IMAD.IADD R48, R48, 0x1, -R0 ;  /* 0x000000013030b824 */ /* 0x000fe200078e0a00 */
[----:B------:R-:W-:Y:S01]  /*5600*/  ISETP.GE.AND P3, PT, R23, RZ, PT ;  /* 0x000000ff1700720c */ /* 0x000fe20003f66270 */
[C---:B------:R-:W-:Y:S01]  /*5610*/  IMAD R38, R0.reuse, R5, R7 ;  /* 0x0000000500267224 */ /* 0x040fe200078e0207 */
[----:B------:R-:W-:Y:S01]  /*5620*/  ISETP.GT.U32.AND P2, PT, R0, R116, PT ;  /* 0x000000740000720c */ /* 0x000fe20003f44070 */
[----:B------:R-:W-:Y:S01]  /*5630*/  IMAD.HI.U32 R5, R4, R9, RZ ;  /* 0x0000000904057227 */ /* 0x000fe200078e00ff */
[----:B------:R-:W-:-:S02]  /*5640*/  LOP3.LUT R7, R3, 0x10, RZ, 0xfc, !PT ;  /* 0x0000001003077812 */ /* 0x000fc400078efcff */
[----:B------:R-:W-:Y:S01]  /*5650*/  LOP3.LUT R23, R3, 0xa, RZ, 0xfc, !PT ;  /* 0x0000000a03177812 */ /* 0x000fe200078efcff */
[----:B------:R-:W-:Y:S01]  /*5660*/  @!P0 IMAD.MOV R56, RZ, RZ, -R56 ;  /* 0x000000ffff388224 */ /* 0x000fe200078e0a38 */
[----:B------:R-:W-:Y:S01]  /*5670*/  ISETP.GT.U32.AND P0, PT, R0, R48, PT ;  /* 0x000000300000720c */ /* 0x000fe20003f04070 */
[----:B------:R-:W-:Y:S01]  /*5680*/  @!P5 IMAD.IADD R44, R44, 0x1, -R0 ;  /* 0x000000012c2cd824 */ /* 0x000fe200078e0a00 */
[----:B------:R-:W-:Y:S01]  /*5690*/  IABS R11, R7 ;  /* 0x00000007000b7213 */ /* 0x000fe20000000000 */
[----:B------:R-:W-:Y:S01]  /*56a0*/  IMAD.MOV R5, RZ, RZ, -R5 ;  /* 0x000000ffff057224 */ /* 0x000fe200078e0a05 */
[----:B------:R-:W-:Y:S01]  /*56b0*/  ISETP.GE.AND P5, PT, R17, RZ, PT ;  /* 0x000000ff1100720c */ /* 0x000fe20003fa6270 */
[----:B------:R-:W-:Y:S01]  /*56c0*/  @!P4 IMAD.MOV R46, RZ, RZ, -R46 ;  /* 0x000000ffff2ec224 */ /* 0x000fe200078e0a2e */
[C---:B------:R-:W-:Y:S01]  /*56d0*/  ISETP.GT.U32.AND P1, PT, R0.reuse, R44, PT ;  /* 0x0000002c0000720c */ /* 0x040fe20003f24070 */
[C---:B------:R-:W-:Y:S01]  /*56e0*/  IMAD R36, R0.reuse, R5, R9 ;  /* 0x0000000500247224 */ /* 0x040fe200078e0209 */
[----:B------:R-:W-:Y:S01]  /*56f0*/  ISETP.GT.U32.AND P4, PT, R0, R38, PT ;  /* 0x000000260000720c */ /* 0x000fe20003f84070 */
[----:B------:R-:W-:Y:S01]  /*5700*/  @!P2 IMAD.IADD R116, R116, 0x1, -R0 ;  /* 0x000000017474a824 */ /* 0x000fe200078e0a00 */
[----:B------:R-:W-:-:S02]  /*5710*/  LOP3.LUT R5, R3, 0x11, RZ, 0xfc, !PT ;  /* 0x0000001103057812 */ /* 0x000fc400078efcff */
[----:B------:R-:W-:Y:S01]  /*5720*/  ISETP.GE.AND P2, PT, R7, RZ, PT ;  /* 0x000000ff0700720c */ /* 0x000fe20003f46270 */
[----:B------:R-:W-:Y:S01]  /*5730*/  @!P6 IMAD.MOV R116, RZ, RZ, -R116 ;  /* 0x000000ffff74e224 */ /* 0x000fe200078e0a74 */
[----:B------:R-:W-:Y:S01]  /*5740*/  ISETP.GT.U32.AND P6, PT, R0, R36, PT ;  /* 0x000000240000720c */ /* 0x000fe20003fc4070 */
[----:B------:R-:W-:Y:S01]  /*5750*/  @!P0 IMAD.IADD R48, R48, 0x1, -R0 ;  /* 0x0000000130308824 */ /* 0x000fe200078e0a00 */
[----:B------:R-:W-:Y:S01]  /*5760*/  IABS R9, R5 ;  /* 0x0000000500097213 */ /* 0x000fe20000000000 */
[----:B------:R-:W-:Y:S01]  /*5770*/  IMAD.HI.U32 R7, R4, R11, RZ ;  /* 0x0000000b04077227 */ /* 0x000fe200078e00ff */
[----:B------:R-:W-:Y:S02]  /*5780*/  ISETP.GE.AND P0, PT, R13, RZ, PT ;  /* 0x000000ff0d00720c */ /* 0x000fe40003f06270 */
[----:B------:R-:W-:Y:S01]  /*5790*/  LOP3.LUT R17, R3, 0xe, RZ, 0xfc, !PT ;  /* 0x0000000e03117812 */ /* 0x000fe200078efcff */
[----:B------:R-:W-:Y:S01]  /*57a0*/  @!P3 IMAD.MOV R48, RZ, RZ, -R48 ;  /* 0x000000ffff30b224 */ /* 0x000fe200078e0a30 */
[----:B------:R-:W-:Y:S01]  /*57b0*/  ISETP.GE.AND P3, PT, R8, RZ, PT ;  /* 0x000000ff0800720c */ /* 0x000fe20003f66270 */
[--C-:B------:R-:W-:Y:S01]  /*57c0*/  @!P1 IMAD.IADD R44, R44, 0x1, -R0.reuse ;  /* 0x000000012c2c9824 */ /* 0x100fe200078e0a00 */
[----:B------:R-:W-:Y:S01]  /*57d0*/  ISETP.GE.AND P1, PT, R5, RZ, PT ;  /* 0x000000ff0500720c */ /* 0x000fe20003f26270 */
[----:B------:R-:W-:Y:S01]  /*57e0*/  @!P4 IMAD.IADD R38, R38, 0x1, -R0 ;  /* 0x000000012626c824 */ /* 0x000fe200078e0a00 */
[----:B------:R-:W-:Y:S01]  /*57f0*/  LOP3.LUT R8, R3, 0xf, RZ, 0xfc, !PT ;  /* 0x0000000f03087812 */ /* 0x000fe200078efcff */
[----:B------:R-:W-:Y:S01]  /*5800*/  IMAD.HI.U32 R5, R4, R9, RZ ;  /* 0x0000000904057227 */ /* 0x000fe200078e00ff */
[----:B------:R-:W-:-:S02]  /*5810*/  IABS R15, R17 ;  /* 0x00000011000f7213 */ /* 0x000fc40000000000 */
[----:B------:R-:W-:Y:S01]  /*5820*/  IABS R13, R8 ;  /* 0x00000008000d7213 */ /* 0x000fe20000000000 */
[----:B------:R-:W-:Y:S01]  /*5830*/  @!P6 IMAD.IADD R36, R36, 0x1, -R0 ;  /* 0x000000012424e824 */ /* 0x000fe200078e0a00 */
[C---:B------:R-:W-:Y:S01]  /*5840*/  ISETP.GT.U32.AND P4, PT, R0.reuse, R38, PT ;  /* 0x000000260000720c */ /* 0x040fe20003f84070 */
[----:B------:R-:W-:Y:S02]  /*5850*/  IMAD.MOV R5, RZ, RZ, -R5 ;  /* 0x000000ffff057224 */ /* 0x000fe400078e0a05 */
[----:B------:R-:W-:Y:S01]  /*5860*/  IMAD.MOV R7, RZ, RZ, -R7 ;  /* 0x000000ffff077224 */ /* 0x000fe200078e0a07 */
[C---:B------:R-:W-:Y:S01]  /*5870*/  ISETP.GT.U32.AND P6, PT, R0.reuse, R36, PT ;  /* 0x000000240000720c */ /* 0x040fe20003fc4070 */
[----:B------:R-:W-:Y:S02]  /*5880*/  IMAD R34, R0, R5, R9 ;  /* 0x0000000500227224 */ /* 0x000fe400078e0209 */
[----:B------:R-:W-:-:S04]  /*5890*/  IMAD.HI.U32 R5, R4, R13, RZ ;  /* 0x0000000d04057227 */ /* 0x000fc800078e00ff */
[----:B------:R-:W-:Y:S02]  /*58a0*/  IMAD.MOV R5, RZ, RZ, -R5 ;  /* 0x000000ffff057224 */ /* 0x000fe400078e0a05 */
[----:B------:R-:W-:Y:S01]  /*58b0*/  IMAD R114, R0, R7, R11 ;  /* 0x0000000700727224 */ /* 0x000fe200078e020b */
[----:B------:R-:W-:Y:S01]  /*58c0*/  IABS R11, R21 ;  /* 0x00000015000b7213 */ /* 0x000fe20000000000 */
        /* <DEDUP_REMOVED lines=9> */
[----:B------:R-:W-:Y:S01]  /*5960*/  @!P6 IMAD.IADD R36, R36, 0x1, -R0 ;  /* 0x000000012424e824 */ /* 0x000fe200078e0a00 */
[C---:B------:R-:W-:Y:S01]  /*5970*/  ISETP.GT.U32.AND P6, PT, R0.reuse, R112, PT ;  /* 0x000000700000720c */ /* 0x040fe20003fc4070 */
[----:B------:R-:W-:Y:S01]  /*5980*/  IMAD.MOV R7, RZ, RZ, -R7 ;  /* 0x000000ffff077224 */ /* 0x000fe200078e0a07 */
[----:B------:R-:W-:Y:S01]  /*5990*/  IABS R8, R19 ;  /* 0x0000001300087213 */ /* 0x000fe20000000000 */
[----:B------:R-:W-:Y:S02]  /*59a0*/  @!P3 IMAD.MOV R36, RZ, RZ, -R36 ;  /* 0x000000ffff24b224 */ /* 0x000fe400078e0a24 */
[----:B------:R-:W-:Y:S01]  /*59b0*/  IMAD R108, R0, R7, R15 ;  /* 0x00000007006c7224 */ /* 0x000fe200078e020f */
[----:B------:R-:W-:Y:S01]  /*59c0*/  LOP3.LUT R15, R3, 0xc, RZ, 0xfc, !PT ;  /* 0x0000000c030f7812 */ /* 0x000fe200078efcff */
[----:B------:R-:W-:-:S02]  /*59d0*/  IMAD.MOV.U32 R7, RZ, RZ, R8 ;  /* 0x000000ffff077224 */ /* 0x000fc400078e0008 */
[----:B------:R-:W-:Y:S01]  /*59e0*/  @!P4 IMAD.IADD R34, R34, 0x1, -R0 ;  /* 0x000000012222c824 */ /* 0x000fe200078e0a00 */
[----:B------:R-:W-:Y:S01]  /*59f0*/  IABS R9, R15 ;  /* 0x0000000f00097213 */ /* 0x000fe20000000000 */
[----:B------:R-:W-:-:S03]  /*5a00*/  IMAD.HI.U32 R5, R4, R7, RZ ;  /* 0x0000000704057227 */ /* 0x000fc600078e00ff */
[----:B------:R-:W-:Y:S01]  /*5a10*/  ISETP.GT.U32.AND P4, PT, R0, R34, PT ;  /* 0x000000220000720c */ /* 0x000fe20003f84070 */
[--C-:B------:R-:W-:Y:S02]  /*5a20*/  @!P5 IMAD.IADD R114, R114, 0x1, -R0.reuse ;  /* 0x000000017272d824 */ /* 0x100fe400078e0a00 */
[----:B------:R-:W-:Y:S01]  /*5a30*/  @!P6 IMAD.IADD R112, R112, 0x1, -R0 ;  /* 0x000000017070e824 */ /* 0x000fe200078e0a00 */
[----:B------:R-:W-:Y:S01]  /*5a40*/  ISETP.GE.AND P6, PT, R17, RZ, PT ;  /* 0x000000ff1100720c */ /* 0x000fe20003fc6270 */
[----:B------:R-:W-:Y:S01]  /*5a50*/  IMAD.MOV R5, RZ, RZ, -R5 ;  /* 0x000000ffff057224 */ /* 0x000fe200078e0a05 */
[----:B------:R-:W-:Y:S01]  /*5a60*/  ISETP.GT.U32.AND P5, PT, R0, R114, PT ;  /* 0x000000720000720c */ /* 0x000fe20003fa4070 */
[----:B------:R-:W-:Y:S01]  /*5a70*/  IMAD.HI.U32 R8, R4, R13, RZ ;  /* 0x0000000d04087227 */ /* 0x000fe200078e00ff */
[C---:B------:R-:W-:Y:S02]  /*5a80*/  ISETP.GT.U32.AND P3, PT, R0.reuse, R112, PT ;  /* 0x000000700000720c */ /* 0x040fe40003f64070 */
[----:B------:R-:W-:Y:S01]  /*5a90*/  LOP3.LUT R17, R3, 0x6, RZ, 0xfc, !PT ;  /* 0x0000000603117812 */ /* 0x000fe200078efcff */
[----:B------:R-:W-:-:S02]  /*5aa0*/  IMAD R104, R0, R5, R7 ;  /* 0x0000000500687224 */ /* 0x000fc400078e0207 */
[----:B------:R-:W-:-:S04]  /*5ab0*/  IMAD.HI.U32 R5, R4, R9, RZ ;  /* 0x0000000904057227 */ /* 0x000fc800078e00ff */
[----:B------:R-:W-:-:S04]  /*5ac0*/  IMAD.HI.U32 R7, R4, R11, RZ ;  /* 0x0000000b04077227 */ /* 0x000fc800078e00ff */
[----:B------:R-:W-:Y:S02]  /*5ad0*/  IMAD.MOV R5, RZ, RZ, -R5 ;  /* 0x000000ffff057224 */ /* 0x000fe400078e0a05 */
[----:B------:R-:W-:Y:S02]  /*5ae0*/  IMAD.MOV R7, RZ, RZ, -R7 ;  /* 0x000000ffff077224 */ /* 0x000fe400078e0a07 */
[----:B------:R-:W-:Y:S01]  /*5af0*/  IMAD R110, R0, R5, R9 ;  /* 0x00000005006e7224 */ /* 0x000fe200078e0209 */
[----:B------:R-:W-:Y:S01]  /*5b00*/  LOP3.LUT R9, R3, 0x8, RZ, 0xfc, !PT ;  /* 0x0000000803097812 */ /* 0x000fe200078efcff */
        /* <DEDUP_REMOVED lines=8> */
[----:B------:R-:W-:-:S02]  /*5b90*/  IMAD.MOV R8, RZ, RZ, -R8 ;  /* 0x000000ffff087224 */ /* 0x000fc400078e0a08 */
[--C-:B------:R-:W-:Y:S01]  /*5ba0*/  @!P4 IMAD.IADD R34, R34, 0x1, -R0.reuse ;  /* 0x000000012222c824 */ /* 0x100fe200078e0a00 */
[C---:B------:R-:W-:Y:S01]  /*5bb0*/  ISETP.GT.U32.AND P4, PT, R0.reuse, R108, PT ;  /* 0x0000006c0000720c */ /* 0x040fe20003f84070 */
[----:B------:R-:W-:Y:S01]  /*5bc0*/  IMAD R102, R0, R8, R13 ;  /* 0x0000000800667224 */ /* 0x000fe200078e020d */
[----:B------:R-:W-:Y:S01]  /*5bd0*/  LOP3.LUT R8, R3, 0x9, RZ, 0xfc, !PT ;  /* 0x0000000903087812 */ /* 0x000fe200078efcff */
[----:B------:R-:W-:Y:S02]  /*5be0*/  @!P5 IMAD.IADD R104, R104, 0x1, -R0 ;  /* 0x000000016868d824 */ /* 0x000fe400078e0a00 */
        /* <DEDUP_REMOVED lines=9> */
[----:B------:R-:W-:Y:S01]  /*5c80*/  @!P4 IMAD.IADD R108, R108, 0x1, -R0 ;  /* 0x000000016c6cc824 */ /* 0x000fe200078e0a00 */
[----:B------:R-:W-:Y:S01]  /*5c90*/  ISETP.GE.AND P4, PT, R19, RZ, PT ;  /* 0x000000ff1300720c */ /* 0x000fe20003f86270 */
[----:B------:R-:W-:Y:S01]  /*5ca0*/  IMAD.MOV R5, RZ, RZ, -R5 ;  /* 0x000000ffff057224 */ /* 0x000fe200078e0a05 */
[----:B------:R-:W-:Y:S01]  /*5cb0*/  LOP3.LUT R19, R3, 0x5, RZ, 0xfc, !PT ;  /* 0x0000000503137812 */ /* 0x000fe200078efcff */
[----:B------:R-:W-:Y:S01]  /*5cc0*/  @!P0 IMAD.MOV R112, RZ, RZ, -R112 ;  /* 0x000000ffff708224 */ /* 0x000fe200078e0a70 */
[C---:B------:R-:W-:Y:S01]  /*5cd0*/  ISETP.GT.U32.AND P5, PT, R0.reuse, R108, PT ;  /* 0x0000006c0000720c */ /* 0x040fe20003fa4070 */
[C---:B------:R-:W-:Y:S01]  /*5ce0*/  IMAD R100, R0.reuse, R5, R7 ;  /* 0x0000000500647224 */ /* 0x040fe200078e0207 */
[----:B------:R-:W-:Y:S01]  /*5cf0*/  ISETP.GT.U32.AND P0, PT, R0, R102, PT ;  /* 0x000000660000720c */ /* 0x000fe20003f04070 */
[--C-:B------:R-:W-:Y:S01]  /*5d00*/  @!P1 IMAD.IADD R104, R104, 0x1, -R0.reuse ;  /* 0x0000000168689824 */ /* 0x100fe200078e0a00 */
[----:B------:R-:W-:Y:S01]  /*5d10*/  IABS R7, R9 ;  /* 0x0000000900077213 */ /* 0x000fe20000000000 */
[----:B------:R-:W-:Y:S01]  /*5d20*/  @!P2 IMAD.IADD R110, R110, 0x1, -R0 ;  /* 0x000000016e6ea824 */ /* 0x000fe200078e0a00 */
[----:B------:R-:W-:-:S02]  /*5d30*/  ISETP.GT.U32.AND P2, PT, R0, R100, PT ;  /* 0x000000640000720c */ /* 0x000fc40003f44070 */
[----:B------:R-:W-:Y:S01]  /*5d40*/  ISETP.GE.AND P1, PT, R21, RZ, PT ;  /* 0x000000ff1500720c */ /* 0x000fe20003f26270 */
[----:B------:R-:W-:Y:S01]  /*5d50*/  IMAD.HI.U32 R5, R4, R7, RZ ;  /* 0x0000000704057227 */ /* 0x000fe200078e00ff */
[----:B------:R-:W-:Y:S02]  /*5d60*/  LOP3.LUT R21, R3, 0x4, RZ, 0xfc, !PT ;  /* 0x0000000403157812 */ /* 0x000fe400078efcff */
[----:B------:R-:W-:Y:S01]  /*5d70*/  IABS R13, R19 ;  /* 0x00000013000d7213 */ /* 0x000fe20000000000 */
[----:B------:R-:W-:Y:S01]  /*5d80*/  @!P5 IMAD.IADD R108, R108, 0x1, -R0 ;  /* 0x000000016c6cd824 */ /* 0x000fe200078e0a00 */
[----:B------:R-:W-:Y:S01]  /*5d90*/  ISETP.GE.AND P5, PT, R15, RZ, PT ;  /* 0x000000ff0f00720c */ /* 0x000fe20003fa6270 */
[----:B------:R-:W-:Y:S01]  /*5da0*/  @!P4 IMAD.MOV R104, RZ, RZ, -R104 ;  /* 0x000000ffff68c224 */ /* 0x000fe200078e0a68 */
[----:B------:R-:W-:Y:S01]  /*5db0*/  ISETP.GE.AND P4, PT, R8, RZ, PT ;  /* 0x000000ff0800720c */ /* 0x000fe20003f86270 */
[----:B------:R-:W-:Y:S01]  /*5dc0*/  @!P6 IMAD.MOV R108, RZ, RZ, -R108 ;  /* 0x000000ffff6ce224 */ /* 0x000fe200078e0a6c */
[----:B------:R-:W-:Y:S01]  /*5dd0*/  ISETP.GT.U32.AND P6, PT, R0, R106, PT ;  /* 0x0000006a0000720c */ /* 0x000fe20003fc4070 */
[----:B------:R-:W-:Y:S01]  /*5de0*/  @!P2 IMAD.IADD R100, R100, 0x1, -R0 ;  /* 0x000000016464a824 */ /* 0x000fe200078e0a00 */
[----:B------:R-:W-:Y:S01]  /*5df0*/  LOP3.LUT R8, R3, 0x7, RZ, 0xfc, !PT ;  /* 0x0000000703087812 */ /* 0x000fe200078efcff */
[----:B------:R-:W-:-:S02]  /*5e00*/  IMAD.MOV R5, RZ, RZ, -R5 ;  /* 0x000000ffff057224 */ /* 0x000fc400078e0a05 */
[----:B------:R-:W-:Y:S01]  /*5e10*/  @!P0 IMAD.IADD R102, R102, 0x1, -R0 ;  /* 0x0000000166668824 */ /* 0x000fe200078e0a00 */
[C---:B------:R-:W-:Y:S01]  /*5e20*/  ISETP.GT.U32.AND P2, PT, R0.reuse, R100, PT ;  /* 0x000000640000720c */ /* 0x040fe20003f44070 */
[----:B------:R-:W-:Y:S02]  /*5e30*/  IMAD R98, R0, R5, R7 ;  /* 0x0000000500627224 */ /* 0x000fe400078e0207 */
[----:B------:R-:W-:Y:S01]  /*5e40*/  IMAD.HI.U32 R7, R4, R11, RZ ;  /* 0x0000000b04077227 */ /* 0x000fe200078e00ff */
[----:B------:R-:W-:-:S03]  /*5e50*/  ISETP.GT.U32.AND P0, PT, R0, R102, PT ;  /* 0x000000660000720c */ /* 0x000fc60003f04070 */
[----:B------:R-:W-:Y:S01]  /*5e60*/  @!P6 IMAD.IADD R106, R106, 0x1, -R0 ;  /* 0x000000016a6ae824 */ /* 0x000fe200078e0a00 */
[----:B------:R-:W-:Y:S01]  /*5e70*/  ISETP.GE.AND P6, PT, R9, RZ, PT ;  /* 0x000000ff0900720c */ /* 0x000fe20003fc6270 */
[----:B------:R-:W-:Y:S01]  /*5e80*/  IMAD.MOV R7, RZ, RZ, -R7 ;  /* 0x000000ffff077224 */ /* 0x000fe200078e0a07 */
[----:B------:R-:W-:Y:S01]  /*5e90*/  IABS R9, R8 ;  /* 0x0000000800097213 */ /* 0x000fe20000000000 */
[----:B------:R-:W-:Y:S02]  /*5ea0*/  @!P5 IMAD.MOV R110, RZ, RZ, -R110 ;  /* 0x000000ffff6ed224 */ /* 0x000fe400078e0a6e */
[----:B------:R-:W-:Y:S01]  /*5eb0*/  @!P2 IMAD.IADD R100, R100, 0x1, -R0 ;  /* 0x000000016464a824 */ /* 0x000fe200078e0a00 */
[----:B------:R-:W-:Y:S01]  /*5ec0*/  ISETP.GT.U32.AND P2, PT, R0, R98, PT ;  /* 0x000000620000720c */ /* 0x000fe20003f44070 */
[----:B------:R-:W-:-:S04]  /*5ed0*/  IMAD.HI.U32 R5, R4, R9, RZ ;  /* 0x0000000904057227 */ /* 0x000fc800078e00ff */
[----:B------:R-:W-:Y:S02]  /*5ee0*/  IMAD.MOV R5, RZ, RZ, -R5 ;  /* 0x000000ffff057224 */ /* 0x000fe400078e0a05 */
[--C-:B------:R-:W-:Y:S01]  /*5ef0*/  @!P0 IMAD.IADD R102, R102, 0x1, -R0.reuse ;  /* 0x0000000166668824 */ /* 0x100fe200078e0a00 */
[----:B------:R-:W-:Y:S01]  /*5f00*/  ISETP.GE.AND P0, PT, R8, RZ, PT ;  /* 0x000000ff0800720c */ /* 0x000fe20003f06270 */
[C---:B------:R-:W-:Y:S01]  /*5f10*/  IMAD R96, R0.reuse, R5, R9 ;  /* 0x0000000500607224 */ /* 0x040fe200078e0209 */
[----:B------:R-:W-:Y:S01]  /*5f20*/  IABS R8, R21 ;  /* 0x0000001500087213 */ /* 0x000fe20000000000 */
[----:B------:R-:W-:Y:S01]  /*5f30*/  IMAD R92, R0, R7, R11 ;  /* 0x00000007005c7224 */ /* 0x000fe200078e020b */
[----:B------:R-:W-:Y:S01]  /*5f40*/  LOP3.LUT R9, R3, 0x1, RZ, 0xfc, !PT ;  /* 0x0000000103097812 */ /* 0x000fe200078efcff */
[----:B------:R-:W-:Y:S01]  /*5f50*/  @!P2 IMAD.IADD R98, R98, 0x1, -R0 ;  /* 0x000000016262a824 */ /* 0x000fe200078e0a00 */
[----:B------:R-:W-:Y:S01]  /*5f60*/  ISETP.GT.U32.AND P2, PT, R0, R96, PT ;  /* 0x000000600000720c */ /* 0x000fe20003f44070 */
[----:B------:R-:W-:Y:S01]  /*5f70*/  IMAD.MOV.U32 R7, RZ, RZ, R8 ;  /* 0x000000ffff077224 */ /* 0x000fe200078e0008 */
[----:B------:R-:W-:Y:S01]  /*5f80*/  IABS R8, R26 ;  /* 0x0000001a00087213 */ /* 0x000fe20000000000 */
[----:B------:R-:W-:Y:S01]  /*5f90*/  IMAD.HI.U32 R5, R4, R13, RZ ;  /* 0x0000000d04057227 */ /* 0x000fe200078e00ff */
[----:B------:R-:W-:-:S02]  /*5fa0*/  IABS R11, R23 ;  /* 0x00000017000b7213 */ /* 0x000fc40000000000 */
[----:B------:R-:W-:Y:S01]  /*5fb0*/  IABS R15, R9 ;  /* 0x00000009000f7213 */ /* 0x000fe20000000000 */
[----:B------:R-:W-:Y:S02]  /*5fc0*/  IMAD.MOV R94, RZ, RZ, -R5 ;  /* 0x000000ffff5e7224 */ /* 0x000fe400078e0a05 */
[----:B------:R-:W-:-:S04]  /*5fd0*/  IMAD.HI.U32 R3, R4, R7, RZ ;  /* 0x0000000704037227 */ /* 0x000fc800078e00ff */
[----:B------:R-:W-:Y:S01]  /*5fe0*/  @!P2 IMAD.IADD R96, R96, 0x1, -R0 ;  /* 0x000000016060a824 */ /* 0x000fe200078e0a00 */
[C---:B------:R-:W-:Y:S01]  /*5ff0*/  ISETP.GT.U32.AND P2, PT, R0.reuse, R98, PT ;  /* 0x000000620000720c */ /* 0x040fe20003f44070 */
[C---:B------:R-:W-:Y:S02]  /*6000*/  IMAD R94, R0.reuse, R94, R13 ;  /* 0x0000005e005e7224 */ /* 0x040fe400078e020d */
[----:B------:R-:W-:Y:S01]  /*6010*/  IMAD.MOV R3, RZ, RZ, -R3 ;  /* 0x000000ffff037224 */ /* 0x000fe200078e0a03 */
[----:B------:R-:W-:Y:S01]  /*6020*/  ISETP.GT.U32.AND P5, PT, R0, R96, PT ;  /* 0x000000600000720c */ /* 0x000fe20003fa4070 */
[----:B------:R-:W-:Y:S02]  /*6030*/  IMAD.MOV.U32 R13, RZ, RZ, R8 ;  /* 0x000000ffff0d7224 */ /* 0x000fe400078e0008 */
[----:B------:R-:W-:-:S04]  /*6040*/  IMAD.HI.U32 R5, R4, R11, RZ ;  /* 0x0000000b04057227 */ /* 0x000fc800078e00ff */
[----:B------:R-:W-:Y:S02]  /*6050*/  IMAD R90, R0, R3, R7 ;  /* 0x00000003005a7224 */ /* 0x000fe400078e0207 */
[----:B------:R-:W-:Y:S02]  /*6060*/  IMAD.MOV.U32 R7, RZ, RZ, R15 ;  /* 0x000000ffff077224 */ /* 0x000fe400078e000f */
[----:B------:R-:W-:-:S04]  /*6070*/  IMAD.HI.U32 R3, R4, R13, RZ ;  /* 0x0000000d04037227 */ /* 0x000fc800078e00ff */
[----:B------:R-:W-:Y:S01]  /*6080*/  @!P1 IMAD.MOV R106, RZ, RZ, -R106 ;  /* 0x000000ffff6a9224 */ /* 0x000fe200078e0a6a */
[----:B------:R-:W-:Y:S01]  /*6090*/  ISETP.GT.U32.AND P1, PT, R0, R92, PT ;  /* 0x0000005c0000720c */ /* 0x000fe20003f24070 */
[----:B------:R-:W-:Y:S02]  /*60a0*/  IMAD.MOV R5, RZ, RZ, -R5 ;  /* 0x000000ffff057224 */ /* 0x000fe400078e0a05 */
[----:B------:R-:W-:-:S04]  /*60b0*/  IMAD.HI.U32 R4, R4, R7, RZ ;  /* 0x0000000704047227 */ /* 0x000fc800078e00ff */
[----:B------:R-:W-:Y:S02]  /*60c0*/  IMAD.MOV R3, RZ, RZ, -R3 ;  /* 0x000000ffff037224 */ /* 0x000fe400078e0a03 */
[C---:B------:R-:W-:Y:S02]  /*60d0*/  IMAD R72, R0.reuse, R5, R11 ;  /* 0x0000000500487224 */ /* 0x040fe400078e020b */
[----:B------:R-:W-:Y:S02]  /*60e0*/  IMAD.MOV R4, RZ, RZ, -R4 ;  /* 0x000000ffff047224 */ /* 0x000fe400078e0a04 */
[C---:B------:R-:W-:Y:S02]  /*60f0*/  IMAD R32, R0.reuse, R3, R13 ;  /* 0x0000000300207224 */ /* 0x040fe400078e020d */
[----:B------:R-:W-:Y:S01]  /*6100*/  @!P3 IMAD.MOV R102, RZ, RZ, -R102 ;  /* 0x000000ffff66b224 */ /* 0x000fe200078e0a66 */
[C---:B------:R-:W-:Y:S01]  /*6110*/  ISETP.GT.U32.AND P3, PT, R0.reuse, R94, PT ;  /* 0x0000005e0000720c */ /* 0x040fe20003f64070 */
[----:B------:R-:W-:Y:S01]  /*6120*/  @!P4 IMAD.MOV R100, RZ, RZ, -R100 ;  /* 0x000000ffff64c224 */ /* 0x000fe200078e0a64 */
[----:B------:R-:W-:Y:S01]  /*6130*/  ISETP.GT.U32.AND P4, PT, R0, R90, PT ;  /* 0x0000005a0000720c */ /* 0x000fe20003f84070 */
[----:B------:R-:W-:Y:S01]  /*6140*/  @!P2 IMAD.IADD R98, R98, 0x1, -R0 ;  /* 0x000000016262a824 */ /* 0x000fe200078e0a00 */
[C---:B------:R-:W-:Y:S01]  /*6150*/  ISETP.GT.U32.AND P2, PT, R0.reuse, R72, PT ;  /* 0x000000480000720c */ /* 0x040fe20003f44070 */
[----:B------:R-:W-:-:S02]  /*6160*/  IMAD R11, R0, R4, R7 ;  /* 0x00000004000b7224 */ /* 0x000fc400078e0207 */
[--C-:B------:R-:W-:Y:S01]  /*6170*/  @!P5 IMAD.IADD R96, R96, 0x1, -R0.reuse ;  /* 0x000000016060d824 */ /* 0x100fe200078e0a00 */
[----:B------:R-:W-:Y:S01]  /*6180*/  ISETP.GT.U32.AND P5, PT, R0, R32, PT ;  /* 0x000000200000720c */ /* 0x000fe20003fa4070 */
[----:B------:R-:W-:Y:S01]  /*6190*/  @!P1 IMAD.IADD R92, R92, 0x1, -R0 ;  /* 0x000000015c5c9824 */ /* 0x000fe200078e0a00 */
[----:B------:R-:W-:Y:S01]  /*61a0*/  ISETP.GT.U32.AND P1, PT, R0, R11, PT ;  /* 0x0000000b0000720c */ /* 0x000fe20003f24070 */
[----:B------:R-:W-:Y:S02]  /*61b0*/  @!P6 IMAD.MOV R98, RZ, RZ, -R98 ;  /* 0x000000ffff62e224 */ /* 0x000fe400078e0a62 */
[--C-:B------:R-:W-:Y:S01]  /*61c0*/  @!P3 IMAD.IADD R94, R94, 0x1, -R0.reuse ;  /* 0x000000015e5eb824 */ /* 0x100fe200078e0a00 */
[----:B------:R-:W-:Y:S01]  /*61d0*/  ISETP.GT.U32.AND P6, PT, R0, R92, PT ;  /* 0x0000005c0000720c */ /* 0x000fe20003fc4070 */
[--C-:B------:R-:W-:Y:S01]  /*61e0*/  @!P4 IMAD.IADD R90, R90, 0x1, -R0.reuse ;  /* 0x000000015a5ac824 */ /* 0x100fe200078e0a00 */
[----:B------:R-:W-:Y:S01]  /*61f0*/  ISETP.GE.AND P3, PT, R17, RZ, PT ;  /* 0x000000ff1100720c */ /* 0x000fe20003f66270 */
[----:B------:R-:W-:Y:S01]  /*6200*/  @!P2 IMAD.IADD R72, R72, 0x1, -R0 ;  /* 0x000000014848a824 */ /* 0x000fe200078e0a00 */
[C---:B------:R-:W-:Y:S01]  /*6210*/  ISETP.GT.U32.AND P4, PT, R0.reuse, R94, PT ;  /* 0x0000005e0000720c */ /* 0x040fe20003f84070 */
[----:B------:R-:W-:Y:S01]  /*6220*/  @!P0 IMAD.MOV R96, RZ, RZ, -R96 ;  /* 0x000000ffff608224 */ /* 0x000fe200078e0a60 */
[----:B------:R-:W-:Y:S01]  /*6230*/  ISETP.GT.U32.AND P2, PT, R0, R90, PT ;  /* 0x0000005a0000720c */ /* 0x000fe20003f44070 */
[--C-:B------:R-:W-:Y:S01]  /*6240*/  @!P5 IMAD.IADD R32, R32, 0x1, -R0.reuse ;  /* 0x000000012020d824 */ /* 0x100fe200078e0a00 */
[----:B------:R-:W-:Y:S01]  /*6250*/  ISETP.GT.U32.AND P5, PT, R0, R72, PT ;  /* 0x000000480000720c */ /* 0x000fe20003fa4070 */
[----:B------:R-:W-:-:S02]  /*6260*/  @!P1 IMAD.IADD R11, R11, 0x1, -R0 ;  /* 0x000000010b0b9824 */ /* 0x000fc400078e0a00 */
[----:B------:R-:W-:Y:S01]  /*6270*/  IMAD R3, R89, UR18, RZ ;  /* 0x0000001259037c24 */ /* 0x000fe2000f8e02ff */
[----:B------:R-:W-:Y:S01]  /*6280*/  ISETP.GT.U32.AND P1, PT, R0, R32, PT ;  /* 0x000000200000720c */ /* 0x000fe20003f24070 */
[--C-:B------:R-:W-:Y:S01]  /*6290*/  @!P6 IMAD.IADD R92, R92, 0x1, -R0.reuse ;  /* 0x000000015c5ce824 */ /* 0x100fe200078e0a00 */
[----:B------:R-:W-:Y:S01]  /*62a0*/  ISETP.GT.U32.AND P0, PT, R0, R11, PT ;  /* 0x0000000b0000720c */ /* 0x000fe20003f04070 */
[----:B------:R-:W-:Y:S01]  /*62b0*/  IMAD R5, R91, UR17, RZ ;  /* 0x000000115b057c24 */ /* 0x000fe2000f8e02ff */
[----:B------:R-:W-:Y:S01]  /*62c0*/  ISETP.GE.AND P6, PT, R19, RZ, PT ;  /* 0x000000ff1300720c */ /* 0x000fe20003fc6270 */
[--C-:B------:R-:W-:Y:S01]  /*62d0*/  @!P4 IMAD.IADD R94, R94, 0x1, -R0.reuse ;  /* 0x000000015e5ec824 */ /* 0x100fe200078e0a00 */
[----:B------:R-:W-:Y:S01]  /*62e0*/  ISETP.GE.AND P4, PT, R21, RZ, PT ;  /* 0x000000ff1500720c */ /* 0x000fe20003f86270 */
[--C-:B------:R-:W-:Y:S01]  /*62f0*/  @!P2 IMAD.IADD R90, R90, 0x1, -R0.reuse ;  /* 0x000000015a5aa824 */ /* 0x100fe200078e0a00 */
[----:B------:R-:W-:Y:S01]  /*6300*/  ISETP.GE.AND P2, PT, R23, RZ, PT ;  /* 0x000000ff1700720c */ /* 0x000fe20003f46270 */
[----:B------:R-:W-:Y:S01]  /*6310*/  @!P5 IMAD.IADD R72, R72, 0x1, -R0 ;  /* 0x000000014848d824 */ /* 0x000fe200078e0a00 */
[----:B------:R-:W-:Y:S01]  /*6320*/  ISETP.GE.AND P5, PT, R26, RZ, PT ;  /* 0x000000ff1a00720c */ /* 0x000fe20003fa6270 */
[----:B------:R-:W-:Y:S01]  /*6330*/  @!P3 IMAD.MOV R92, RZ, RZ, -R92 ;  /* 0x000000ffff5cb224 */ /* 0x000fe200078e0a5c */
[----:B------:R-:W-:Y:S01]  /*6340*/  ISETP.NE.AND P3, PT, R65, RZ, PT ;  /* 0x000000ff4100720c */ /* 0x000fe20003f65270 */
[--C-:B------:R-:W-:Y:S01]  /*6350*/  @!P1 IMAD.IADD R32, R32, 0x1, -R0.reuse ;  /* 0x0000000120209824 */ /* 0x100fe200078e0a00 */
[----:B------:R-:W-:Y:S01]  /*6360*/  ISETP.GE.AND P1, PT, R9, RZ, PT ;  /* 0x000000ff0900720c */ /* 0x000fe20003f26270 */
[----:B------:R-:W-:Y:S01]  /*6370*/  @!P0 IMAD.IADD R11, R11, 0x1, -R0 ;  /* 0x000000010b0b8824 */ /* 0x000fe200078e0a00 */
[----:B------:R-:W-:Y:S01]  /*6380*/  LOP3.LUT R65, RZ, R65, RZ, 0x33, !PT ;  /* 0x00000041ff417212 */ /* 0x000fe200078e33ff */
[----:B------:R-:W-:Y:S01]  /*6390*/  @!P6 IMAD.MOV R94, RZ, RZ, -R94 ;  /* 0x000000ffff5ee224 */ /* 0x000fe200078e0a5e */
[----:B------:R-:W-:Y:S01]  /*63a0*/  IADD3 R4, P0, R3, UR10, RZ ;  /* 0x0000000a03047c10 */ /* 0x000fe2000ff1e0ff */
[----:B------:R-:W-:Y:S01]  /*63b0*/  IMAD.MOV.U32 R0, RZ, RZ, R11 ;  /* 0x000000ffff007224 */ /* 0x000fe200078e000b */
[C---:B------:R-:W-:Y:S01]  /*63c0*/  SEL R23, R65.reuse, R20, !P3 ;  /* 0x0000001441177207 */ /* 0x040fe20005800000 */
[----:B------:R-:W-:Y:S01]  /*63d0*/  @!P4 IMAD.MOV R90, RZ, RZ, -R90 ;  /* 0x000000ffff5ac224 */ /* 0x000fe200078e0a5a */
[C---:B------:R-:W-:Y:S01]  /*63e0*/  SEL R101, R65.reuse, R14, !P3 ;  /* 0x0000000e41657207 */ /* 0x040fe20005800000 */
[----:B------:R-:W-:Y:S01]  /*63f0*/  @!P2 IMAD.MOV R72, RZ, RZ, -R72 ;  /* 0x000000ffff48a224 */ /* 0x000fe200078e0a48 */
[----:B------:R-:W-:Y:S01]  /*6400*/  SEL R117, R65, R18, !P3 ;  /* 0x0000001241757207 */ /* 0x000fe20005800000 */
[----:B------:R-:W-:Y:S01]  /*6410*/  IMAD R23, R23, UR4, RZ ;  /* 0x0000000417177c24 */ /* 0x000fe2000f8e02ff */
[----:B------:R-:W-:Y:S01]  /*6420*/  SEL R14, R65, R76, !P3 ;  /* 0x0000004c410e7207 */ /* 0x000fe20005800000 */
[----:B------:R-:W-:Y:S01]  /*6430*/  IMAD R101, R101, UR4, RZ ;  /* 0x0000000465657c24 */ /* 0x000fe2000f8e02ff */
[----:B------:R-:W-:Y:S01]  /*6440*/  SEL R9, R65, R22, !P3 ;  /* 0x0000001641097207 */ /* 0x000fe20005800000 */
[----:B------:R-:W-:Y:S01]  /*6450*/  IMAD R117, R117, UR4, RZ ;  /* 0x0000000475757c24 */ /* 0x000fe2000f8e02ff */
[C---:B------:R-:W-:Y:S01]  /*6460*/  SEL R17, R65.reuse, R12, !P3 ;  /* 0x0000000c41117207 */ /* 0x040fe20005800000 */
[----:B------:R-:W-:Y:S01]  /*6470*/  @!P5 IMAD.MOV R32, RZ, RZ, -R32 ;  /* 0x000000ffff20d224 */ /* 0x000fe200078e0a20 */
[C---:B------:R-:W-:Y:S01]  /*6480*/  SEL R19, R65.reuse, R10, !P3 ;  /* 0x0000000a41137207 */ /* 0x040fe20005800000 */
[----:B------:R-:W-:Y:S01]  /*6490*/  @!P1 IMAD.MOV R0, RZ, RZ, -R0 ;  /* 0x000000ffff009224 */ /* 0x000fe200078e0a00 */
[C---:B------:R-:W-:Y:S01]  /*64a0*/  SEL R15, R65.reuse, R80, !P3 ;  /* 0x00000050410f7207 */ /* 0x040fe20005800000 */
[----:B------:R-:W-:Y:S01]  /*64b0*/  IMAD R14, R14, UR4, RZ ;  /* 0x000000040e0e7c24 */ /* 0x000fe2000f8e02ff */
[----:B------:R-:W-:Y:S01]  /*64c0*/  SEL R10, R65, R66, !P3 ;  /* 0x00000042410a7207 */ /* 0x000fe20005800000 */
[----:B------:R-:W-:Y:S01]  /*64d0*/  IMAD R9, R9, UR4, RZ ;  /* 0x0000000409097c24 */ /* 0x000fe2000f8e02ff */
[----:B------:R-:W-:Y:S01]  /*64e0*/  SEL R53, R65, R96, !P3 ;  /* 0x0000006041357207 */ /* 0x000fe20005800000 */
[----:B------:R-:W-:Y:S01]  /*64f0*/  IMAD R17, R17, UR4, RZ ;  /* 0x0000000411117c24 */ /* 0x000fe2000f8e02ff */
[----:B------:R-:W-:Y:S01]  /*6500*/  SEL R21, R65, R16, !P3 ;  /* 0x0000001041157207 */ /* 0x000fe20005800000 */
[----:B------:R-:W-:Y:S01]  /*6510*/  IMAD R15, R15, UR4, RZ ;  /* 0x000000040f0f7c24 */ /* 0x000fe2000f8e02ff */
[----:B------:R-:W-:Y:S01]  /*6520*/  SEL R89, R65, R120, !P3 ;  /* 0x0000007841597207 */ /* 0x000fe20005800000 */
[----:B------:R-:W-:Y:S01]  /*6530*/  IMAD R10, R10, UR4, RZ ;  /* 0x000000040a0a7c24 */ /* 0x000fe2000f8e02ff */
[----:B------:R-:W-:Y:S01]  /*6540*/  LEA.HI.X.SX32 R3, R3, UR11, 0x1, P0 ;  /* 0x0000000b03037c11 */ /* 0x000fe200080f0eff */
[----:B------:R-:W-:Y:S01]  /*6550*/  IMAD R19, R19, UR4, RZ ;  /* 0x0000000413137c24 */ /* 0x000fe2000f8e02ff */
[----:B------:R-:W-:Y:S01]  /*6560*/  IADD3 R96, P6, R23, R4, RZ ;  /* 0x0000000417607210 */ /* 0x000fe20007fde0ff */
[----:B------:R-:W-:Y:S01]  /*6570*/  IMAD R89, R89, UR4, RZ ;  /* 0x0000000459597c24 */ /* 0x000fe2000f8e02ff */
[----:B------:R-:W-:Y:S01]  /*6580*/  SEL R11, R65, R68, !P3 ;  /* 0x00000044410b7207 */ /* 0x000fe20005800000 */
[----:B------:R-:W-:Y:S01]  /*6590*/  IMAD R21, R21, UR4, RZ ;  /* 0x0000000415157c24 */ /* 0x000fe2000f8e02ff */
[----:B------:R-:W-:Y:S01]  /*65a0*/  SEL R12, R65, R70, !P3 ;  /* 0x00000046410c7207 */ /* 0x000fe20005800000 */
[----:B------:R-:W-:Y:S01]  /*65b0*/  IMAD R53, R53, UR4, RZ ;  /* 0x0000000435357c24 */ /* 0x000fe2000f8e02ff */
[----:B------:R-:W-:Y:S01]  /*65c0*/  SEL R13, R65, R78, !P3 ;  /* 0x0000004e410d7207 */ /* 0x000fe20005800000 */
[----:B------:R-:W-:Y:S01]  /*65d0*/  IMAD R11, R11, UR4, RZ ;  /* 0x000000040b0b7c24 */ /* 0x000fe2000f8e02ff */
[C---:B------:R-:W-:Y:S01]  /*65e0*/  SEL R16, R65.reuse, R82, !P3 ;  /* 0x0000005241107207 */ /* 0x040fe20005800000 */
[----:B------:R-:W-:Y:S01]  /*65f0*/  IMAD R12, R12, UR4, RZ ;  /* 0x000000040c0c7c24 */ /* 0x000fe2000f8e02ff */
[----:B------:R-:W-:Y:S01]  /*6600*/  SEL R20, R65, R88, !P3 ;  /* 0x0000005841147207 */ /* 0x000fe20005800000 */
[----:B------:R-:W-:Y:S01]  /*6610*/  IMAD R13, R13, UR4, RZ ;  /* 0x000000040d0d7c24 */ /* 0x000fe2000f8e02ff */
[C---:B------:R-:W-:Y:S01]  /*6620*/  SEL R51, R65.reuse, R98, !P3 ;  /* 0x0000006241337207 */ /* 0x040fe20005800000 */
[----:B------:R-:W-:Y:S01]  /*6630*/  IMAD R16, R16, UR4, RZ ;  /* 0x0000000410107c24 */ /* 0x000fe2000f8e02ff */
[----:B------:R-:W-:Y:S01]  /*6640*/  SEL R57, R65, R94, !P3 ;  /* 0x0000005e41397207 */ /* 0x000fe20005800000 */
[----:B------:R-:W-:Y:S01]  /*6650*/  IMAD R20, R20, UR4, RZ ;  /* 0x0000000414147c24 */ /* 0x000fe2000f8e02ff */
[----:B------:R-:W-:Y:S01]  /*6660*/  IADD3 R2, P1, R73, UR8, RZ ;  /* 0x0000000849027c10 */ /* 0x000fe2000ff3e0ff */
[----:B------:R-:W-:Y:S01]  /*6670*/  IMAD R51, R51, UR4, RZ ;  /* 0x0000000433337c24 */ /* 0x000fe2000f8e02ff */
[----:B------:R-:W-:Y:S01]  /*6680*/  SEL R18, R65, R84, !P3 ;  /* 0x0000005441127207 */ /* 0x000fe20005800000 */
[----:B------:R-:W-:Y:S01]  /*6690*/  IMAD R57, R57, UR4, RZ ;  /* 0x0000000439397c24 */ /* 0x000fe2000f8e02ff */
[C---:B------:R-:W-:Y:S01]  /*66a0*/  SEL R22, R65.reuse, R86, !P3 ;  /* 0x0000005641167207 */ /* 0x040fe20005800000 */
[----:B------:R-:W-:Y:S01]  /*66b0*/  IMAD R40, R42, 0x2, R5 ;  /* 0x000000022a287824 */ /* 0x000fe200078e0205 */
[C---:B------:R-:W-:Y:S01]  /*66c0*/  SEL R88, R65.reuse, R118, !P3 ;  /* 0x0000007641587207 */ /* 0x040fe20005800000 */
[----:B------:R-:W-:Y:S01]  /*66d0*/  IMAD R18, R18, UR4, RZ ;  /* 0x0000000412127c24 */ /* 0x000fe2000f8e02ff */
[C---:B------:R-:W-:Y:S01]  /*66e0*/  SEL R91, R65.reuse, R122, !P3 ;  /* 0x0000007a415b7207 */ /* 0x040fe20005800000 */
[----:B------:R-:W-:Y:S01]  /*66f0*/  IMAD R22, R22, UR4, RZ ;  /* 0x0000000416167c24 */ /* 0x000fe2000f8e02ff */
        /* <DEDUP_REMOVED lines=26> */
[-C--:B------:R-:W-:Y:S01]  /*68a0*/  IADD3 R94, P2, R101, R4.reuse, RZ ;  /* 0x00000004655e7210 */ /* 0x080fe20007f5e0ff */
[----:B------:R-:W-:Y:S01]  /*68b0*/  IMAD R68, R68, UR4, RZ ;  /* 0x0000000444447c24 */ /* 0x000fe2000f8e02ff */
[----:B------:R-:W-:Y:S01]  /*68c0*/  IADD3 R98, P0, R117, R4, RZ ;  /* 0x0000000475627210 */ /* 0x000fe20007f1e0ff */
[----:B------:R-:W-:Y:S01]  /*68d0*/  IMAD R66, R66, UR4, RZ ;  /* 0x0000000442427c24 */ /* 0x000fe2000f8e02ff */
[C---:B------:R-:W-:Y:S01]  /*68e0*/  SEL R194, R65.reuse, R194, !P3 ;  /* 0x000000c241c27207 */ /* 0x040fe20005800000 */
[----:B------:R-:W-:Y:S01]  /*68f0*/  STL [R1+0x454], R94 ;  /* 0x0004545e01007387 */ /* 0x000fe20000100800 */
        /* <DEDUP_REMOVED lines=182> */
[-C--:B------:R-:W-:Y:S01]  /*7460*/  LEA.HI.X.SX32 R23, R23, R3.reuse, 0x1, P6 ;  /* 0x0000000317177211 */ /* 0x080fe200030f0eff */
[----:B------:R-:W-:Y:S01]  /*7470*/  IMAD R63, R63, UR4, RZ ;  /* 0x000000043f3f7c24 */ /* 0x000fe2000f8e02ff */
[----:B------:R-:W-:Y:S01]  /*7480*/  LEA.HI.X.SX32 R0, R73, UR9, 0x1, P1 ;  /* 0x0000000949007c11 */ /* 0x000fe200088f0eff */
[----:B------:R-:W-:Y:S01]  /*7490*/  IMAD R65, R65, UR4, RZ ;  /* 0x0000000441417c24 */ /* 0x000fe2000f8e02ff */
[-C--:B------:R-:W-:Y:S01]  /*74a0*/  IADD3 R105, P6, R14, R4.reuse, RZ ;  /* 0x000000040e697210 */ /* 0x080fe20007fde0ff */
[----:B------:R-:W-:Y:S01]  /*74b0*/  IMAD.WIDE R72, R6, UR17, RZ ;  /* 0x0000001106487c25 */ /* 0x000fe2000f8e02ff */
[-C--:B------:R-:W-:Y:S01]  /*74c0*/  IADD3 R100, P1, R9, R4.reuse, RZ ;  /* 0x0000000409647210 */ /* 0x080fe20007f3e0ff */
[----:B------:R-:W-:Y:S01]  /*74d0*/  UIADD3 UR8, UR7, 0x4000, URZ ;  /* 0x0000400007087890 */ /* 0x000fe2000fffe03f */
[-C--:B------:R-:W-:Y:S01]  /*74e0*/  LEA.HI.X.SX32 R102, R101, R3.reuse, 0x1, P2 ;  /* 0x0000000365667211 */ /* 0x080fe200010f0eff */
[C---:B------:R-:W-:Y:S01]  /*74f0*/  IMAD R7, R42.reuse, 0x2, R67 ;  /* 0x000000022a077824 */ /* 0x040fe200078e0243 */
[-C--:B------:R-:W-:Y:S01]  /*7500*/  LEA.HI.X.SX32 R117, R117, R3.reuse, 0x1, P0 ;  /* 0x0000000375757211 */ /* 0x080fe200000f0eff */
[----:B------:R-:W-:Y:S01]  /*7510*/  USHF.R.U32.HI UR8, URZ, 0x4, UR8 ;  /* 0x000000043f087899 */ /* 0x000fe20008011608 */
[-C--:B------:R-:W-:Y:S01]  /*7520*/  IADD3 R90, P3, R17, R4.reuse, RZ ;  /* 0x00000004115a7210 */ /* 0x080fe20007f7e0ff */
[----:B------:R0:W-:Y:S01]  /*7530*/  STL [R1+0x450], R102 ;  /* 0x0004506601007387 */ /* 0x0001e20000100800 */
[-C--:B------:R-:W-:Y:S01]  /*7540*/  IADD3 R106, P0, R15, R4.reuse, RZ ;  /* 0x000000040f6a7210 */ /* 0x080fe20007f1e0ff */
[----:B------:R-:W-:Y:S01]  /*7550*/  IMAD R8, R42, 0x2, R7 ;  /* 0x000000022a087824 */ /* 0x000fe200078e0207 */
[-C--:B------:R-:W-:Y:S01]  /*7560*/  IADD3 R101, P2, R10, R4.reuse, RZ ;  /* 0x000000040a657210 */ /* 0x080fe20007f5e0ff */
[----:B------:R-:W-:Y:S01]  /*7570*/  USGXT.U32 UR12, UR8, 0xe ;  /* 0x0000000e080c789a */ /* 0x000fe20008000000 */
[-C--:B------:R-:W-:Y:S01]  /*7580*/  IADD3 R92, P4, R19, R4.reuse, RZ ;  /* 0x00000004135c7210 */ /* 0x080fe20007f9e0ff */
[----:B------:R-:W-:Y:S01]  /*7590*/  IMAD R24, R42, 0x2, R8 ;  /* 0x000000022a187824 */ /* 0x000fe200078e0208 */
[-C--:B------:R-:W-:Y:S01]  /*75a0*/  LEA.HI.X.SX32 R14, R14, R3.reuse, 0x1, P6 ;  /* 0x000000030e0e7211 */ /* 0x080fe200030f0eff */
[----:B------:R-:W-:Y:S01]  /*75b0*/  UIADD3 UR10, UP1, UR14, 0x2, URZ ;  /* 0x000000020e0a7890 */ /* 0x000fe2000ff3e03f */
[-C--:B------:R-:W-:Y:S01]  /*75c0*/  LEA.HI.X.SX32 R9, R9, R3.reuse, 0x1, P1 ;  /* 0x0000000309097211 */ /* 0x080fe200008f0eff */
[C---:B------:R-:W-:Y:S01]  /*75d0*/  IMAD R25, R42.reuse, 0x2, R24 ;  /* 0x000000022a197824 */ /* 0x040fe200078e0218 */
[-C--:B------:R-:W-:Y:S01]  /*75e0*/  IADD3 R112, P6, R89, R4.reuse, RZ ;  /* 0x0000000459707210 */ /* 0x080fe20007fde0ff */
[----:B------:R-:W-:Y:S01]  /*75f0*/  UIADD3 UR8, UP0, UR12, 0x2, URZ ;  /* 0x000000020c087890 */ /* 0x000fe2000ff1e03f */
[-C--:B------:R-:W-:Y:S01]  /*7600*/  LEA.HI.X.SX32 R17, R17, R3.reuse, 0x1, P3 ;  /* 0x0000000311117211 */ /* 0x080fe200018f0eff */
[----:B------:R-:W-:Y:S01]  /*7610*/  IMAD R26, R42, 0x4, R25 ;  /* 0x000000042a1a7824 */ /* 0x000fe200078e0219 */
[-C--:B------:R-:W-:Y:S01]  /*7620*/  IADD3 R107, P1, R16, R4.reuse, RZ ;  /* 0x00000004106b7210 */ /* 0x080fe20007f3e0ff */
[----:B------:R-:W-:Y:S01]  /*7630*/  USHF.L.U32 UR18, UR18, 0x7, URZ ;  /* 0x0000000712127899 */ /* 0x000fe2000800063f */
[-C--:B------:R-:W-:Y:S01]  /*7640*/  LEA.HI.X.SX32 R15, R15, R3.reuse, 0x1, P0 ;  /* 0x000000030f0f7211 */ /* 0x080fe200000f0eff */
[----:B------:R-:W-:Y:S01]  /*7650*/  IMAD R27, R42, 0x2, R26 ;  /* 0x000000022a1b7824 */ /* 0x000fe200078e021a */
[-C--:B0-----:R-:W-:Y:S01]  /*7660*/  IADD3 R102, P3, R11, R4.reuse, RZ ;  /* 0x000000040b667210 */ /* 0x081fe20007f7e0ff */
[----:B------:R-:W-:Y:S01]  /*7670*/  UIADD3.X UR11, UR6, 0x40000040, URZ, UP1, !UPT ;  /* 0x40000040060b7890 */ /* 0x000fe20008ffe43f */
[-C--:B------:R-:W-:Y:S01]  /*7680*/  LEA.HI.X.SX32 R10, R10, R3.reuse, 0x1, P2 ;  /* 0x000000030a0a7211 */ /* 0x080fe200010f0eff */
[C---:B------:R-:W-:Y:S01]  /*7690*/  IMAD R28, R42.reuse, 0x2, R27 ;  /* 0x000000022a1c7824 */ /* 0x040fe200078e021b */
[-C--:B------:R-:W-:Y:S01]  /*76a0*/  IADD3 R113, P0, R91, R4.reuse, RZ ;  /* 0x000000045b717210 */ /* 0x080fe20007f1e0ff */
[----:B------:R-:W-:Y:S01]  /*76b0*/  UIADD3.X UR9, UR5, 0x40000040, URZ, UP0, !UPT ;  /* 0x4000004005097890 */ /* 0x000fe200087fe43f */
[-C--:B------:R-:W-:Y:S01]  /*76c0*/  IADD3 R94, P5, R21, R4.reuse, RZ ;  /* 0x00000004155e7210 */ /* 0x080fe20007fbe0ff */
[----:B------:R-:W-:Y:S01]  /*76d0*/  IMAD R29, R42, 0x2, R28 ;  /* 0x000000022a1d7824 */ /* 0x000fe200078e021c */
[-C--:B------:R-:W-:Y:S01]  /*76e0*/  LEA.HI.X.SX32 R19, R19, R3.reuse, 0x1, P4 ;  /* 0x0000000313137211 */ /* 0x080fe200020f0eff */
[----:B------:R-:W-:Y:S01]  /*76f0*/  UMOV UR4, URZ ;  /* 0x0000003f00047c82 */ /* 0x000fe20008000000 */
[-C--:B------:R-:W-:Y:S01]  /*7700*/  IADD3 R108, P2, R18, R4.reuse, RZ ;  /* 0x00000004126c7210 */ /* 0x080fe20007f5e0ff */
[----:B------:R-:W-:Y:S01]  /*7710*/  IMAD R30, R42, 0x2, R29 ;  /* 0x000000022a1e7824 */ /* 0x000fe200078e021d */
[-C--:B------:R-:W-:Y:S01]  /*7720*/  IADD3 R103, P4, R12, R4.reuse, RZ ;  /* 0x000000040c677210 */ /* 0x080fe20007f9e0ff */
[----:B------:R-:W-:Y:S01]  /*7730*/  USHF.R.S32.HI UR19, URZ, 0x1f, UR18 ;  /* 0x0000001f3f137899 */ /* 0x000fe20008011412 */
[-C--:B------:R-:W-:Y:S01]  /*7740*/  LEA.HI.X.SX32 R89, R89, R3.reuse, 0x1, P6 ;  /* 0x0000000359597211 */ /* 0x080fe200030f0eff */
[----:B------:R-:W-:Y:S01]  /*7750*/  IMAD R31, R42, 0x2, R30 ;  /* 0x000000022a1f7824 */ /* 0x000fe200078e021e */
[-C--:B------:R-:W-:Y:S01]  /*7760*/  LEA.HI.X.SX32 R16, R16, R3.reuse, 0x1, P1 ;  /* 0x0000000310107211 */ /* 0x080fe200008f0eff */
[----:B------:R-:W-:Y:S01]  /*7770*/  UIADD3.64 UR30, UR10, 0x2, URZ ;  /* 0x000000020a1e7897 */ /* 0x000fe2000fffe03f */
[-C--:B------:R-:W-:Y:S01]  /*7780*/  IADD3 R197, P6, R196, R4.reuse, RZ ;  /* 0x00000004c4c57210 */ /* 0x080fe20007fde0ff */
[----:B------:R-:W-:Y:S01]  /*7790*/  IMAD R32, R42, 0x2, R31 ;  /* 0x000000022a207824 */ /* 0x000fe200078e021f */
[-C--:B------:R-:W-:Y:S01]  /*77a0*/  LEA.HI.X.SX32 R11, R11, R3.reuse, 0x1, P3 ;  /* 0x000000030b0b7211 */ /* 0x080fe200018f0eff */
[----:B------:R-:W-:Y:S01]  /*77b0*/  UIADD3.64 UR26, UR10, 0x4, URZ ;  /* 0x000000040a1a7897 */ /* 0x000fe2000fffe03f */
[-C--:B------:R-:W-:Y:S01]  /*77c0*/  IADD3 R114, P1, R93, R4.reuse, RZ ;  /* 0x000000045d727210 */ /* 0x080fe20007f3e0ff */
[----:B------:R-:W-:Y:S01]  /*77d0*/  UIADD3.64 UR28, UR8, 0x2, URZ ;  /* 0x00000002081c7897 */ /* 0x000fe2000fffe03f */
[-C--:B------:R-:W-:Y:S01]  /*77e0*/  LEA.HI.X.SX32 R91, R91, R3.reuse, 0x1, P0 ;  /* 0x000000035b5b7211 */ /* 0x080fe200000f0eff */
[----:B------:R-:W-:Y:S01]  /*77f0*/  UIADD3.64 UR24, UR8, 0x4, URZ ;  /* 0x0000000408187897 */ /* 0x000fe2000fffe03f */
[----:B------:R-:W-:Y:S01]  /*7800*/  LEA.HI.X.SX32 R21, R21, R3, 0x1, P5 ;  /* 0x0000000315157211 */ /* 0x000fe200028f0eff */
[----:B------:R-:W-:Y:S01]  /*7810*/  ULDC UR5, c[0x0][0x230] ;  /* 0x00008c0000057ab9 */ /* 0x000fe20000000800 */
[----:B------:R-:W-:-:S02]  /*7820*/  IADD3 R109, P3, R20, R4, RZ ;  /* 0x00000004146d7210 */ /* 0x000fc40007f7e0ff */
[-C--:B------:R-:W-:Y:S02]  /*7830*/  LEA.HI.X.SX32 R18, R18, R3.reuse, 0x1, P2 ;  /* 0x0000000312127211 */ /* 0x080fe400010f0eff */
[-C--:B------:R-:W-:Y:S02]  /*7840*/  IADD3 R199, P0, R198, R4.reuse, RZ ;  /* 0x00000004c6c77210 */ /* 0x080fe40007f1e0ff */
[-C--:B------:R-:W-:Y:S02]  /*7850*/  IADD3 R104, P5, R13, R4.reuse, RZ ;  /* 0x000000040d687210 */ /* 0x080fe40007fbe0ff */
[----:B------:R-:W-:Y:S02]  /*7860*/  LEA.HI.X.SX32 R12, R12, R3, 0x1, P4 ;  /* 0x000000030c0c7211 */ /* 0x000fe400020f0eff */
[-C--:B------:R-:W-:Y:S02]  /*7870*/  IADD3 R115, P2, R95, R4.reuse, RZ ;  /* 0x000000045f737210 */ /* 0x080fe40007f5e0ff */
[----:B------:R-:W-:-:S02]  /*7880*/  IADD3 R110, P4, R22, R4, RZ ;  /* 0x00000004166e7210 */ /* 0x000fc40007f9e0ff */
[-C--:B------:R-:W-:Y:S02]  /*7890*/  LEA.HI.X.SX32 R196, R196, R3.reuse, 0x1, P6 ;  /* 0x00000003c4c47211 */ /* 0x080fe400030f0eff */
[-C--:B------:R-:W-:Y:S02]  /*78a0*/  LEA.HI.X.SX32 R93, R93, R3.reuse, 0x1, P1 ;  /* 0x000000035d5d7211 */ /* 0x080fe400008f0eff */
[-C--:B------:R-:W-:Y:S02]  /*78b0*/  IADD3 R211, P6, R210, R4.reuse, RZ ;  /* 0x00000004d2d37210 */ /* 0x080fe40007fde0ff */
[-C--:B------:R-:W-:Y:S02]  /*78c0*/  LEA.HI.X.SX32 R20, R20, R3.reuse, 0x1, P3 ;  /* 0x0000000314147211 */ /* 0x080fe400018f0eff */
[----:B------:R-:W-:Y:S02]  /*78d0*/  IADD3 R201, P1, R200, R4, RZ ;  /* 0x00000004c8c97210 */ /* 0x000fe40007f3e0ff */
[----:B------:R-:W-:-:S02]  /*78e0*/  LEA.HI.X.SX32 R198, R198, R3, 0x1, P0 ;  /* 0x00000003c6c67211 */ /* 0x000fc400000f0eff */
[-C--:B------:R-:W-:Y:S02]  /*78f0*/  LEA.HI.X.SX32 R13, R13, R3.reuse, 0x1, P5 ;  /* 0x000000030d0d7211 */ /* 0x080fe400028f0eff */
[-C--:B------:R-:W-:Y:S02]  /*7900*/  IADD3 R116, P3, R97, R4.reuse, RZ ;  /* 0x0000000461747210 */ /* 0x080fe40007f7e0ff */
[-C--:B------:R-:W-:Y:S02]  /*7910*/  LEA.HI.X.SX32 R95, R95, R3.reuse, 0x1, P2 ;  /* 0x000000035f5f7211 */ /* 0x080fe400010f0eff */
[-C--:B------:R-:W-:Y:S02]  /*7920*/  IADD3 R213, P0, R212, R4.reuse, RZ ;  /* 0x00000004d4d57210 */ /* 0x080fe40007f1e0ff */
[----:B------:R-:W-:Y:S02]  /*7930*/  IADD3 R111, P5, R88, R4, RZ ;  /* 0x00000004586f7210 */ /* 0x000fe40007fbe0ff */
[----:B------:R-:W-:-:S02]  /*7940*/  LEA.HI.X.SX32 R22, R22, R3, 0x1, P4 ;  /* 0x0000000316167211 */ /* 0x000fc400020f0eff */
[-C--:B------:R-:W-:Y:S02]  /*7950*/  IADD3 R203, P2, R202, R4.reuse, RZ ;  /* 0x00000004cacb7210 */ /* 0x080fe40007f5e0ff */
[-C--:B------:R-:W-:Y:S02]  /*7960*/  IADD3 R193, P4, R99, R4.reuse, RZ ;  /* 0x0000000463c17210 */ /* 0x080fe40007f9e0ff */
[-C--:B------:R-:W-:Y:S02]  /*7970*/  LEA.HI.X.SX32 R210, R210, R3.reuse, 0x1, P6 ;  /* 0x00000003d2d27211 */ /* 0x080fe400030f0eff */
[-C--:B------:R-:W-:Y:S02]  /*7980*/  LEA.HI.X.SX32 R200, R200, R3.reuse, 0x1, P1 ;  /* 0x00000003c8c87211 */ /* 0x080fe400008f0eff */
[----:B------:R-:W-:Y:S02]  /*7990*/  IADD3 R225, P6, R224, R4, RZ ;  /* 0x00000004e0e17210 */ /* 0x000fe40007fde0ff */
[----:B------:R-:W-:-:S02]  /*79a0*/  LEA.HI.X.SX32 R97, R97, R3, 0x1, P3 ;  /* 0x0000000361617211 */ /* 0x000fc400018f0eff */
[-C--:B------:R-:W-:Y:S02]  /*79b0*/  IADD3 R215, P1, R214, R4.reuse, RZ ;  /* 0x00000004d6d77210 */ /* 0x080fe40007f3e0ff */
[-C--:B------:R-:W-:Y:S02]  /*79c0*/  LEA.HI.X.SX32 R212, R212, R3.reuse, 0x1, P0 ;  /* 0x00000003d4d47211 */ /* 0x080fe400000f0eff */
[-C--:B------:R-:W-:Y:S02]  /*79d0*/  LEA.HI.X.SX32 R88, R88, R3.reuse, 0x1, P5 ;  /* 0x0000000358587211 */ /* 0x080fe400028f0eff */
[-C--:B------:R-:W-:Y:S02]  /*79e0*/  IADD3 R205, P3, R204, R4.reuse, RZ ;  /* 0x00000004cccd7210 */ /* 0x080fe40007f7e0ff */
[----:B------:R-:W-:Y:S02]  /*79f0*/  LEA.HI.X.SX32 R202, R202, R3, 0x1, P2 ;  /* 0x00000003caca7211 */ /* 0x000fe400010f0eff */
[----:B------:R-:W-:-:S02]  /*7a00*/  IADD3 R227, P0, R226, R4, RZ ;  /* 0x00000004e2e37210 */ /* 0x000fc40007f1e0ff */
[-C--:B------:R-:W-:Y:S02]  /*7a10*/  IADD3 R195, P5, R194, R4.reuse, RZ ;  /* 0x00000004c2c37210 */ /* 0x080fe40007fbe0ff */
[-C--:B------:R-:W-:Y:S02]  /*7a20*/  LEA.HI.X.SX32 R99, R99, R3.reuse, 0x1, P4 ;  /* 0x0000000363637211 */ /* 0x080fe400020f0eff */
[-C--:B------:R-:W-:Y:S02]  /*7a30*/  IADD3 R217, P2, R216, R4.reuse, RZ ;  /* 0x00000004d8d97210 */ /* 0x080fe40007f5e0ff */
[----:B------:R-:W-:Y:S02]  /*7a40*/  IADD3 R207, P4, R206, R4, RZ ;  /* 0x00000004cecf7210 */ /* 0x000fe40007f9e0ff */
[-C--:B------:R-:W-:Y:S02]  /*7a50*/  LEA.HI.X.SX32 R224, R224, R3.reuse, 0x1, P6 ;  /* 0x00000003e0e07211 */ /* 0x080fe400030f0eff */
[----:B------:R-:W-:-:S02]  /*7a60*/  LEA.HI.X.SX32 R214, R214, R3, 0x1, P1 ;  /* 0x00000003d6d67211 */ /* 0x000fc400008f0eff */
[-C--:B------:R-:W-:Y:S02]  /*7a70*/  IADD3 R239, P6, R238, R4.reuse, RZ ;  /* 0x00000004eeef7210 */ /* 0x080fe40007fde0ff */
[-C--:B------:R-:W-:Y:S02]  /*7a80*/  LEA.HI.X.SX32 R204, R204, R3.reuse, 0x1, P3 ;  /* 0x00000003cccc7211 */ /* 0x080fe400018f0eff */
[-C--:B------:R-:W-:Y:S02]  /*7a90*/  IADD3 R229, P1, R228, R4.reuse, RZ ;  /* 0x00000004e4e57210 */ /* 0x080fe40007f3e0ff */
[-C--:B------:R-:W-:Y:S02]  /*7aa0*/  LEA.HI.X.SX32 R226, R226, R3.reuse, 0x1, P0 ;  /* 0x00000003e2e27211 */ /* 0x080fe400000f0eff */
[----:B------:R-:W-:Y:S02]  /*7ab0*/  LEA.HI.X.SX32 R194, R194, R3, 0x1, P5 ;  /* 0x00000003c2c27211 */ /* 0x000fe400028f0eff */
        /* <DEDUP_REMOVED lines=11> */
[----:B------:R-:W-:Y:S01]  /*7b70*/  IADD3 R243, P1, R242, R4, RZ ;  /* 0x00000004f2f37210 */ /* 0x000fe20007f3e0ff */
[----:B------:R0:W-:Y:S01]  /*7b80*/  STL [R1], R145 ;  /* 0x0000009101007387 */ /* 0x0001e20000100800 */
[----:B------:R-:W-:-:S02]  /*7b90*/  LEA.HI.X.SX32 R240, R240, R3, 0x1, P0 ;  /* 0x00000003f0f07211 */ /* 0x000fc400000f0eff */
[-C--:B------:R-:W-:Y:S02]  /*7ba0*/  LEA.HI.X.SX32 R208, R208, R3.reuse, 0x1, P5 ;  /* 0x00000003d0d07211 */ /* 0x080fe400028f0eff */
[-C--:B------:R-:W-:Y:S02]  /*7bb0*/  IADD3 R233, P3, R232, R4.reuse, RZ ;  /* 0x00000004e8e97210 */ /* 0x080fe40007f7e0ff */
[-C--:B------:R-:W-:Y:S02]  /*7bc0*/  LEA.HI.X.SX32 R230, R230, R3.reuse, 0x1, P2 ;  /* 0x00000003e6e67211 */ /* 0x080fe400010f0eff */
[-C--:B------:R-:W-:Y:S02]  /*7bd0*/  IADD3 R144, P0, R143, R4.reuse, RZ ;  /* 0x000000048f907210 */ /* 0x080fe40007f1e0ff */
[-C--:B------:R-:W-:Y:S02]  /*7be0*/  IADD3 R223, P5, R222, R4.reuse, RZ ;  /* 0x00000004dedf7210 */ /* 0x080fe40007fbe0ff */
[----:B------:R-:W-:Y:S01]  /*7bf0*/  LEA.HI.X.SX32 R220, R220, R3, 0x1, P4 ;  /* 0x00000003dcdc7211 */ /* 0x000fe200020f0eff */
[----:B------:R1:W-:Y:S01]  /*7c00*/  STL [R1+0x8], R144 ;  /* 0x0000089001007387 */ /* 0x0003e20000100800 */
[----:B------:R-:W-:-:S02]  /*7c10*/  IADD3 R245, P2, R244, R4, RZ ;  /* 0x00000004f4f57210 */ /* 0x000fc40007f5e0ff */
[-C--:B------:R-:W-:Y:S02]  /*7c20*/  IADD3 R235, P4, R234, R4.reuse, RZ ;  /* 0x00000004eaeb7210 */ /* 0x080fe40007f9e0ff */
[-C--:B------:R-:W-:Y:S02]  /*7c30*/  LEA.HI.X.SX32 R242, R242, R3.reuse, 0x1, P1 ;  /* 0x00000003f2f27211 */ /* 0x080fe400008f0eff */
[-C--:B------:R-:W-:Y:S02]  /*7c40*/  LEA.HI.X.SX32 R232, R232, R3.reuse, 0x1, P3 ;  /* 0x00000003e8e87211 */ /* 0x080fe400018f0eff */
[-C--:B0-----:R-:W-:Y:S02]  /*7c50*/  IADD3 R145, P1, R142, R4.reuse, RZ ;  /* 0x000000048e917210 */ /* 0x081fe40007f3e0ff */
[-C--:B------:R-:W-:Y:S02]  /*7c60*/  LEA.HI.X.SX32 R222, R222, R3.reuse, 0x1, P5 ;  /* 0x00000003dede7211 */ /* 0x080fe400028f0eff */
[----:B------:R-:W-:Y:S01]  /*7c70*/  IADD3 R247, P3, R246, R4, RZ ;  /* 0x00000004f6f77210 */ /* 0x000fe20007f7e0ff */
[----:B------:R0:W-:Y:S01]  /*7c80*/  STL [R1+0x10], R145 ;  /* 0x0000109101007387 */ /* 0x0001e20000100800 */
[----:B------:R-:W-:-:S02]  /*7c90*/  LEA.HI.X.SX32 R244, R244, R3, 0x1, P2 ;  /* 0x00000003f4f47211 */ /* 0x000fc400010f0eff */
[-C--:B------:R-:W-:Y:S02]  /*7ca0*/  IADD3 R237, P5, R236, R4.reuse, RZ ;  /* 0x00000004eced7210 */ /* 0x080fe40007fbe0ff */
[-C--:B------:R-:W-:Y:S02]  /*7cb0*/  LEA.HI.X.SX32 R234, R234, R3.reuse, 0x1, P4 ;  /* 0x00000003eaea7211 */ /* 0x080fe400020f0eff */
[-C--:B-1----:R-:W-:Y:S02]  /*7cc0*/  IADD3 R144, P2, R141, R4.reuse, RZ ;  /* 0x000000048d907210 */ /* 0x082fe40007f5e0ff */
[----:B------:R-:W-:Y:S02]  /*7cd0*/  IADD3 R249, P4, R248, R4, RZ ;  /* 0x00000004f8f97210 */ /* 0x000fe40007f9e0ff */
[-C--:B------:R-:W-:Y:S01]  /*7ce0*/  LEA.HI.X.SX32 R246, R246, R3.reuse, 0x1, P3 ;  /* 0x00000003f6f67211 */ /* 0x080fe200018f0eff */
[----:B------:R1:W-:Y:S01]  /*7cf0*/  STL [R1+0x18], R144 ;  /* 0x0000189001007387 */ /* 0x0003e20000100800 */
[----:B------:R-:W-:-:S02]  /*7d00*/  LEA.HI.X.SX32 R236, R236, R3, 0x1, P5 ;  /* 0x00000003ecec7211 */ /* 0x000fc400028f0eff */
[-C--:B0-----:R-:W-:Y:S02]  /*7d10*/  IADD3 R145, P3, R140, R4.reuse, RZ ;  /* 0x000000048c917210 */ /* 0x081fe40007f7e0ff */
[-C--:B------:R-:W-:Y:S02]  /*7d20*/  IADD3 R251, P5, R250, R4.reuse, RZ ;  /* 0x00000004fafb7210 */ /* 0x080fe40007fbe0ff */
[-C--:B------:R-:W-:Y:S01]  /*7d30*/  LEA.HI.X.SX32 R248, R248, R3.reuse, 0x1, P4 ;  /* 0x00000003f8f87211 */ /* 0x080fe200020f0eff */
[----:B------:R0:W-:Y:S01]  /*7d40*/  STL [R1+0x20], R145 ;  /* 0x0000209101007387 */ /* 0x0001e20000100800 */
[-C--:B------:R-:W-:Y:S02]  /*7d50*/  LEA.HI.X.SX32 R250, R250, R3.reuse, 0x1, P5 ;  /* 0x00000003fafa7211 */ /* 0x080fe400028f0eff */
[----:B-1----:R-:W-:Y:S02]  /*7d60*/  IADD3 R144, P4, R139, R4, RZ ;  /* 0x000000048b907210 */ /* 0x002fe40007f9e0ff */
[----:B------:R-:W-:-:S03]  /*7d70*/  LEA.HI.X.SX32 R252, R252, R3, 0x1, P6 ;  /* 0x00000003fcfc7211 */ /* 0x000fc600030f0eff */
[----:B------:R1:W-:Y:S01]  /*7d80*/  STL [R1+0x28], R144 ;  /* 0x0000289001007387 */ /* 0x0003e20000100800 */
[----:B0-----:R-:W-:-:S05]  /*7d90*/  IADD3 R145, P5, R138, R4, RZ ;  /* 0x000000048a917210 */ /* 0x001fca0007fbe0ff */
[----:B------:R0:W-:Y:S01]  /*7da0*/  STL [R1+0x30], R145 ;  /* 0x0000309101007387 */ /* 0x0001e20000100800 */
[----:B-1----:R-:W-:-:S05]  /*7db0*/  IADD3 R144, P6, R137, R4, RZ ;  /* 0x0000000489907210 */ /* 0x002fca0007fde0ff */
[----:B------:R1:W-:Y:S01]  /*7dc0*/  STL [R1+0x38], R144 ;  /* 0x0000389001007387 */ /* 0x0003e20000100800 */
[----:B0-----:R-:W-:Y:S02]  /*7dd0*/  LEA.HI.X.SX32 R145, R143, R3, 0x1, P0 ;  /* 0x000000038f917211 */ /* 0x001fe400000f0eff */
[----:B------:R-:W-:-:S03]  /*7de0*/  IADD3 R143, P0, R136, R4, RZ ;  /* 0x00000004888f7210 */ /* 0x000fc60007f1e0ff */
[----:B------:R-:W-:Y:S01]  /*7df0*/  STL [R1+0x4], R145 ;  /* 0x0000049101007387 */ /* 0x000fe20000100800 */
[----:B-1----:R-:W-:-:S03]  /*7e00*/  LEA.HI.X.SX32 R144, R142, R3, 0x1, P1 ;  /* 0x000000038e907211 */ /* 0x002fc600008f0eff */
[----:B------:R0:W-:Y:S01]  /*7e10*/  STL [R1+0x40], R143 ;  /* 0x0000408f01007387 */ /* 0x0001e20000100800 */
[----:B------:R-:W-:-:S03]  /*7e20*/  IADD3 R142, P1, R135, R4, RZ ;  /* 0x00000004878e7210 */ /* 0x000fc60007f3e0ff */
[----:B------:R-:W-:Y:S04]  /*7e30*/  STL [R1+0xc], R144 ;  /* 0x00000c9001007387 */ /* 0x000fe80000100800 */
        /* <DEDUP_REMOVED lines=75> */
[----:B------:R0:W-:Y:S01]  /*82f0*/  STL [R1+0xa4], R125 ;  /* 0x0000a47d01007387 */ /* 0x0001e20000100800 */
[----:B-1----:R-:W-:-:S03]  /*8300*/  LEA.HI.X.SX32 R124, R122, R3, 0x1, P0 ;  /* 0x000000037a7c7211 */ /* 0x002fc600000f0eff */
[----:B------:R1:W-:Y:S01]  /*8310*/  STL [R1+0xe0], R123 ;  /* 0x0000e07b01007387 */ /* 0x0003e20000100800 */
[----:B------:R-:W-:-:S03]  /*8320*/  IADD3 R122, P0, R85, R4, RZ ;  /* 0x00000004557a7210 */ /* 0x000fc60007f1e0ff */
[----:B------:R2:W-:Y:S01]  /*8330*/  STL [R1+0xac], R124 ;  /* 0x0000ac7c01007387 */ /* 0x0005e20000100800 */
[----:B0-----:R-:W-:-:S03]  /*8340*/  LEA.HI R125, R77, 0x7e, RZ, 0x1a ;  /* 0x0000007e4d7d7811 */ /* 0x001fc600078fd0ff */
[----:B------:R0:W-:Y:S01]  /*8350*/  STL [R1+0xe8], R122 ;  /* 0x0000e87a01007387 */ /* 0x0001e20000100800 */
[-C--:B-1----:R-:W-:Y:S02]  /*8360*/  LEA.HI.X.SX32 R123, R121, R3.reuse, 0x1, P1 ;  /* 0x00000003797b7211 */ /* 0x082fe400008f0eff */
[----:B------:R-:W-:Y:S02]  /*8370*/  IADD3 R121, P1, R84, R4, RZ ;  /* 0x0000000454797210 */ /* 0x000fe40007f3e0ff */
[----:B--2---:R-:W-:Y:S01]  /*8380*/  LEA.HI R124, R77, 0x6e, RZ, 0x1a ;  /* 0x0000006e4d7c7811 */ /* 0x004fe200078fd0ff */
[----:B------:R1:W-:Y:S01]  /*8390*/  STL [R1+0xb4], R123 ;  /* 0x0000b47b01007387 */ /* 0x0003e20000100800 */
[----:B0-----:R-:W-:-:S03]  /*83a0*/  LEA.HI.X.SX32 R122, R120, R3, 0x1, P2 ;  /* 0x00000003787a7211 */ /* 0x001fc600010f0eff */
[----:B------:R0:W-:Y:S01]  /*83b0*/  STL [R1+0xf0], R121 ;  /* 0x0000f07901007387 */ /* 0x0001e20000100800 */
[----:B------:R-:W-:-:S03]  /*83c0*/  IADD3 R120, P2, R83, R4, RZ ;  /* 0x0000000453787210 */ /* 0x000fc60007f5e0ff */
[----:B------:R2:W-:Y:S01]  /*83d0*/  STL [R1+0xbc], R122 ;  /* 0x0000bc7a01007387 */ /* 0x0005e20000100800 */
[----:B-1----:R-:W-:-:S03]  /*83e0*/  LEA.HI R123, R77, 0x5e, RZ, 0x1a ;  /* 0x0000005e4d7b7811 */ /* 0x002fc600078fd0ff */
[----:B------:R1:W-:Y:S01]  /*83f0*/  STL [R1+0xf8], R120 ;  /* 0x0000f87801007387 */ /* 0x0003e20000100800 */
[-C--:B0-----:R-:W-:Y:S02]  /*8400*/  LEA.HI.X.SX32 R121, R119, R3.reuse, 0x1, P3 ;  /* 0x0000000377797211 */ /* 0x081fe400018f0eff */
[----:B------:R-:W-:Y:S02]  /*8410*/  IADD3 R119, P3, R82, R4, RZ ;  /* 0x0000000452777210 */ /* 0x000fe40007f7e0ff */
[----:B--2---:R-:W-:Y:S01]  /*8420*/  LEA.HI R122, R77, 0x4e, RZ, 0x1a ;  /* 0x0000004e4d7a7811 */ /* 0x004fe200078fd0ff */
[----:B------:R0:W-:Y:S01]  /*8430*/  STL [R1+0xc4], R121 ;  /* 0x0000c47901007387 */ /* 0x0001e20000100800 */
[----:B-1----:R-:W-:-:S03]  /*8440*/  LEA.HI.X.SX32 R120, R118, R3, 0x1, P4 ;  /* 0x0000000376787211 */ /* 0x002fc600020f0eff */
[----:B------:R1:W-:Y:S01]  /*8450*/  STL [R1+0x100], R119 ;  /* 0x0001007701007387 */ /* 0x0003e20000100800 */
[----:B------:R-:W-:-:S03]  /*8460*/  IADD3 R118, P4, R81, R4, RZ ;  /* 0x0000000451767210 */ /* 0x000fc60007f9e0ff */
[----:B------:R2:W-:Y:S01]  /*8470*/  STL [R1+0xcc], R120 ;  /* 0x0000cc7801007387 */ /* 0x0005e20000100800 */
[----:B0-----:R-:W-:-:S03]  /*8480*/  LEA.HI R121, R77, 0x3e, RZ, 0x1a ;  /* 0x0000003e4d797811 */ /* 0x001fc600078fd0ff */
[----:B------:R0:W-:Y:S01]  /*8490*/  STL [R1+0x108], R118 ;  /* 0x0001087601007387 */ /* 0x0001e20000100800 */
[----:B-1----:R-:W-:Y:S02]  /*84a0*/  LEA.HI.X.SX32 R119, R87, R3, 0x1, P5 ;  /* 0x0000000357777211 */ /* 0x002fe400028f0eff */
[----:B--2---:R-:W-:-:S03]  /*84b0*/  IADD3 R120, P5, R80, R4, RZ ;  /* 0x0000000450787210 */ /* 0x004fc60007fbe0ff */
[----:B------:R1:W-:Y:S01]  /*84c0*/  STL [R1+0xd4], R119 ;  /* 0x0000d47701007387 */ /* 0x0003e20000100800 */
[----:B0-----:R-:W-:-:S03]  /*84d0*/  LEA.HI.X.SX32 R118, R86, R3, 0x1, P6 ;  /* 0x0000000356767211 */ /* 0x001fc600030f0eff */
[----:B------:R0:W-:Y:S01]  /*84e0*/  STL [R1+0x110], R120 ;  /* 0x0001107801007387 */ /* 0x0001e20000100800 */
[----:B------:R-:W-:-:S03]  /*84f0*/  CS2R R86, SRZ ;  /* 0x0000000000567805 */ /* 0x000fc6000001ff00 */
[----:B------:R2:W-:Y:S01]  /*8500*/  STL [R1+0xdc], R118 ;  /* 0x0000dc7601007387 */ /* 0x0005e20000100800 */
[----:B-1----:R-:W-:Y:S02]  /*8510*/  IADD3 R119, P6, R79, R4, RZ ;  /* 0x000000044f777210 */ /* 0x002fe40007fde0ff */
[----:B0-----:R-:W-:-:S03]  /*8520*/  LEA.HI.X.SX32 R120, R85, R3, 0x1, P0 ;  /* 0x0000000355787211 */ /* 0x001fc600000f0eff */
[----:B------:R0:W-:Y:S01]  /*8530*/  STL [R1+0x118], R119 ;  /* 0x0001187701007387 */ /* 0x0001e20000100800 */
[----:B--2---:R-:W-:-:S03]  /*8540*/  IADD3 R118, P0, R78, R4, RZ ;  /* 0x000000044e767210 */ /* 0x004fc60007f1e0ff */
[----:B------:R1:W-:Y:S04]  /*8550*/  STL [R1+0xe4], R120 ;  /* 0x0000e47801007387 */ /* 0x0003e80000100800 */
[----:B------:R2:W-:Y:S01]  /*8560*/  STL [R1+0x120], R118 ;  /* 0x0001207601007387 */ /* 0x0005e20000100800 */
[-C--:B0-----:R-:W-:Y:S02]  /*8570*/  LEA.HI.X.SX32 R119, R84, R3.reuse, 0x1, P1 ;  /* 0x0000000354777211 */ /* 0x081fe400008f0eff */
[----:B------:R-:W-:Y:S02]  /*8580*/  CS2R R84, SRZ ;  /* 0x0000000000547805 */ /* 0x000fe4000001ff00 */
[----:B-1----:R-:W-:Y:S01]  /*8590*/  IADD3 R120, P1, R76, R4, RZ ;  /* 0x000000044c787210 */ /* 0x002fe20007f3e0ff */
[----:B------:R0:W-:Y:S01]  /*85a0*/  STL [R1+0xec], R119 ;  /* 0x0000ec7701007387 */ /* 0x0001e20000100800 */
[----:B--2---:R-:W-:-:S03]  /*85b0*/  LEA.HI.X.SX32 R118, R83, R3, 0x1, P2 ;  /* 0x0000000353767211 */ /* 0x004fc600010f0eff */
[----:B------:R1:W-:Y:S04]  /*85c0*/  STL [R1+0x128], R120 ;  /* 0x0001287801007387 */ /* 0x0003e80000100800 */
[----:B------:R2:W-:Y:S01]  /*85d0*/  STL [R1+0xf4], R118 ;  /* 0x0000f47601007387 */ /* 0x0005e20000100800 */
[----:B0-----:R-:W-:Y:S02]  /*85e0*/  IADD3 R119, P2, R75, R4, RZ ;  /* 0x000000044b777210 */ /* 0x001fe40007f5e0ff */
[----:B-1----:R-:W-:-:S03]  /*85f0*/  LEA.HI.X.SX32 R120, R82, R3, 0x1, P3 ;  /* 0x0000000352787211 */ /* 0x002fc600018f0eff */
[----:B------:R0:W-:Y:S01]  /*8600*/  STL [R1+0x130], R119 ;  /* 0x0001307701007387 */ /* 0x0001e20000100800 */
[----:B------:R-:W-:Y:S02]  /*8610*/  CS2R R82, SRZ ;  /* 0x0000000000527805 */ /* 0x000fe4000001ff00 */
[-C--:B--2---:R-:W-:Y:S01]  /*8620*/  IADD3 R118, P3, R71, R4.reuse, RZ ;  /* 0x0000000447767210 */ /* 0x084fe20007f7e0ff */
[----:B------:R1:W-:Y:S04]  /*8630*/  STL [R1+0xfc], R120 ;  /* 0x0000fc7801007387 */ /* 0x0003e80000100800 */
[----:B------:R2:W-:Y:S01]  /*8640*/  STL [R1+0x138], R118 ;  /* 0x0001387601007387 */ /* 0x0005e20000100800 */
[----:B0-----:R-:W-:Y:S02]  /*8650*/  LEA.HI.X.SX32 R119, R81, R3, 0x1, P4 ;  /* 0x0000000351777211 */ /* 0x001fe400020f0eff */
[----:B-1----:R-:W-:-:S03]  /*8660*/  IADD3 R120, P4, R70, R4, RZ ;  /* 0x0000000446787210 */ /* 0x002fc60007f9e0ff */
[----:B------:R0:W-:Y:S01]  /*8670*/  STL [R1+0x104], R119 ;  /* 0x0001047701007387 */ /* 0x0001e20000100800 */
[----:B--2---:R-:W-:-:S03]  /*8680*/  LEA.HI.X.SX32 R118, R80, R3, 0x1, P5 ;  /* 0x0000000350767211 */ /* 0x004fc600028f0eff */
[----:B------:R1:W-:Y:S01]  /*8690*/  STL [R1+0x140], R120 ;  /* 0x0001407801007387 */ /* 0x0003e20000100800 */
[----:B------:R-:W-:-:S03]  /*86a0*/  CS2R R80, SRZ ;  /* 0x0000000000507805 */ /* 0x000fc6000001ff00 */
[----:B------:R2:W-:Y:S01]  /*86b0*/  STL [R1+0x10c], R118 ;  /* 0x00010c7601007387 */ /* 0x0005e20000100800 */
[----:B0-----:R-:W-:Y:S02]  /*86c0*/  IADD3 R119, P5, R69, R4, RZ ;  /* 0x0000000445777210 */ /* 0x001fe40007fbe0ff */
[----:B-1----:R-:W-:-:S03]  /*86d0*/  LEA.HI.X.SX32 R120, R79, R3, 0x1, P6 ;  /* 0x000000034f787211 */ /* 0x002fc600030f0eff */
        /* <DEDUP_REMOVED lines=14> */
[----:B--2---:R-:W-:-:S03]  /*87c0*/  IADD3 R118, P2, R62, R4, RZ ;  /* 0x000000043e767210 */ /* 0x004fc60007f5e0ff */
        /* <DEDUP_REMOVED lines=64> */
[----:B0-----:R-:W-:Y:S01]  /*8bd0*/  LEA.HI.X.SX32 R119, R44, R3, 0x1, P4 ;  /* 0x000000032c777211 */ /* 0x001fe200020f0eff */
[----:B------:R-:W-:Y:S01]  /*8be0*/  IMAD R44, R121, UR17, RZ ;  /* 0x00000011792c7c24 */ /* 0x000fe2000f8e02ff */
[----:B-1----:R-:W-:-:S03]  /*8bf0*/  IADD3 R120, P4, R37, R4, RZ ;  /* 0x0000000425787210 */ /* 0x002fc60007f9e0ff */
[----:B------:R0:W-:Y:S01]  /*8c00*/  STL [R1+0x1ac], R119 ;  /* 0x0001ac7701007387 */ /* 0x0001e20000100800 */
[----:B--2---:R-:W-:-:S03]  /*8c10*/  LEA.HI.X.SX32 R118, R41, R3, 0x1, P5 ;  /* 0x0000000329767211 */ /* 0x004fc600028f0eff */
[----:B------:R1:W-:Y:S01]  /*8c20*/  STL [R1+0x1e8], R120 ;  /* 0x0001e87801007387 */ /* 0x0003e20000100800 */
[----:B------:R-:W-:-:S03]  /*8c30*/  IMAD R41, R123, UR17, RZ ;  /* 0x000000117b297c24 */ /* 0x000fc6000f8e02ff */
[----:B------:R2:W-:Y:S01]  /*8c40*/  STL [R1+0x1b4], R118 ;  /* 0x0001b47601007387 */ /* 0x0005e20000100800 */
[----:B0-----:R-:W-:Y:S02]  /*8c50*/  IADD3 R119, P5, R39, R4, RZ ;  /* 0x0000000427777210 */ /* 0x001fe40007fbe0ff */
[----:B-1----:R-:W-:-:S03]  /*8c60*/  LEA.HI.X.SX32 R120, R38, R3, 0x1, P6 ;  /* 0x0000000326787211 */ /* 0x002fc600030f0eff */
[----:B------:R0:W-:Y:S01]  /*8c70*/  STL [R1+0x1f0], R119 ;  /* 0x0001f07701007387 */ /* 0x0001e20000100800 */
[----:B------:R-:W-:Y:S01]  /*8c80*/  IMAD R38, R125, UR17, RZ ;  /* 0x000000117d267c24 */ /* 0x000fe2000f8e02ff */
[-C--:B--2---:R-:W-:Y:S02]  /*8c90*/  IADD3 R118, P6, R43, R4.reuse, RZ ;  /* 0x000000042b767210 */ /* 0x084fe40007fde0ff */
        /* <DEDUP_REMOVED lines=27> */
[----:B0-----:R-:W-:Y:S01]  /*8e50*/  LEA.HI.X.SX32 R119, R43, R3, 0x1, P6 ;  /* 0x000000032b777211 */ /* 0x001fe200030f0eff */
[----:B------:R-:W-:Y:S01]  /*8e60*/  IMAD R43, R122, UR17, RZ ;  /* 0x000000117a2b7c24 */ /* 0x000fe2000f8e02ff */
        /* <DEDUP_REMOVED lines=16> */
[----:B------:R1:W-:Y:S01]  /*8f70*/  STL [R1+0x448], R120 ;  /* 0x0004487801007387 */ /* 0x0003e20000100800 */
[----:B------:R-:W-:-:S03]  /*8f80*/  CS2R R50, SRZ ;  /* 0x0000000000327805 */ /* 0x000fc6000001ff00 */
[----:B------:R2:W-:Y:S01]  /*8f90*/  STL [R1+0x214], R118 ;  /* 0x0002147601007387 */ /* 0x0005e20000100800 */
[----:B0-----:R-:W-:Y:S02]  /*8fa0*/  IADD3 R119, P3, R65, R4, RZ ;  /* 0x0000000441777210 */ /* 0x001fe40007f7e0ff */
[-C--:B------:R-:W-:Y:S02]  /*8fb0*/  LEA.HI.X.SX32 R4, R53, R3.reuse, 0x1, P4 ;  /* 0x0000000335047211 */ /* 0x080fe400020f0eff */
[----:B------:R-:W-:Y:S02]  /*8fc0*/  CS2R R52, SRZ ;  /* 0x0000000000347805 */ /* 0x000fe4000001ff00 */
[----:B-1----:R-:W-:Y:S01]  /*8fd0*/  LEA.HI R120, R77, 0x2e, RZ, 0x1a ;  /* 0x0000002e4d787811 */ /* 0x002fe200078fd0ff */
[----:B------:R0:W-:Y:S01]  /*8fe0*/  STL [R1+0x44c], R119 ;  /* 0x00044c7701007387 */ /* 0x0001e20000100800 */
[----:B--2---:R-:W-:-:S03]  /*8ff0*/  LEA.HI.X.SX32 R118, R55, R3, 0x1, P5 ;  /* 0x0000000337767211 */ /* 0x004fc600028f0eff */
[----:B------:R1:W-:Y:S01]  /*9000*/  STL [R1+0x21c], R4 ;  /* 0x00021c0401007387 */ /* 0x0003e20000100800 */
[----:B------:R-:W-:Y:S01]  /*9010*/  IMAD R45, R120, UR17, RZ ;  /* 0x00000011782d7c24 */ /* 0x000fe2000f8e02ff */
[----:B------:R-:W-:Y:S02]  /*9020*/  CS2R R54, SRZ ;  /* 0x0000000000367805 */ /* 0x000fe4000001ff00 */
[----:B------:R2:W-:Y:S01]  /*9030*/  STL [R1+0x224], R118 ;  /* 0x0002247601007387 */ /* 0x0005e20000100800 */
[-C--:B0-----:R-:W-:Y:S02]  /*9040*/  LEA.HI.X.SX32 R119, R57, R3.reuse, 0x1, P6 ;  /* 0x0000000339777211 */ /* 0x081fe400030f0eff */
[----:B------:R-:W-:Y:S02]  /*9050*/  CS2R R56, SRZ ;  /* 0x0000000000387805 */ /* 0x000fe4000001ff00 */
[----:B-1----:R-:W-:Y:S01]  /*9060*/  LEA.HI.X.SX32 R4, R59, R3, 0x1, P0 ;  /* 0x000000033b047211 */ /* 0x002fe200000f0eff */
[----:B------:R0:W-:Y:S01]  /*9070*/  STL [R1+0x22c], R119 ;  /* 0x00022c7701007387 */ /* 0x0001e20000100800 */
[----:B------:R-:W-:-:S02]  /*9080*/  CS2R R58, SRZ ;  /* 0x00000000003a7805 */ /* 0x000fc4000001ff00 */
[----:B--2---:R-:W-:Y:S01]  /*9090*/  LEA.HI.X.SX32 R118, R61, R3, 0x1, P1 ;  /* 0x000000033d767211 */ /* 0x004fe200008f0eff */
[----:B------:R1:W-:Y:S01]  /*90a0*/  STL [R1+0x234], R4 ;  /* 0x0002340401007387 */ /* 0x0003e20000100800 */
[----:B------:R-:W-:-:S03]  /*90b0*/  CS2R R60, SRZ ;  /* 0x00000000003c7805 */ /* 0x000fc6000001ff00 */
[----:B------:R2:W-:Y:S01]  /*90c0*/  STL [R1+0x23c], R118 ;  /* 0x00023c7601007387 */ /* 0x0005e20000100800 */
[----:B0-----:R-:W-:Y:S02]  /*90d0*/  IADD3 R119, P0, R72, R2, RZ ;  /* 0x0000000248777210 */ /* 0x001fe40007f1e0ff */
[----:B-1----:R-:W-:-:S03]  /*90e0*/  LEA.HI.X.SX32 R4, R63, R3, 0x1, P2 ;  /* 0x000000033f047211 */ /* 0x002fc600010f0eff */
[----:B------:R0:W-:Y:S01]  /*90f0*/  STL [R1+0x458], R119 ;  /* 0x0004587701007387 */ /* 0x0001e20000100800 */
[----:B------:R-:W-:Y:S02]  /*9100*/  CS2R R62, SRZ ;  /* 0x00000000003e7805 */ /* 0x000fe4000001ff00 */
[----:B--2---:R-:W-:Y:S01]  /*9110*/  LEA.HI.X.SX32 R118, R65, R3, 0x1, P3 ;  /* 0x0000000341767211 */ /* 0x004fe200018f0eff */
[----:B------:R1:W-:Y:S01]  /*9120*/  STL [R1+0x444], R4 ;  /* 0x0004440401007387 */ /* 0x0003e20000100800 */
[----:B------:R-:W-:Y:S01]  /*9130*/  IMAD R3, R42, 0x4, R32 ;  /* 0x000000042a037824 */ /* 0x000fe200078e0220 */
[----:B------:R-:W-:Y:S02]  /*9140*/  CS2R R64, SRZ ;  /* 0x0000000000407805 */ /* 0x000fe4000001ff00 */
[----:B------:R2:W-:Y:S01]  /*9150*/  STL [R1+0x240], R118 ;  /* 0x0002407601007387 */ /* 0x0005e20000100800 */
[----:B0-----:R-:W-:Y:S01]  /*9160*/  LEA.HI R119, R77, 0x1e, RZ, 0x1a ;  /* 0x0000001e4d777811 */ /* 0x001fe200078fd0ff */
[----:B-1----:R-:W-:Y:S01]  /*9170*/  IMAD.X R4, R73, 0x1, R0, P0 ;  /* 0x0000000149047824 */ /* 0x002fe200000e0600 */
[----:B------:R-:W-:-:S03]  /*9180*/  IADD3 R120, P0, R38, R2, RZ ;  /* 0x0000000226787210 */ /* 0x000fc60007f1e0ff */
[----:B------:R-:W-:Y:S01]  /*9190*/  IMAD R46, R119, UR17, RZ ;  /* 0x00000011772e7c24 */ /* 0x000fe2000f8e02ff */
[-C--:B------:R-:W-:Y:S02]  /*91a0*/  IADD3 R119, P2, R41, R2.reuse, RZ ;  /* 0x0000000229777210 */ /* 0x080fe40007f5e0ff */
[----:B------:R-:W-:Y:S02]  /*91b0*/  CS2R R72, SRZ ;  /* 0x0000000000487805 */ /* 0x000fe4000001ff00 */
[----:B--2---:R-:W-:Y:S01]  /*91c0*/  LEA.HI R118, R77, 0xe, RZ, 0x1a ;  /* 0x0000000e4d767811 */ /* 0x004fe200078fd0ff */
[----:B------:R0:W-:Y:S04]  /*91d0*/  STL [R1+0x43c], R4 ;  /* 0x00043c0401007387 */ /* 0x0001e80000100800 */
[----:B------:R-:W-:Y:S01]  /*91e0*/  IMAD R47, R118, UR17, RZ ;  /* 0x00000011762f7c24 */ /* 0x000fe2000f8e02ff */
[----:B------:R-:W-:Y:S01]  /*91f0*/  IADD3 R118, P6, R39, R2, RZ ;  /* 0x0000000227767210 */ /* 0x000fe20007fde0ff */
[----:B------:R1:W-:Y:S01]  /*9200*/  STL [R1+0x25c], R120 ;  /* 0x00025c7801007387 */ /* 0x0003e20000100800 */
[----:B------:R-:W-:-:S03]  /*9210*/  USHF.L.U32 UR17, UR17, 0x7, URZ ;  /* 0x0000000711117899 */ /* 0x000fc6000800063f */
[----:B------:R2:W-:Y:S01]  /*9220*/  STL [R1+0x29c], R118 ;  /* 0x00029c7601007387 */ /* 0x0005e20000100800 */
[C---:B0-----:R-:W-:Y:S01]  /*9230*/  IMAD R4, R42.reuse, 0x2, R3 ;  /* 0x000000022a047824 */ /* 0x041fe200078e0203 */
[----:B------:R-:W-:Y:S02]  /*9240*/  USHF.R.S32.HI UR6, URZ, 0x1f, UR17 ;  /* 0x0000001f3f067899 */ /* 0x000fe40008011411 */
[----:B------:R0:W-:Y:S01]  /*9250*/  STL [R1+0x2dc], R119 ;  /* 0x0002dc7701007387 */ /* 0x0001e20000100800 */
[----:B------:R-:W-:Y:S01]  /*9260*/  IMAD R33, R42, 0x2, R4 ;  /* 0x000000022a217824 */ /* 0x000fe200078e0204 */
[----:B-1----:R-:W-:-:S03]  /*9270*/  IADD3 R120, P1, R43, R2, RZ ;  /* 0x000000022b787210 */ /* 0x002fc60007f3e0ff */
[----:B------:R-:W-:Y:S01]  /*9280*/  IMAD R34, R42, 0x2, R33 ;  /* 0x000000022a227824 */ /* 0x000fe200078e0221 */
[-C--:B--2---:R-:W-:Y:S01]  /*9290*/  IADD3 R118, P4, R44, R2.reuse, RZ ;  /* 0x000000022c767210 */ /* 0x084fe20007f9e0ff */
[----:B------:R1:W-:Y:S02]  /*92a0*/  STL [R1+0x31c], R120 ;  /* 0x00031c7801007387 */ /* 0x0003e40000100800 */
[C---:B------:R-:W-:Y:S01]  /*92b0*/  IMAD R35, R42.reuse, 0x2, R34 ;  /* 0x000000022a237824 */ /* 0x040fe200078e0222 */
[----:B0-----:R-:W-:Y:S01]  /*92c0*/  IADD3 R119, P5, R45, R2, RZ ;  /* 0x000000022d777210 */ /* 0x001fe20007fbe0ff */
[----:B------:R0:W-:Y:S02]  /*92d0*/  STL [R1+0x35c], R118 ;  /* 0x00035c7601007387 */ /* 0x0001e40000100800 */
[----:B------:R-:W-:Y:S02]  /*92e0*/  IMAD R36, R42, 0x2, R35 ;  /* 0x000000022a247824 */ /* 0x000fe400078e0223 */
[----:B------:R2:W-:Y:S01]  /*92f0*/  STL [R1+0x39c], R119 ;  /* 0x00039c7701007387 */ /* 0x0005e20000100800 */
[----:B-1----:R-:W-:Y:S01]  /*9300*/  LEA.HI.X.SX32 R120, R38, R0, 0x1, P0 ;  /* 0x0000000026787211 */ /* 0x002fe200000f0eff */
[----:B------:R-:W-:Y:S01]  /*9310*/  IMAD R37, R42, 0x2, R36 ;  /* 0x000000022a257824 */ /* 0x000fe200078e0224 */
[----:B0-----:R-:W-:-:S03]  /*9320*/  IADD3 R118, P3, R46, R2, RZ ;  /* 0x000000022e767210 */ /* 0x001fc60007f7e0ff */
[----:B------:R0:W-:Y:S01]  /*9330*/  STL [R1+0x258], R120 ;  /* 0x0002587801007387 */ /* 0x0001e20000100800 */
[C---:B------:R-:W-:Y:S01]  /*9340*/  IMAD R38, R42.reuse, 0x4, R37 ;  /* 0x000000042a267824 */ /* 0x040fe200078e0225 */
[----:B--2---:R-:W-:Y:S02]  /*9350*/  LEA.HI.X.SX32 R119, R39, R0, 0x1, P6 ;  /* 0x0000000027777211 */ /* 0x004fe400030f0eff */
[----:B------:R1:W-:Y:S01]  /*9360*/  STL [R1+0x3dc], R118 ;  /* 0x0003dc7601007387 */ /* 0x0003e20000100800 */
[----:B------:R-:W-:-:S03]  /*9370*/  IMAD R39, R42, 0x2, R38 ;  /* 0x000000022a277824 */ /* 0x000fc600078e0226 */
[----:B------:R2:W-:Y:S01]  /*9380*/  STL [R1+0x298], R119 ;  /* 0x0002987701007387 */ /* 0x0005e20000100800 */
[----:B0-----:R-:W-:Y:S02]  /*9390*/  IADD3 R120, P0, R47, R2, RZ ;  /* 0x000000022f787210 */ /* 0x001fe40007f1e0ff */
[----:B-1----:R-:W-:-:S03]  /*93a0*/  LEA.HI.X.SX32 R118, R41, R0, 0x1, P2 ;  /* 0x0000000029767211 */ /* 0x002fc600010f0eff */
[----:B------:R0:W-:Y:S01]  /*93b0*/  STL [R1+0x41c], R120 ;  /* 0x00041c7801007387 */ /* 0x0001e20000100800 */
[----:B--2---:R-:W-:-:S03]  /*93c0*/  IADD3 R119, P2, R5, R2, RZ ;  /* 0x0000000205777210 */ /* 0x004fc60007f5e0ff */
[----:B------:R1:W-:Y:S01]  /*93d0*/  STL [R1+0x2d8], R118 ;  /* 0x0002d87601007387 */ /* 0x0003e20000100800 */
[----:B------:R-:W-:-:S03]  /*93e0*/  LEA.HI.X.SX32 R5, R5, R0, 0x1, P2 ;  /* 0x0000000005057211 */ /* 0x000fc600010f0eff */
        /* <DEDUP_REMOVED lines=9> */
[----:B------:R-:W-:Y:S01]  /*9480*/  STL [R1+0x274], R120 ;  /* 0x0002747801007387 */ /* 0x000fe20000100800 */
[----:B------:R-:W-:Y:S02]  /*9490*/  CS2R R44, SRZ ;  /* 0x00000000002c7805 */ /* 0x000fe4000001ff00 */
[----:B--2---:R-:W-:Y:S01]  /*94a0*/  IADD3 R119, P5, R7, R2, RZ ;  /* 0x0000000207777210 */ /* 0x004fe20007fbe0ff */
[----:B------:R0:W-:Y:S04]  /*94b0*/  STL [R1+0x398], R118 ;  /* 0x0003987601007387 */ /* 0x0001e80000100800 */
[----:B------:R1:W-:Y:S01]  /*94c0*/  STL [R1+0x27c], R119 ;  /* 0x00027c7701007387 */ /* 0x0003e20000100800 */
[----:B0-----:R-:W-:Y:S02]  /*94d0*/  LEA.HI.X.SX32 R118, R46, R0, 0x1, P3 ;  /* 0x000000002e767211 */ /* 0x001fe400018f0eff */
[----:B------:R-:W-:-:S02]  /*94e0*/  IADD3 R120, P3, R8, R2, RZ ;  /* 0x0000000208787210 */ /* 0x000fc40007f7e0ff */
[----:B-1----:R-:W-:Y:S01]  /*94f0*/  LEA.HI.X.SX32 R119, R47, R0, 0x1, P0 ;  /* 0x000000002f777211 */ /* 0x002fe200000f0eff */
[----:B------:R0:W-:Y:S01]  /*9500*/  STL [R1+0x3d8], R118 ;  /* 0x0003d87601007387 */ /* 0x0001e20000100800 */
[----:B------:R-:W-:-:S03]  /*9510*/  CS2R R46, SRZ ;  /* 0x00000000002e7805 */ /* 0x000fc6000001ff00 */
[----:B------:R-:W-:Y:S04]  /*9520*/  STL [R1+0x284], R120 ;  /* 0x0002847801007387 */ /* 0x000fe80000100800 */
[----:B------:R1:W-:Y:S01]  /*9530*/  STL [R1+0x418], R119 ;  /* 0x0004187701007387 */ /* 0x0003e20000100800 */
[----:B0-----:R-:W-:-:S05]  /*9540*/  IADD3 R118, P0, R24, R2, RZ ;  /* 0x0000000218767210 */ /* 0x001fca0007f1e0ff */
[----:B------:R0:W-:Y:S01]  /*9550*/  STL [R1+0x28c], R118 ;  /* 0x00028c7601007387 */ /* 0x0001e20000100800 */
[----:B-1----:R-:W-:-:S03]  /*9560*/  IADD3 R119, P2, R25, R2, RZ ;  /* 0x0000000219777210 */ /* 0x002fc60007f5e0ff */
[----:B------:R1:W-:Y:S04]  /*9570*/  STL [R1+0x260], R5 ;  /* 0x0002600501007387 */ /* 0x0003e80000100800 */
[----:B------:R2:W-:Y:S01]  /*9580*/  STL [R1+0x294], R119 ;  /* 0x0002947701007387 */ /* 0x0005e20000100800 */
[----:B0-----:R-:W-:Y:S02]  /*9590*/  LEA.HI.X.SX32 R118, R40, R0, 0x1, P1 ;  /* 0x0000000028767211 */ /* 0x001fe400008f0eff */
[----:B------:R-:W-:Y:S01]  /*95a0*/  IADD3 R120, P1, R26, R2, RZ ;  /* 0x000000021a787210 */ /* 0x000fe20007f3e0ff */
[----:B-1----:R-:W-:Y:S02]  /*95b0*/  IMAD R5, R42, 0x2, R39 ;  /* 0x000000022a057824 */ /* 0x002fe400078e0227 */
[----:B------:R0:W-:Y:S01]  /*95c0*/  STL [R1+0x268], R118 ;  /* 0x0002687601007387 */ /* 0x0001e20000100800 */
[----:B--2---:R-:W-:-:S03]  /*95d0*/  LEA.HI.X.SX32 R119, R67, R0, 0x1, P4 ;  /* 0x0000000043777211 */ /* 0x004fc600020f0eff */
[----:B------:R1:W-:Y:S01]  /*95e0*/  STL [R1+0x2a4], R120 ;  /* 0x0002a47801007387 */ /* 0x0003e20000100800 */
[----:B------:R-:W-:Y:S01]  /*95f0*/  IMAD R40, R42, 0x2, R5 ;  /* 0x000000022a287824 */ /* 0x000fe200078e0205 */
[----:B------:R-:W-:Y:S02]  /*9600*/  CS2R R66, SRZ ;  /* 0x0000000000427805 */ /* 0x000fe4000001ff00 */
[----:B------:R2:W-:Y:S01]  /*9610*/  STL [R1+0x270], R119 ;  /* 0x0002707701007387 */ /* 0x0005e20000100800 */
[----:B0-----:R-:W-:Y:S02]  /*9620*/  IADD3 R118, P4, R27, R2, RZ ;  /* 0x000000021b767210 */ /* 0x001fe40007f9e0ff */
[----:B-1----:R-:W-:-:S03]  /*9630*/  LEA.HI.X.SX32 R120, R25, R0, 0x1, P2 ;  /* 0x0000000019787211 */ /* 0x002fc600010f0eff */
[----:B------:R0:W-:Y:S01]  /*9640*/  STL [R1+0x2ac], R118 ;  /* 0x0002ac7601007387 */ /* 0x0001e20000100800 */
[----:B--2---:R-:W-:Y:S02]  /*9650*/  LEA.HI.X.SX32 R119, R7, R0, 0x1, P5 ;  /* 0x0000000007777211 */ /* 0x004fe400028f0eff */
[----:B------:R-:W-:-:S03]  /*9660*/  IADD3 R7, P5, R28, R2, RZ ;  /* 0x000000021c077210 */ /* 0x000fc60007fbe0ff */
[----:B------:R1:W-:Y:S01]  /*9670*/  STL [R1+0x278], R119 ;  /* 0x0002787701007387 */ /* 0x0003e20000100800 */
[-C--:B0-----:R-:W-:Y:S01]  /*9680*/  LEA.HI.X.SX32 R118, R8, R0.reuse, 0x1, P3 ;  /* 0x0000000008767211 */ /* 0x081fe200018f0eff */
[----:B------:R-:W-:Y:S02]  /*9690*/  IMAD R8, R42, 0x2, R40 ;  /* 0x000000022a087824 */ /* 0x000fe400078e0228 */
[----:B------:R0:W-:Y:S04]  /*96a0*/  STL [R1+0x2b4], R7 ;  /* 0x0002b40701007387 */ /* 0x0001e80000100800 */
[----:B------:R2:W-:Y:S01]  /*96b0*/  STL [R1+0x280], R118 ;  /* 0x0002807601007387 */ /* 0x0005e20000100800 */
[----:B-1----:R-:W-:Y:S02]  /*96c0*/  LEA.HI.X.SX32 R119, R24, R0, 0x1, P0 ;  /* 0x0000000018777211 */ /* 0x002fe400000f0eff */
[----:B0-----:R-:W-:-:S02]  /*96d0*/  IADD3 R7, P3, R29, R2, RZ ;  /* 0x000000021d077210 */ /* 0x001fc40007f7e0ff */
[----:B--2---:R-:W-:-:S03]  /*96e0*/  IADD3 R118, P0, R30, R2, RZ ;  /* 0x000000021e767210 */ /* 0x004fc60007f1e0ff */
[----:B------:R0:W-:Y:S04]  /*96f0*/  STL [R1+0x2bc], R7 ;  /* 0x0002bc0701007387 */ /* 0x0001e80000100800 */
[----:B------:R1:W-:Y:S04]  /*9700*/  STL [R1+0x288], R119 ;  /* 0x0002887701007387 */ /* 0x0003e80000100800 */
[----:B------:R2:W-:Y:S01]  /*9710*/  STL [R1+0x2c4], R118 ;  /* 0x0002c47601007387 */ /* 0x0005e20000100800 */
[----:B0-----:R-:W-:-:S03]  /*9720*/  IMAD R7, R42, 0x2, R8 ;  /* 0x000000022a077824 */ /* 0x001fc600078e0208 */
[----:B------:R0:W-:Y:S01]  /*9730*/  STL [R1+0x290], R120 ;  /* 0x0002907801007387 */ /* 0x0001e20000100800 */
[----:B-1----:R-:W-:Y:S02]  /*9740*/  IADD3 R119, P2, R31, R2, RZ ;  /* 0x000000021f777210 */ /* 0x002fe40007f5e0ff */
[----:B--2---:R-:W-:-:S03]  /*9750*/  LEA.HI.X.SX32 R118, R26, R0, 0x1, P1 ;  /* 0x000000001a767211 */ /* 0x004fc600008f0eff */
[----:B------:R1:W-:Y:S01]  /*9760*/  STL [R1+0x2cc], R119 ;  /* 0x0002cc7701007387 */ /* 0x0003e20000100800 */
[----:B------:R-:W-:Y:S01]  /*9770*/  IMAD R26, R42, 0x2, R7 ;  /* 0x000000022a1a7824 */ /* 0x000fe200078e0207 */
[----:B0-----:R-:W-:Y:S02]  /*9780*/  IADD3 R120, P1, R32, R2, RZ ;  /* 0x0000000220787210 */ /* 0x001fe40007f3e0ff */
[----:B------:R0:W-:Y:S01]  /*9790*/  STL [R1+0x2a0], R118 ;  /* 0x0002a07601007387 */ /* 0x0001e20000100800 */
[----:B------:R-:W-:-:S03]  /*97a0*/  IMAD R25, R42, 0x4, R26 ;  /* 0x000000042a197824 */ /* 0x000fc600078e021a */
[----:B------:R2:W-:Y:S01]  /*97b0*/  STL [R1+0x2d4], R120 ;  /* 0x0002d47801007387 */ /* 0x0005e20000100800 */
[----:B------:R-:W-:Y:S01]  /*97c0*/  IMAD R24, R42, 0x2, R25 ;  /* 0x000000022a187824 */ /* 0x000fe200078e0219 */
[----:B-1----:R-:W-:-:S03]  /*97d0*/  LEA.HI.X.SX32 R119, R27, R0, 0x1, P4 ;  /* 0x000000001b777211 */ /* 0x002fc600020f0eff */
[----:B------:R-:W-:Y:S01]  /*97e0*/  IMAD R41, R42, 0x2, R24 ;  /* 0x000000022a297824 */ /* 0x000fe200078e0218 */
[----:B0-----:R-:W-:Y:S01]  /*97f0*/  IADD3 R118, P4, R3, R2, RZ ;  /* 0x0000000203767210 */ /* 0x001fe20007f9e0ff */
[----:B------:R0:W-:Y:S01]  /*9800*/  STL [R1+0x2a8], R119 ;  /* 0x0002a87701007387 */ /* 0x0001e20000100800 */
[----:B--2---:R-:W-:-:S03]  /*9810*/  LEA.HI.X.SX32 R120, R28, R0, 0x1, P5 ;  /* 0x000000001c787211 */ /* 0x004fc600028f0eff */
[----:B------:R1:W-:Y:S04]  /*9820*/  STL [R1+0x2e4], R118 ;  /* 0x0002e47601007387 */ /* 0x0003e80000100800 */
[----:B------:R2:W-:Y:S01]  /*9830*/  STL [R1+0x2b0], R120 ;  /* 0x0002b07801007387 */ /* 0x0005e20000100800 */
[----:B0-----:R-:W-:Y:S02]  /*9840*/  IADD3 R119, P5, R4, R2, RZ ;  /* 0x0000000204777210 */ /* 0x001fe40007fbe0ff */
[----:B-1----:R-:W-:-:S03]  /*9850*/  LEA.HI.X.SX32 R118, R29, R0, 0x1, P3 ;  /* 0x000000001d767211 */ /* 0x002fc600018f0eff */
[----:B------:R0:W-:Y:S01]  /*9860*/  STL [R1+0x2ec], R119 ;  /* 0x0002ec7701007387 */ /* 0x0001e20000100800 */
[C---:B------:R-:W-:Y:S01]  /*9870*/  IMAD R29, R42.reuse, 0x2, R41 ;  /* 0x000000022a1d7824 */ /* 0x040fe200078e0229 */
[----:B--2---:R-:W-:Y:S02]  /*9880*/  IADD3 R120, P3, R33, R2, RZ ;  /* 0x0000000221787210 */ /* 0x004fe40007f7e0ff */
[----:B------:R1:W-:Y:S01]  /*9890*/  STL [R1+0x2b8], R118 ;  /* 0x0002b87601007387 */ /* 0x0003e20000100800 */
[----:B------:R-:W-:-:S03]  /*98a0*/  IMAD R28, R42, 0x2, R29 ;  /* 0x000000022a1c7824 */ /* 0x000fc600078e021d */
[----:B------:R2:W-:Y:S01]  /*98b0*/  STL [R1+0x2f4], R120 ;  /* 0x0002f47801007387 */ /* 0x0005e20000100800 */
[----:B0-----:R-:W-:Y:S01]  /*98c0*/  LEA.HI.X.SX32 R119, R30, R0, 0x1, P0 ;  /* 0x000000001e777211 */ /* 0x001fe200000f0eff */
[----:B------:R-:W-:Y:S01]  /*98d0*/  IMAD R30, R42, 0x2, R28 ;  /* 0x000000022a1e7824 */ /* 0x000fe200078e021c */
[----:B-1----:R-:W-:-:S03]  /*98e0*/  IADD3 R118, P0, R34, R2, RZ ;  /* 0x0000000222767210 */ /* 0x002fc60007f1e0ff */
[----:B------:R0:W-:Y:S01]  /*98f0*/  STL [R1+0x2c0], R119 ;  /* 0x0002c07701007387 */ /* 0x0001e20000100800 */
[----:B--2---:R-:W-:-:S03]  /*9900*/  LEA.HI.X.SX32 R120, R31, R0, 0x1, P2 ;  /* 0x000000001f787211 */ /* 0x004fc600010f0eff */
[----:B------:R1:W-:Y:S04]  /*9910*/  STL [R1+0x2fc], R118 ;  /* 0x0002fc7601007387 */ /* 0x0003e80000100800 */
[----:B------:R-:W-:Y:S01]  /*9920*/  STL [R1+0x2c8], R120 ;  /* 0x0002c87801007387 */ /* 0x000fe20000100800 */
[----:B0-----:R-:W-:Y:S02]  /*9930*/  IADD3 R119, P2, R35, R2, RZ ;  /* 0x0000000223777210 */ /* 0x001fe40007f5e0ff */
[----:B-1----:R-:W-:-:S03]  /*9940*/  LEA.HI.X.SX32 R118, R32, R0, 0x1, P1 ;  /* 0x0000000020767211 */ /* 0x002fc600008f0eff */
[----:B------:R0:W-:Y:S04]  /*9950*/  STL [R1+0x304], R119 ;  /* 0x0003047701007387 */ /* 0x0001e80000100800 */
[----:B------:R1:W-:Y:S01]  /*9960*/  STL [R1+0x2d0], R118 ;  /* 0x0002d07601007387 */ /* 0x0003e20000100800 */
[----:B0-----:R-:W-:Y:S02]  /*9970*/  IADD3 R119, P1, R36, R2, RZ ;  /* 0x0000000224777210 */ /* 0x001fe40007f3e0ff */
[----:B-1----:R-:W-:-:S03]  /*9980*/  LEA.HI.X.SX32 R118, R3, R0, 0x1, P4 ;  /* 0x0000000003767211 */ /* 0x002fc600020f0eff */
[----:B------:R-:W-:Y:S01]  /*9990*/  STL [R1+0x30c], R119 ;  /* 0x00030c7701007387 */ /* 0x000fe20000100800 */
[----:B------:R-:W-:-:S03]  /*99a0*/  IADD3 R3, P4, R37, R2, RZ ;  /* 0x0000000225037210 */ /* 0x000fc60007f9e0ff */
[----:B------:R0:W-:Y:S04]  /*99b0*/  STL [R1+0x2e0], R118 ;  /* 0x0002e07601007387 */ /* 0x0001e80000100800 */
[----:B------:R1:W-:Y:S01]  /*99c0*/  STL [R1+0x314], R3 ;  /* 0x0003140301007387 */ /* 0x0003e20000100800 */
[-C--:B0-----:R-:W-:Y:S02]  /*99d0*/  LEA.HI.X.SX32 R118, R4, R0.reuse, 0x1, P5 ;  /* 0x0000000004767211 */ /* 0x081fe400028f0eff */
[-C--:B------:R-:W-:Y:S02]  /*99e0*/  LEA.HI.X.SX32 R4, R34, R0.reuse, 0x1, P0 ;  /* 0x0000000022047211 */ /* 0x080fe400000f0eff */
[----:B-1----:R-:W-:Y:S01]  /*99f0*/  LEA.HI.X.SX32 R3, R33, R0, 0x1, P3 ;  /* 0x0000000021037211 */ /* 0x002fe200018f0eff */
[----:B------:R0:W-:Y:S01]  /*9a00*/  STL [R1+0x2e8], R118 ;  /* 0x0002e87601007387 */ /* 0x0001e20000100800 */
[----:B------:R-:W-:-:S03]  /*9a10*/  IADD3 R119, P0, R38, R2, RZ ;  /* 0x0000000226777210 */ /* 0x000fc60007f1e0ff */
[----:B------:R1:W-:Y:S04]  /*9a20*/  STL [R1+0x2f0], R3 ;  /* 0x0002f00301007387 */ /* 0x0003e80000100800 */
[----:B------:R2:W-:Y:S01]  /*9a30*/  STL [R1+0x2f8], R4 ;  /* 0x0002f80401007387 */ /* 0x0005e20000100800 */
[-C--:B0-----:R-:W-:Y:S02]  /*9a40*/  LEA.HI.X.SX32 R118, R36, R0.reuse, 0x1, P1 ;  /* 0x0000000024767211 */ /* 0x081fe400008f0eff */
[-C--:B-1----:R-:W-:Y:S02]  /*9a50*/  LEA.HI.X.SX32 R3, R35, R0.reuse, 0x1, P2 ;  /* 0x0000000023037211 */ /* 0x082fe400010f0eff */
[----:B------:R-:W-:Y:S02]  /*9a60*/  CS2R R34, SRZ ;  /* 0x0000000000227805 */ /* 0x000fe4000001ff00 */
[----:B--2---:R-:W-:Y:S01]  /*9a70*/  LEA.HI.X.SX32 R4, R37, R0, 0x1, P4 ;  /* 0x0000000025047211 */ /* 0x004fe200020f0eff */
[----:B------:R0:W-:Y:S01]  /*9a80*/  STL [R1+0x300], R3 ;  /* 0x0003000301007387 */ /* 0x0001e20000100800 */
[----:B------:R-:W-:-:S03]  /*9a90*/  CS2R R36, SRZ ;  /* 0x0000000000247805 */ /* 0x000fc6000001ff00 */
[----:B------:R1:W-:Y:S04]  /*9aa0*/  STL [R1+0x308], R118 ;  /* 0x0003087601007387 */ /* 0x0003e80000100800 */
[----:B------:R2:W-:Y:S01]  /*9ab0*/  STL [R1+0x310], R4 ;  /* 0x0003100401007387 */ /* 0x0005e20000100800 */
[----:B0-----:R-:W-:-:S03]  /*9ac0*/  IMAD R3, R42, 0x2, R30 ;  /* 0x000000022a037824 */ /* 0x001fc600078e021e */
[----:B------:R0:W-:Y:S01]  /*9ad0*/  STL [R1+0x324], R119 ;  /* 0x0003247701007387 */ /* 0x0001e20000100800 */
[-C--:B-1----:R-:W-:Y:S01]  /*9ae0*/  IADD3 R118, P1, R39, R2.reuse, RZ ;  /* 0x0000000227767210 */ /* 0x082fe20007f3e0ff */
[----:B------:R-:W-:Y:S01]  /*9af0*/  IMAD R27, R42, 0x4, R3 ;  /* 0x000000042a1b7824 */ /* 0x000fe200078e0203 */
[----:B--2---:R-:W-:-:S03]  /*9b00*/  IADD3 R4, P2, R5, R2, RZ ;  /* 0x0000000205047210 */ /* 0x004fc60007f5e0ff */
[----:B------:R1:W-:Y:S01]  /*9b10*/  STL [R1+0x32c], R118 ;  /* 0x00032c7601007387 */ /* 0x0003e20000100800 */
[----:B0-----:R-:W-:-:S03]  /*9b20*/  LEA.HI.X.SX32 R119, R38, R0, 0x1, P0 ;  /* 0x0000000026777211 */ /* 0x001fc600000f0eff */
[----:B------:R0:W-:Y:S04]  /*9b30*/  STL [R1+0x334], R4 ;  /* 0x0003340401007387 */ /* 0x0001e80000100800 */
[----:B------:R2:W-:Y:S01]  /*9b40*/  STL [R1+0x320], R119 ;  /* 0x0003207701007387 */ /* 0x0005e20000100800 */
[-C--:B-1----:R-:W-:Y:S02]  /*9b50*/  LEA.HI.X.SX32 R118, R39, R0.reuse, 0x1, P1 ;  /* 0x0000000027767211 */ /* 0x082fe400008f0eff */
[----:B------:R-:W-:Y:S02]  /*9b60*/  CS2R R38, SRZ ;  /* 0x0000000000267805 */ /* 0x000fe4000001ff00 */
[----:B0-----:R-:W-:Y:S01]  /*9b70*/  LEA.HI.X.SX32 R4, R5, R0, 0x1, P2 ;  /* 0x0000000005047211 */ /* 0x001fe200010f0eff */
[----:B------:R0:W-:Y:S01]  /*9b80*/  STL [R1+0x328], R118 ;  /* 0x0003287601007387 */ /* 0x0001e20000100800 */
[----:B------:R-:W-:Y:S01]  /*9b90*/  IMAD R5, R42, 0x2, R27 ;  /* 0x000000022a057824 */ /* 0x000fe200078e021b */
[----:B--2---:R-:W-:-:S02]  /*9ba0*/  IADD3 R119, P0, R40, R2, RZ ;  /* 0x0000000228777210 */ /* 0x004fc40007f1e0ff */
[----:B------:R1:W-:Y:S01]  /*9bb0*/  STL [R1+0x330], R4 ;  /* 0x0003300401007387 */ /* 0x0003e20000100800 */
[----:B------:R-:W-:-:S03]  /*9bc0*/  IMAD R31, R42, 0x2, R5 ;  /* 0x000000022a1f7824 */ /* 0x000fc600078e0205 */
[----:B------:R-:W-:Y:S01]  /*9bd0*/  STL [R1+0x33c], R119 ;  /* 0x00033c7701007387 */ /* 0x000fe20000100800 */
[CC--:B0-----:R-:W-:Y:S02]  /*9be0*/  IADD3 R118, P2, R7.reuse, R2.reuse, RZ ;  /* 0x0000000207767210 */ /* 0x0c1fe40007f5e0ff */
[C---:B-1----:R-:W-:Y:S02]  /*9bf0*/  IADD3 R4, P1, R8.reuse, R2, RZ ;  /* 0x0000000208047210 */ /* 0x042fe40007f3e0ff */
[-C--:B------:R-:W-:Y:S02]  /*9c00*/  LEA.HI.X.SX32 R7, R7, R0.reuse, 0x1, P2 ;  /* 0x0000000007077211 */ /* 0x080fe400010f0eff */
[-C--:B------:R-:W-:Y:S01]  /*9c10*/  LEA.HI.X.SX32 R8, R8, R0.reuse, 0x1, P1 ;  /* 0x0000000008087211 */ /* 0x080fe200008f0eff */
[----:B------:R0:W-:Y:S04]  /*9c20*/  STL [R1+0x344], R4 ;  /* 0x0003440401007387 */ /* 0x0001e80000100800 */
[----:B------:R1:W-:Y:S01]  /*9c30*/  STL [R1+0x34c], R118 ;  /* 0x00034c7601007387 */ /* 0x0003e20000100800 */
[----:B0-----:R-:W-:-:S02]  /*9c40*/  LEA.HI.X.SX32 R4, R40, R0, 0x1, P0 ;  /* 0x0000000028047211 */ /* 0x001fc400000f0eff */
[----:B-1----:R-:W-:-:S03]  /*9c50*/  IADD3 R118, P0, R26, R2, RZ ;  /* 0x000000021a767210 */ /* 0x002fc60007f1e0ff */
[----:B------:R0:W-:Y:S04]  /*9c60*/  STL [R1+0x338], R4 ;  /* 0x0003380401007387 */ /* 0x0001e80000100800 */
[----:B------:R1:W-:Y:S04]  /*9c70*/  STL [R1+0x340], R8 ;  /* 0x0003400801007387 */ /* 0x0003e80000100800 */
[----:B------:R2:W-:Y:S01]  /*9c80*/  STL [R1+0x348], R7 ;  /* 0x0003480701007387 */ /* 0x0005e20000100800 */
[----:B0-----:R-:W-:-:S03]  /*9c90*/  IMAD R4, R42, 0x2, R31 ;  /* 0x000000022a047824 */ /* 0x001fc600078e021f */
[----:B------:R0:W-:Y:S01]  /*9ca0*/  STL [R1+0x354], R118 ;  /* 0x0003547601007387 */ /* 0x0001e20000100800 */
[-C--:B-1----:R-:W-:Y:S01]  /*9cb0*/  IADD3 R8, P2, R24, R2.reuse, RZ ;  /* 0x0000000218087210 */ /* 0x082fe20007f5e0ff */
[----:B------:R-:W-:Y:S01]  /*9cc0*/  IMAD R32, R42, 0x2, R4 ;  /* 0x000000022a207824 */ /* 0x000fe200078e0204 */
[----:B--2---:R-:W-:Y:S02]  /*9cd0*/  IADD3 R7, P1, R25, R2, RZ ;  /* 0x0000000219077210 */ /* 0x004fe40007f3e0ff */
[----:B0-----:R-:W-:-:S03]  /*9ce0*/  LEA.HI.X.SX32 R118, R24, R0, 0x1, P2 ;  /* 0x0000000018767211 */ /* 0x001fc600010f0eff */
[----:B------:R0:W-:Y:S04]  /*9cf0*/  STL [R1+0x364], R7 ;  /* 0x0003640701007387 */ /* 0x0001e80000100800 */
[----:B------:R1:W-:Y:S01]  /*9d00*/  STL [R1+0x36c], R8 ;  /* 0x00036c0801007387 */ /* 0x0003e20000100800 */
[-C--:B0-----:R-:W-:Y:S02]  /*9d10*/  LEA.HI.X.SX32 R7, R26, R0.reuse, 0x1, P0 ;  /* 0x000000001a077211 */ /* 0x081fe400000f0eff */
[----:B-1----:R-:W-:-:S03]  /*9d20*/  LEA.HI.X.SX32 R8, R25, R0, 0x1, P1 ;  /* 0x0000000019087211 */ /* 0x002fc600008f0eff */
[----:B------:R0:W-:Y:S01]  /*9d30*/  STL [R1+0x350], R7 ;  /* 0x0003500701007387 */ /* 0x0001e20000100800 */
[----:B------:R-:W-:-:S03]  /*9d40*/  IADD3 R119, P1, R29, R2, RZ ;  /* 0x000000021d777210 */ /* 0x000fc60007f3e0ff */
[----:B------:R1:W-:Y:S04]  /*9d50*/  STL [R1+0x360], R8 ;  /* 0x0003600801007387 */ /* 0x0003e80000100800 */
[----:B------:R2:W-:Y:S01]  /*9d60*/  STL [R1+0x368], R118 ;  /* 0x0003687601007387 */ /* 0x0005e20000100800 */
[----:B0-----:R-:W-:Y:S01]  /*9d70*/  IMAD R7, R42, 0x2, R32 ;  /* 0x000000022a077824 */ /* 0x001fe200078e0220 */
[-C--:B-1----:R-:W-:Y:S02]  /*9d80*/  IADD3 R8, P0, R41, R2.reuse, RZ ;  /* 0x0000000229087210 */ /* 0x082fe40007f1e0ff */
[----:B--2---:R-:W-:-:S03]  /*9d90*/  IADD3 R118, P2, R28, R2, RZ ;  /* 0x000000021c767210 */ /* 0x004fc60007f5e0ff */
[----:B------:R0:W-:Y:S01]  /*9da0*/  STL [R1+0x374], R8 ;  /* 0x0003740801007387 */ /* 0x0001e20000100800 */
[----:B------:R-:W-:Y:S02]  /*9db0*/  LEA.HI.X.SX32 R120, R41, R0, 0x1, P0 ;  /* 0x0000000029787211 */ /* 0x000fe400000f0eff */
[----:B------:R-:W-:Y:S01]  /*9dc0*/  CS2R R40, SRZ ;  /* 0x0000000000287805 */ /* 0x000fe2000001ff00 */
[----:B------:R1:W-:Y:S04]  /*9dd0*/  STL [R1+0x37c], R119 ;  /* 0x00037c7701007387 */ /* 0x0003e80000100800 */
[----:B------:R2:W-:Y:S01]  /*9de0*/  STL [R1+0x384], R118 ;  /* 0x0003847601007387 */ /* 0x0005e20000100800 */
[----:B0-----:R-:W-:-:S03]  /*9df0*/  IMAD R8, R42, 0x2, R7 ;  /* 0x000000022a087824 */ /* 0x001fc600078e0207 */
[----:B------:R0:W-:Y:S01]  /*9e00*/  STL [R1+0x370], R120 ;  /* 0x0003707801007387 */ /* 0x0001e20000100800 */
[-C--:B-1----:R-:W-:Y:S01]  /*9e10*/  LEA.HI.X.SX32 R119, R29, R0.reuse, 0x1, P1 ;  /* 0x000000001d777211 */ /* 0x082fe200008f0eff */
[----:B------:R-:W-:Y:S01]  /*9e20*/  IMAD R24, R42, 0x4, R8 ;  /* 0x000000042a187824 */ /* 0x000fe200078e0208 */
[----:B--2---:R-:W-:-:S03]  /*9e30*/  LEA.HI.X.SX32 R118, R28, R0, 0x1, P2 ;  /* 0x000000001c767211 */ /* 0x004fc600010f0eff */
[----:B------:R1:W-:Y:S01]  /*9e40*/  STL [R1+0x378], R119 ;  /* 0x0003787701007387 */ /* 0x0003e20000100800 */
[----:B------:R-:W-:Y:S01]  /*9e50*/  IMAD R25, R42, 0x2, R24 ;  /* 0x000000022a197824 */ /* 0x000fe200078e0218 */
[----:B------:R-:W-:Y:S02]  /*9e60*/  CS2R R28, SRZ ;  /* 0x00000000001c7805 */ /* 0x000fe4000001ff00 */
[-C--:B0-----:R-:W-:Y:S01]  /*9e70*/  IADD3 R120, P0, R30, R2.reuse, RZ ;  /* 0x000000021e787210 */ /* 0x081fe20007f1e0ff */
[----:B------:R0:W-:Y:S04]  /*9e80*/  STL [R1+0x380], R118 ;  /* 0x0003807601007387 */ /* 0x0001e80000100800 */
[----:B------:R2:W-:Y:S01]  /*9e90*/  STL [R1+0x38c], R120 ;  /* 0x00038c7801007387 */ /* 0x0005e20000100800 */
[----:B-1----:R-:W-:-:S02]  /*9ea0*/  IADD3 R119, P1, R3, R2, RZ ;  /* 0x0000000203777210 */ /* 0x002fc40007f3e0ff */
[----:B0-----:R-:W-:-:S03]  /*9eb0*/  IADD3 R118, P2, R27, R2, RZ ;  /* 0x000000021b767210 */ /* 0x001fc60007f5e0ff */
[----:B------:R0:W-:Y:S01]  /*9ec0*/  STL [R1+0x394], R119 ;  /* 0x0003947701007387 */ /* 0x0001e20000100800 */
[----:B--2---:R-:W-:-:S03]  /*9ed0*/  LEA.HI.X.SX32 R120, R30, R0, 0x1, P0 ;  /* 0x000000001e787211 */ /* 0x004fc600000f0eff */
[----:B------:R1:W-:Y:S04]  /*9ee0*/  STL [R1+0x3a4], R118 ;  /* 0x0003a47601007387 */ /* 0x0003e80000100800 */
[----:B------:R2:W-:Y:S01]  /*9ef0*/  STL [R1+0x388], R120 ;  /* 0x0003887801007387 */ /* 0x0005e20000100800 */
[-C--:B0-----:R-:W-:Y:S01]  /*9f00*/  LEA.HI.X.SX32 R119, R3, R0.reuse, 0x1, P1 ;  /* 0x0000000003777211 */ /* 0x081fe200008f0eff */
[----:B------:R-:W-:Y:S01]  /*9f10*/  IMAD R3, R42, 0x2, R25 ;  /* 0x000000022a037824 */ /* 0x000fe200078e0219 */
[----:B-1----:R-:W-:-:S03]  /*9f20*/  LEA.HI.X.SX32 R118, R27, R0, 0x1, P2 ;  /* 0x000000001b767211 */ /* 0x002fc600010f0eff */
[----:B------:R0:W-:Y:S01]  /*9f30*/  STL [R1+0x390], R119 ;  /* 0x0003907701007387 */ /* 0x0001e20000100800 */
[----:B------:R-:W-:Y:S01]  /*9f40*/  IMAD R26, R42, 0x2, R3 ;  /* 0x000000022a1a7824 */ /* 0x000fe200078e0203 */
[-C--:B--2---:R-:W-:Y:S02]  /*9f50*/  IADD3 R120, P0, R5, R2.reuse, RZ ;  /* 0x0000000205787210 */ /* 0x084fe40007f1e0ff */
[----:B------:R1:W-:Y:S04]  /*9f60*/  STL [R1+0x3a0], R118 ;  /* 0x0003a07601007387 */ /* 0x0003e80000100800 */
[----:B------:R-:W-:Y:S01]  /*9f70*/  STL [R1+0x3ac], R120 ;  /* 0x0003ac7801007387 */ /* 0x000fe20000100800 */
[-C--:B0-----:R-:W-:Y:S02]  /*9f80*/  IADD3 R119, P1, R31, R2.reuse, RZ ;  /* 0x000000021f777210 */ /* 0x081fe40007f3e0ff */
[----:B-1----:R-:W-:-:S03]  /*9f90*/  IADD3 R118, P2, R4, R2, RZ ;  /* 0x0000000204767210 */ /* 0x002fc60007f5e0ff */
[----:B------:R0:W-:Y:S04]  /*9fa0*/  STL [R1+0x3b4], R119 ;  /* 0x0003b47701007387 */ /* 0x0001e80000100800 */
[----:B------:R1:W-:Y:S01]  /*9fb0*/  STL [R1+0x3bc], R118 ;  /* 0x0003bc7601007387 */ /* 0x0003e20000100800 */
[-C--:B0-----:R-:W-:Y:S02]  /*9fc0*/  LEA.HI.X.SX32 R119, R5, R0.reuse, 0x1, P0 ;  /* 0x0000000005777211 */ /* 0x081fe400000f0eff */
[-C--:B------:R-:W-:Y:S02]  /*9fd0*/  LEA.HI.X.SX32 R5, R31, R0.reuse, 0x1, P1 ;  /* 0x000000001f057211 */ /* 0x080fe400008f0eff */
[----:B------:R-:W-:Y:S02]  /*9fe0*/  CS2R R30, SRZ ;  /* 0x00000000001e7805 */ /* 0x000fe4000001ff00 */
[----:B-1----:R-:W-:Y:S01]  /*9ff0*/  LEA.HI.X.SX32 R118, R4, R0, 0x1, P2 ;  /* 0x0000000004767211 */ /* 0x002fe200010f0eff */
[----:B------:R0:W-:Y:S01]  /*a000*/  STL [R1+0x3a8], R119 ;  /* 0x0003a87701007387 */ /* 0x0001e20000100800 */
[----:B------:R-:W-:-:S03]  /*a010*/  IMAD R4, R42, 0x2, R26 ;  /* 0x000000022a047824 */ /* 0x000fc600078e021a */
[----:B------:R1:W-:Y:S04]  /*a020*/  STL [R1+0x3b0], R5 ;  /* 0x0003b00501007387 */ /* 0x0003e80000100800 */
[----:B------:R2:W-:Y:S01]  /*a030*/  STL [R1+0x3b8], R118 ;  /* 0x0003b87601007387 */ /* 0x0005e20000100800 */
[-C--:B0-----:R-:W-:Y:S02]  /*a040*/  IADD3 R119, P1, R7, R2.reuse, RZ ;  /* 0x0000000207777210 */ /* 0x081fe40007f3e0ff */
        /* <DEDUP_REMOVED lines=13> */
[----:B------:R-:W-:-:S03]  /*a120*/  IADD3 R8, P0, R24, R2, RZ ;  /* 0x0000000218087210 */ /* 0x000fc60007f1e0ff */
[----:B------:R2:W-:Y:S01]  /*a130*/  STL [R1+0x3d0], R118 ;  /* 0x0003d07601007387 */ /* 0x0005e20000100800 */
[----:B0-----:R-:W-:-:S03]  /*a140*/  LEA.HI.X.SX32 R120, R24, R0, 0x1, P0 ;  /* 0x0000000018787211 */ /* 0x001fc600000f0eff */
[----:B------:R0:W-:Y:S01]  /*a150*/  STL [R1+0x3e4], R8 ;  /* 0x0003e40801007387 */ /* 0x0001e20000100800 */
[-C--:B-1----:R-:W-:Y:S02]  /*a160*/  IADD3 R119, P1, R25, R2.reuse, RZ ;  /* 0x0000000219777210 */ /* 0x082fe40007f3e0ff */
[----:B--2---:R-:W-:-:S03]  /*a170*/  IADD3 R118, P2, R3, R2, RZ ;  /* 0x0000000203767210 */ /* 0x004fc60007f5e0ff */
[----:B------:R1:W-:Y:S01]  /*a180*/  STL [R1+0x3ec], R119 ;  /* 0x0003ec7701007387 */ /* 0x0003e20000100800 */
[----:B0-----:R-:W-:-:S03]  /*a190*/  IMAD R8, R42, 0x4, R7 ;  /* 0x000000042a087824 */ /* 0x001fc600078e0207 */
[----:B------:R0:W-:Y:S04]  /*a1a0*/  STL [R1+0x3f4], R118 ;  /* 0x0003f47601007387 */ /* 0x0001e80000100800 */
[----:B------:R2:W-:Y:S01]  /*a1b0*/  STL [R1+0x3e0], R120 ;  /* 0x0003e07801007387 */ /* 0x0005e20000100800 */
[-C--:B-1----:R-:W-:Y:S02]  /*a1c0*/  LEA.HI.X.SX32 R119, R25, R0.reuse, 0x1, P1 ;  /* 0x0000000019777211 */ /* 0x082fe400008f0eff */
[----:B0-----:R-:W-:-:S03]  /*a1d0*/  LEA.HI.X.SX32 R118, R3, R0, 0x1, P2 ;  /* 0x0000000003767211 */ /* 0x001fc600010f0eff */
[----:B------:R0:W-:Y:S01]  /*a1e0*/  STL [R1+0x3e8], R119 ;  /* 0x0003e87701007387 */ /* 0x0001e20000100800 */
[----:B------:R-:W-:Y:S01]  /*a1f0*/  IMAD R3, R42, 0x2, R8 ;  /* 0x000000022a037824 */ /* 0x000fe200078e0208 */
[----:B--2---:R-:W-:Y:S02]  /*a200*/  IADD3 R120, P0, R26, R2, RZ ;  /* 0x000000021a787210 */ /* 0x004fe40007f1e0ff */
[----:B------:R1:W-:Y:S01]  /*a210*/  STL [R1+0x3f0], R118 ;  /* 0x0003f07601007387 */ /* 0x0003e20000100800 */
[----:B------:R-:W-:-:S03]  /*a220*/  IMAD R24, R42, 0x2, R3 ;  /* 0x000000022a187824 */ /* 0x000fc600078e0203 */
[----:B------:R2:W-:Y:S01]  /*a230*/  STL [R1+0x3fc], R120 ;  /* 0x0003fc7801007387 */ /* 0x0005e20000100800 */
[-C--:B0-----:R-:W-:Y:S02]  /*a240*/  IADD3 R119, P1, R4, R2.reuse, RZ ;  /* 0x0000000204777210 */ /* 0x081fe40007f3e0ff */
[----:B-1----:R-:W-:-:S03]  /*a250*/  IADD3 R118, P2, R5, R2, RZ ;  /* 0x0000000205767210 */ /* 0x002fc60007f5e0ff */
[----:B------:R0:W-:Y:S01]  /*a260*/  STL [R1+0x404], R119 ;  /* 0x0004047701007387 */ /* 0x0001e20000100800 */
[----:B--2---:R-:W-:-:S03]  /*a270*/  LEA.HI.X.SX32 R120, R26, R0, 0x1, P0 ;  /* 0x000000001a787211 */ /* 0x004fc600000f0eff */
[----:B------:R1:W-:Y:S01]  /*a280*/  STL [R1+0x40c], R118 ;  /* 0x00040c7601007387 */ /* 0x0003e20000100800 */
[----:B------:R-:W-:-:S03]  /*a290*/  CS2R R26, SRZ ;  /* 0x00000000001a7805 */ /* 0x000fc6000001ff00 */
[----:B------:R-:W-:Y:S01]  /*a2a0*/  STL [R1+0x3f8], R120 ;  /* 0x0003f87801007387 */ /* 0x000fe20000100800 */
[-C--:B0-----:R-:W-:Y:S01]  /*a2b0*/  LEA.HI.X.SX32 R119, R4, R0.reuse, 0x1, P1 ;  /* 0x0000000004777211 */ /* 0x081fe200008f0eff */
[----:B------:R-:W-:Y:S01]  /*a2c0*/  IMAD R4, R42, 0x2, R24 ;  /* 0x000000022a047824 */ /* 0x000fe200078e0218 */
[----:B-1----:R-:W-:-:S03]  /*a2d0*/  LEA.HI.X.SX32 R118, R5, R0, 0x1, P2 ;  /* 0x0000000005767211 */ /* 0x002fc600010f0eff */
[----:B------:R0:W-:Y:S01]  /*a2e0*/  STL [R1+0x400], R119 ;  /* 0x0004007701007387 */ /* 0x0001e20000100800 */
[----:B------:R-:W-:-:S03]  /*a2f0*/  IADD3 R5, P0, R7, R2, RZ ;  /* 0x0000000207057210 */ /* 0x000fc60007f1e0ff */
[----:B------:R1:W-:Y:S04]  /*a300*/  STL [R1+0x408], R118 ;  /* 0x0004087601007387 */ /* 0x0003e80000100800 */
[----:B------:R2:W-:Y:S01]  /*a310*/  STL [R1+0x414], R5 ;  /* 0x0004140501007387 */ /* 0x0005e20000100800 */
[CC--:B0-----:R-:W-:Y:S02]  /*a320*/  IADD3 R119, P2, R3.reuse, R2.reuse, RZ ;  /* 0x0000000203777210 */ /* 0x0c1fe40007f5e0ff */
[----:B-1----:R-:W-:Y:S02]  /*a330*/  IADD3 R118, P1, R8, R2, RZ ;  /* 0x0000000208767210 */ /* 0x002fe40007f3e0ff */
[----:B------:R-:W-:Y:S01]  /*a340*/  LEA.HI.X.SX32 R3, R3, R0, 0x1, P2 ;  /* 0x0000000003037211 */ /* 0x000fe200010f0eff */
[----:B--2---:R-:W-:-:S02]  /*a350*/  IMAD R5, R42, 0x2, R4 ;  /* 0x000000022a057824 */ /* 0x004fc400078e0204 */
[----:B------:R0:W-:Y:S02]  /*a360*/  STL [R1+0x424], R118 ;  /* 0x0004247601007387 */ /* 0x0001e40000100800 */
[----:B------:R-:W-:Y:S02]  /*a370*/  IMAD R42, R42, 0x2, R5 ;  /* 0x000000022a2a7824 */ /* 0x000fe400078e0205 */
[----:B------:R-:W-:Y:S01]  /*a380*/  STL [R1+0x42c], R119 ;  /* 0x00042c7701007387 */ /* 0x000fe20000100800 */
[-C--:B0-----:R-:W-:Y:S02]  /*a390*/  LEA.HI.X.SX32 R118, R7, R0.reuse, 0x1, P0 ;  /* 0x0000000007767211 */ /* 0x081fe400000f0eff */
[----:B------:R-:W-:Y:S02]  /*a3a0*/  LEA.HI.X.SX32 R7, R8, R0, 0x1, P1 ;  /* 0x0000000008077211 */ /* 0x000fe400008f0eff */
[-C--:B------:R-:W-:Y:S01]  /*a3b0*/  IADD3 R8, P0, R24, R2.reuse, RZ ;  /* 0x0000000218087210 */ /* 0x080fe20007f1e0ff */
[----:B------:R-:W-:Y:S04]  /*a3c0*/  STL [R1+0x410], R118 ;  /* 0x0004107601007387 */ /* 0x000fe80000100800 */
[----:B------:R0:W-:Y:S04]  /*a3d0*/  STL [R1+0x420], R7 ;  /* 0x0004200701007387 */ /* 0x0001e80000100800 */
[----:B------:R1:W-:Y:S04]  /*a3e0*/  STL [R1+0x428], R3 ;  /* 0x0004280301007387 */ /* 0x0003e80000100800 */
[----:B------:R-:W-:Y:S01]  /*a3f0*/  STL [R1+0x430], R8 ;  /* 0x0004300801007387 */ /* 0x000fe20000100800 */
[----:B0-----:R-:W-:-:S02]  /*a400*/  IADD3 R7, P1, R4, R2, RZ ;  /* 0x0000000204077210 */ /* 0x001fc40007f3e0ff */
[----:B-1----:R-:W-:-:S03]  /*a410*/  IADD3 R3, P2, R5, R2, RZ ;  /* 0x0000000205037210 */ /* 0x002fc60007f5e0ff */
[----:B------:R0:W-:Y:S01]  /*a420*/  STL [R1+0x434], R7 ;  /* 0x0004340701007387 */ /* 0x0001e20000100800 */
[----:B------:R-:W-:-:S03]  /*a430*/  IADD3 R2, P3, R42, R2, RZ ;  /* 0x000000022a027210 */ /* 0x000fc60007f7e0ff */
[----:B------:R1:W-:Y:S04]  /*a440*/  STL [R1+0x438], R3 ;  /* 0x0004380301007387 */ /* 0x0003e80000100800 */
[----:B------:R2:W-:Y:S01]  /*a450*/  STL [R1+0x254], R2 ;  /* 0x0002540201007387 */ /* 0x0005e20000100800 */
[-C--:B0-----:R-:W-:Y:S02]  /*a460*/  LEA.HI.X.SX32 R7, R24, R0.reuse, 0x1, P0 ;  /* 0x0000000018077211 */ /* 0x081fe400000f0eff */
[----:B------:R-:W-:Y:S02]  /*a470*/  CS2R R24, SRZ ;  /* 0x0000000000187805 */ /* 0x000fe4000001ff00 */
[----:B-1----:R-:W-:Y:S01]  /*a480*/  LEA.HI.X.SX32 R3, R4, R0, 0x1, P1 ;  /* 0x0000000004037211 */ /* 0x002fe200008f0eff */
[----:B------:R-:W-:Y:S01]  /*a490*/  STL [R1+0x244], R7 ;  /* 0x0002440701007387 */ /* 0x000fe20000100800 */
[----:B------:R-:W-:-:S02]  /*a4a0*/  LOP3.LUT R4, R6, 0x8, RZ, 0xfc, !PT ;  /* 0x0000000806047812 */ /* 0x000fc400078efcff */
[-C--:B--2---:R-:W-:Y:S01]  /*a4b0*/  LEA.HI.X.SX32 R2, R5, R0.reuse, 0x1, P2 ;  /* 0x0000000005027211 */ /* 0x084fe200010f0eff */
[----:B------:R0:W-:Y:S01]  /*a4c0*/  STL [R1+0x24c], R3 ;  /* 0x00024c0301007387 */ /* 0x0001e20000100800 */
[----:B------:R-:W-:Y:S02]  /*a4d0*/  LEA.HI.X.SX32 R0, R42, R0, 0x1, P3 ;  /* 0x000000002a007211 */ /* 0x000fe400018f0eff */
[----:B------:R-:W-:Y:S02]  /*a4e0*/  CS2R R42, SRZ ;  /* 0x00000000002a7805 */ /* 0x000fe4000001ff00 */
[C---:B------:R-:W-:Y:S01]  /*a4f0*/  LOP3.LUT R4, R6.reuse, 0x10, RZ, 0xfc, !PT ;  /* 0x0000001006047812 */ /* 0x040fe200078efcff */
[----:B------:R1:W-:Y:S01]  /*a500*/  STL [R1+0x250], R2 ;  /* 0x0002500201007387 */ /* 0x0003e20000100800 */
[C---:B------:R-:W-:Y:S02]  /*a510*/  LOP3.LUT R4, R6.reuse, 0x16, RZ, 0xfc, !PT ;  /* 0x0000001606047812 */ /* 0x040fe400078efcff */
[C---:B------:R-:W-:Y:S01]  /*a520*/  LOP3.LUT R4, R6.reuse, 0x1c, RZ, 0xfc, !PT ;  /* 0x0000001c06047812 */ /* 0x040fe200078efcff */
[----:B------:R2:W-:Y:S01]  /*a530*/  STL [R1+0x248], R0 ;  /* 0x0002480001007387 */ /* 0x0005e20000100800 */
[----:B------:R-:W-:-:S02]  /*a540*/  LOP3.LUT R4, R6, 0x24, RZ, 0xfc, !PT ;  /* 0x0000002406047812 */ /* 0x000fc400078efcff */
[C---:B0-----:R-:W-:Y:S02]  /*a550*/  LOP3.LUT R3, R6.reuse, 0x4, RZ, 0xfc, !PT ;  /* 0x0000000406037812 */ /* 0x041fe400078efcff */
[C---:B------:R-:W-:Y:S01]  /*a560*/  LOP3.LUT R3, R6.reuse, 0xa, RZ, 0xfc, !PT ;  /* 0x0000000a06037812 */ /* 0x040fe200078efcff */
[C---:B-1----:R-:W-:Y:S01]  /*a570*/  IMAD.SHL.U32 R2, R77.reuse, 0x80, RZ ;  /* 0x000000804d027824 */ /* 0x042fe200078e00ff */
[C---:B------:R-:W-:Y:S01]  /*a580*/  LOP3.LUT R3, R6.reuse, 0x12, RZ, 0xfc, !PT ;  /* 0x0000001206037812 */ /* 0x040fe200078efcff */
[----:B------:R-:W-:Y:S01]  /*a590*/  IMAD.SHL.U32 R77, R77, 0x10, RZ ;  /* 0x000000104d4d7824 */ /* 0x000fe200078e00ff */
[C---:B------:R-:W-:Y:S02]  /*a5a0*/  LOP3.LUT R3, R6.reuse, 0x18, RZ, 0xfc, !PT ;  /* 0x0000001806037812 */ /* 0x040fe400078efcff */
[C---:B--2---:R-:W-:Y:S01]  /*a5b0*/  LOP3.LUT R0, R6.reuse, 0x2, RZ, 0xfc, !PT ;  /* 0x0000000206007812 */ /* 0x044fe200078efcff */
[----:B------:R-:W-:Y:S01]  /*a5c0*/  STL [R1+0x564], R2 ;  /* 0x0005640201007387 */ /* 0x000fe20000100800 */
[----:B------:R-:W-:-:S02]  /*a5d0*/  LOP3.LUT R0, R6, 0x6, RZ, 0xfc, !PT ;  /* 0x0000000606007812 */ /* 0x000fc400078efcff */
[C---:B------:R-:W-:Y:S02]  /*a5e0*/  LOP3.LUT R0, R6.reuse, 0xc, RZ, 0xfc, !PT ;  /* 0x0000000c06007812 */ /* 0x040fe400078efcff */
[C---:B------:R-:W-:Y:S02]  /*a5f0*/  LOP3.LUT R0, R6.reuse, 0x14, RZ, 0xfc, !PT ;  /* 0x0000001406007812 */ /* 0x040fe400078efcff */
[C---:B------:R-:W-:Y:S02]  /*a600*/  LOP3.LUT R0, R6.reuse, 0x1a, RZ, 0xfc, !PT ;  /* 0x0000001a06007812 */ /* 0x040fe400078efcff */
[C---:B------:R-:W-:Y:S02]  /*a610*/  LOP3.LUT R0, R6.reuse, 0x22, RZ, 0xfc, !PT ;  /* 0x0000002206007812 */ /* 0x040fe400078efcff */
[C---:B------:R-:W-:Y:S02]  /*a620*/  LOP3.LUT R0, R6.reuse, 0x28, RZ, 0xfc, !PT ;  /* 0x0000002806007812 */ /* 0x040fe400078efcff */
        /* <DEDUP_REMOVED lines=10> */
[----:B------:R-:W-:Y:S02]  /*a6d0*/  LOP3.LUT R0, R77, 0x70, RZ, 0xc0, !PT ;  /* 0x000000704d007812 */ /* 0x000fe400078ec0ff */
[----:B------:R-:W-:Y:S02]  /*a6e0*/  CS2R R76, SRZ ;  /* 0x00000000004c7805 */ /* 0x000fe4000001ff00 */
[----:B------:R-:W-:-:S02]  /*a6f0*/  LOP3.LUT R3, R6, 0x26, RZ, 0xfc, !PT ;  /* 0x0000002606037812 */ /* 0x000fc400078efcff */
[C---:B------:R-:W-:Y:S01]  /*a700*/  LOP3.LUT R3, R6.reuse, 0x2c, RZ, 0xfc, !PT ;  /* 0x0000002c06037812 */ /* 0x040fe200078efcff */
[----:B------:R0:W-:Y:S01]  /*a710*/  STL [R1+0x560], R0 ;  /* 0x0005600001007387 */ /* 0x0001e20000100800 */
[C---:B------:R-:W-:Y:S02]  /*a720*/  LOP3.LUT R4, R6.reuse, 0x2a, RZ, 0xfc, !PT ;  /* 0x0000002a06047812 */ /* 0x040fe400078efcff */
[C---:B------:R-:W-:Y:S02]  /*a730*/  LOP3.LUT R3, R6.reuse, 0x34, RZ, 0xfc, !PT ;  /* 0x0000003406037812 */ /* 0x040fe400078efcff */
[C---:B------:R-:W-:Y:S02]  /*a740*/  LOP3.LUT R4, R6.reuse, 0x32, RZ, 0xfc, !PT ;  /* 0x0000003206047812 */ /* 0x040fe400078efcff */
[C---:B------:R-:W-:Y:S02]  /*a750*/  LOP3.LUT R3, R6.reuse, 0x3a, RZ, 0xfc, !PT ;  /* 0x0000003a06037812 */ /* 0x040fe400078efcff */
[----:B------:R-:W-:-:S02]  /*a760*/  LOP3.LUT R4, R6, 0x38, RZ, 0xfc, !PT ;  /* 0x0000003806047812 */ /* 0x000fc400078efcff */
[----:B------:R-:W-:Y:S02]  /*a770*/  LOP3.LUT R3, R6, 0x42, RZ, 0xfc, !PT ;  /* 0x0000004206037812 */ /* 0x000fe400078efcff */
[----:B------:R-:W-:Y:S02]  /*a780*/  LOP3.LUT R8, R0, 0x1f80, R2, 0xf8, !PT ;  /* 0x00001f8000087812 */ /* 0x000fe400078ef802 */
[C---:B------:R-:W-:Y:S02]  /*a790*/  LOP3.LUT R4, R6.reuse, 0x40, RZ, 0xfc, !PT ;  /* 0x0000004006047812 */ /* 0x040fe400078efcff */
[C---:B------:R-:W-:Y:S02]  /*a7a0*/  LOP3.LUT R3, R6.reuse, 0x48, RZ, 0xfc, !PT ;  /* 0x0000004806037812 */ /* 0x040fe400078efcff */
[C---:B0-----:R-:W-:Y:S02]  /*a7b0*/  LOP3.LUT R0, R6.reuse, 0x76, RZ, 0xfc, !PT ;  /* 0x0000007606007812 */ /* 0x041fe400078efcff */
[----:B------:R-:W-:-:S02]  /*a7c0*/  LOP3.LUT R4, R6, 0x46, RZ, 0xfc, !PT ;  /* 0x0000004606047812 */ /* 0x000fc400078efcff */
[C---:B------:R-:W-:Y:S02]  /*a7d0*/  LOP3.LUT R3, R6.reuse, 0x50, RZ, 0xfc, !PT ;  /* 0x0000005006037812 */ /* 0x040fe400078efcff */
[C---:B------:R-:W-:Y:S02]  /*a7e0*/  LOP3.LUT R0, R6.reuse, 0x7a, RZ, 0xfc, !PT ;  /* 0x0000007a06007812 */ /* 0x040fe400078efcff */
[C---:B------:R-:W-:Y:S02]  /*a7f0*/  LOP3.LUT R4, R6.reuse, 0x4c, RZ, 0xfc, !PT ;  /* 0x0000004c06047812 */ /* 0x040fe400078efcff */
[----:B------:R-:W-:Y:S02]  /*a800*/  LOP3.LUT R3, R6, 0x56, RZ, 0xfc, !PT ;  /* 0x0000005606037812 */ /* 0x000fe400078efcff */
[----:B------:R-:W-:Y:S02]  /*a810*/  SHF.R.S32.HI R0, RZ, 0x7, R74 ;  /* 0x00000007ff007819 */ /* 0x000fe4000001144a */
[----:B------:R-:W-:-:S02]  /*a820*/  CS2R R74, SRZ ;  /* 0x00000000004a7805 */ /* 0x000fc4000001ff00 */
[C---:B------:R-:W-:Y:S02]  /*a830*/  LOP3.LUT R4, R6.reuse, 0x54, RZ, 0xfc, !PT ;  /* 0x0000005406047812 */ /* 0x040fe400078efcff */
[C---:B------:R-:W-:Y:S01]  /*a840*/  LOP3.LUT R3, R6.reuse, 0x5c, RZ, 0xfc, !PT ;  /* 0x0000005c06037812 */ /* 0x040fe200078efcff */
[----:B------:R0:W-:Y:S01]  /*a850*/  STL [R1+0x47c], R0 ;  /* 0x00047c0001007387 */ /* 0x0001e20000100800 */
[C---:B------:R-:W-:Y:S02]  /*a860*/  LOP3.LUT R4, R6.reuse, 0x5a, RZ, 0xfc, !PT ;  /* 0x0000005a06047812 */ /* 0x040fe400078efcff */
[----:B------:R-:W-:Y:S02]  /*a870*/  LOP3.LUT R3, R6, 0x64, RZ, 0xfc, !PT ;  /* 0x0000006406037812 */ /* 0x000fe400078efcff */
[----:B------:R-:W-:Y:S02]  /*a880*/  LOP3.LUT R8, R8, R6, RZ, 0xfc, !PT ;  /* 0x0000000608087212 */ /* 0x000fe400078efcff */
[----:B------:R-:W-:-:S02]  /*a890*/  LOP3.LUT R4, R6, 0x62, RZ, 0xfc, !PT ;  /* 0x0000006206047812 */ /* 0x000fc400078efcff */
[C---:B------:R-:W-:Y:S02]  /*a8a0*/  LOP3.LUT R3, R6.reuse, 0x6a, RZ, 0xfc, !PT ;  /* 0x0000006a06037812 */ /* 0x040fe400078efcff */
[C---:B------:R-:W-:Y:S02]  /*a8b0*/  LOP3.LUT R4, R6.reuse, 0x68, RZ, 0xfc, !PT ;  /* 0x0000006806047812 */ /* 0x040fe400078efcff */
[C---:B------:R-:W-:Y:S02]  /*a8c0*/  LOP3.LUT R3, R6.reuse, 0x72, RZ, 0xfc, !PT ;  /* 0x0000007206037812 */ /* 0x040fe400078efcff */
[C---:B------:R-:W-:Y:S02]  /*a8d0*/  LOP3.LUT R5, R6.reuse, 0x6c, RZ, 0xfc, !PT ;  /* 0x0000006c06057812 */ /* 0x040fe400078efcff */
[C---:B------:R-:W-:Y:S02]  /*a8e0*/  LOP3.LUT R4, R6.reuse, 0x70, RZ, 0xfc, !PT ;  /* 0x0000007006047812 */ /* 0x040fe400078efcff */
[----:B------:R-:W-:-:S02]  /*a8f0*/  LOP3.LUT R3, R6, 0x74, RZ, 0xfc, !PT ;  /* 0x0000007406037812 */ /* 0x000fc400078efcff */
[----:B------:R-:W-:Y:S02]  /*a900*/  LOP3.LUT R2, R6, 0x78, RZ, 0xfc, !PT ;  /* 0x0000007806027812 */ /* 0x000fe400078efcff */
[C---:B------:R-:W-:Y:S02]  /*a910*/  LOP3.LUT R7, R8.reuse, 0x10, RZ, 0x3c, !PT ;  /* 0x0000001008077812 */ /* 0x040fe400078e3cff */
[C---:B------:R-:W-:Y:S02]  /*a920*/  LOP3.LUT R6, R8.reuse, 0x20, RZ, 0x3c, !PT ;  /* 0x0000002008067812 */ /* 0x040fe400078e3cff */
[C---:B------:R-:W-:Y:S02]  /*a930*/  LOP3.LUT R5, R8.reuse, 0x30, RZ, 0x3c, !PT ;  /* 0x0000003008057812 */ /* 0x040fe400078e3cff */
[C---:B------:R-:W-:Y:S02]  /*a940*/  LOP3.LUT R4, R8.reuse, 0x40, RZ, 0x3c, !PT ;  /* 0x0000004008047812 */ /* 0x040fe400078e3cff */
[----:B------:R-:W-:-:S02]  /*a950*/  LOP3.LUT R3, R8, 0x50, RZ, 0x3c, !PT ;  /* 0x0000005008037812 */ /* 0x000fc400078e3cff */
[C---:B------:R-:W-:Y:S02]  /*a960*/  LOP3.LUT R2, R8.reuse, 0x60, RZ, 0x3c, !PT ;  /* 0x0000006008027812 */ /* 0x040fe400078e3cff */
[----:B0-----:R-:W-:-:S07]  /*a970*/  LOP3.LUT R0, R8, 0x70, RZ, 0x3c, !PT ;  /* 0x0000007008007812 */ /* 0x001fce00078e3cff */
.L_x_2:
[----:B------:R-:W2:Y:S04]  /*a980*/  LDL R119, [R1+0x248] ;  /* 0x0002480001777983 */ /* 0x000ea80000100800 */
[----:B------:R-:W2:Y:S04]  /*a990*/  LDL R118, [R1+0x254] ;  /* 0x0002540001767983 */ /* 0x000ea80000100800 */
[----:B------:R-:W3:Y:S04]  /*a9a0*/  LDL R159, [R1+0x250] ;  /* 0x00025000019f7983 */ /* 0x000ee80000100800 */
[----:B------:R-:W4:Y:S01]  /*a9b0*/  LDL R120, [R1+0x438] ;  /* 0x0004380001787983 */ /* 0x000f220000100800 */
[----:B------:R-:W-:Y:S01]  /*a9c0*/  UIMAD UR13, UR4, -0x80, UR5 ;  /* 0xffffff80040d78a4 */ /* 0x000fe2000f8e0205 */
[----:B------:R-:W-:-:S02]  /*a9d0*/  PRMT R141, RZ, 0x7610, R141 ;  /* 0x00007610ff8d7816 */ /* 0x000fc4000000008d */
[----:B0-----:R0:W-:Y:S01]  /*a9e0*/  STL [R1+0x6cc], R196 ;  /* 0x0006ccc401007387 */ /* 0x0011e20000100800 */
[----:B------:R-:W-:Y:S01]  /*a9f0*/  PRMT R140, RZ, 0x7610, R140 ;  /* 0x00007610ff8c7816 */ /* 0x000fe2000000008c */
[----:B------:R-:W1:Y:S02]  /*aa00*/  S2R R121, SR_TID.X ;  /* 0x0000000000797919 */ /* 0x000e640000002100 */
[----:B------:R1:W-:Y:S01]  /*aa10*/  STL [R1+0x6c8], R111 ;  /* 0x0006c86f01007387 */ /* 0x0003e20000100800 */
[----:B0-----:R-:W0:Y:S03]  /*aa20*/  S2R R196, SR_TID.X ;  /* 0x0000000000c47919 */ /* 0x001e260000002100 */
[----:B------:R0:W-:Y:S01]  /*aa30*/  STL [R1+0x6c4], R88 ;  /* 0x0006c45801007387 */ /* 0x0001e20000100800 */
[----:B-1----:R-:W-:Y:S01]  /*aa40*/  SHF.R.U32.HI R121, RZ, 0x6, R121 ;  /* 0x00000006ff797819 */ /* 0x002fe20000011679 */
[----:B------:R-:W1:Y:S03]  /*aa50*/  S2R R111, SR_TID.X ;  /* 0x00000000006f7919 */ /* 0x000e660000002100 */
[----:B------:R-:W-:Y:S01]  /*aa60*/  SGXT.U32 R121, R121, 0x1 ;  /* 0x000000017979781a */ /* 0x000fe20000000000 */
[----:B------:R0:W-:Y:S02]  /*aa70*/  STL [R1+0x6c0], R103 ;  /* 0x0006c06701007387 */ /* 0x0001e40000100800 */
[----:B0-----:R-:W-:-:S02]  /*aa80*/  SHF.R.U32.HI R196, RZ, 0x6, R196 ;  /* 0x00000006ffc47819 */ /* 0x001fc400000116c4 */
[----:B------:R0:W-:Y:S01]  /*aa90*/  STL [R1+0x6bc], R12 ;  /* 0x0006bc0c01007387 */ /* 0x0001e20000100800 */
[----:B------:R-:W-:Y:S02]  /*aaa0*/  LOP3.LUT R121, R121, 0x4, RZ, 0xfc, !PT ;  /* 0x0000000479797812 */ /* 0x000fe400078efcff */
[----:B------:R-:W-:Y:S01]  /*aab0*/  SGXT.U32 R196, R196, 0x1 ;  /* 0x00000001c4c4781a */ /* 0x000fe20000000000 */
[----:B------:R-:W3:Y:S01]  /*aac0*/  LDL R88, [R1+0x420] ;  /* 0x0004200001587983 */ /* 0x000ee20000100800 */
[----:B------:R-:W-:Y:S02]  /*aad0*/  ISETP.GE.AND P1, PT, R121, UR13, PT ;  /* 0x0000000d79007c0c */ /* 0x000fe4000bf26270 */
[----:B------:R-:W-:Y:S01]  /*aae0*/  LOP3.LUT R196, R196, 0x2, RZ, 0xfc, !PT ;  /* 0x00000002c4c47812 */ /* 0x000fe200078efcff */
[----:B------:R-:W1:Y:S03]  /*aaf0*/  S2R R121, SR_TID.X ;  /* 0x0000000000797919 */ /* 0x000e660000002100 */
[----:B------:R-:W-:Y:S01]  /*ab00*/  ISETP.GE.AND P0, PT, R196, UR13, PT ;  /* 0x0000000dc4007c0c */ /* 0x000fe2000bf06270 */
[----:B------:R-:W3:Y:S01]  /*ab10*/  LDL R103, [R1+0x430] ;  /* 0x0004300001677983 */ /* 0x000ee20000100800 */
[----:B------:R-:W1:Y:S03]  /*ab20*/  S2R R196, SR_TID.X ;  /* 0x0000000000c47919 */ /* 0x000e660000002100 */
[----:B0-----:R-:W3:Y:S01]  /*ab30*/  LDL R12, [R1+0x424] ;  /* 0x00042400010c7983 */ /* 0x001ee20000100800 */
[----:B-1----:R-:W-:-:S04]  /*ab40*/  SHF.R.U32.HI R111, RZ, 0x6, R111 ;  /* 0x00000006ff6f7819 */ /* 0x002fc8000001166f */
[----:B------:R-:W-:Y:S02]  /*ab50*/  SGXT.U32 R111, R111, 0x1 ;  /* 0x000000016f6f781a */ /* 0x000fe40000000000 */
[----:B------:R-:W-:-:S04]  /*ab60*/  SHF.R.U32.HI R121, RZ, 0x6, R121 ;  /* 0x00000006ff797819 */ /* 0x000fc80000011679 */
[----:B------:R-:W-:Y:S02]  /*ab70*/  SGXT.U32 R121, R121, 0x1 ;  /* 0x000000017979781a */ /* 0x000fe40000000000 */
[----:B------:R-:W-:Y:S02]  /*ab80*/  SHF.R.U32.HI R196, RZ, 0x6, R196 ;  /* 0x00000006ffc47819 */ /* 0x000fe400000116c4 */
[----:B------:R-:W-:Y:S02]  /*ab90*/  LOP3.LUT R121, R121, 0x8, RZ, 0xfc, !PT ;  /* 0x0000000879797812 */ /* 0x000fe400078efcff */
[----:B------:R-:W-:Y:S02]  /*aba0*/  SGXT.U32 R196, R196, 0x1 ;  /* 0x00000001c4c4781a */ /* 0x000fe40000000000 */
[----:B------:R-:W-:Y:S02]  /*abb0*/  ISETP.GE.AND P3, PT, R121, UR13, PT ;  /* 0x0000000d79007c0c */ /* 0x000fe4000bf66270 */
[----:B------:R-:W-:Y:S01]  /*abc0*/  LOP3.LUT R196, R196, 0x6, RZ, 0xfc, !PT ;  /* 0x00000006c4c47812 */ /* 0x000fe200078efcff */
[----:B------:R-:W3:Y:S03]  /*abd0*/  LDL R121, [R1+0x244] ;  /* 0x0002440001797983 */ /* 0x000ee60000100800 */
[----:B------:R-:W-:-:S02]  /*abe0*/  ISETP.GE.AND P2, PT, R196, UR13, PT ;  /* 0x0000000dc4007c0c */ /* 0x000fc4000bf46270 */
[----:B------:R-:W3:Y:S01]  /*abf0*/  LDL R196, [R1+0x434] ;  /* 0x0004340001c47983 */ /* 0x000ee20000100800 */
[----:B------:R-:W-:-:S04]  /*ac00*/  LOP3.LUT R111, R111, 0xa, RZ, 0xfc, !PT ;  /* 0x0000000a6f6f7812 */ /* 0x000fc800078efcff */
[----:B------:R-:W-:Y:S02]  /*ac10*/  ISETP.GE.AND P4, PT, R111, UR13, PT ;  /* 0x0000000d6f007c0c */ /* 0x000fe4000bf86270 */
[----:B------:R-:W3:Y:S04]  /*ac20*/  LDL R111, [R1+0x42c] ;  /* 0x00042c00016f7983 */ /* 0x000ee80000100800 */
[----:B--2---:R4:W2:Y:S02]  /*ac30*/  @!P0 LDG.E.U8 R141, desc[UR20][R118.64] ;  /* 0x00000014768d8981 */ /* 0x0048a4000c1e1100 */
[----:B----4-:R-:W-:Y:S02]  /*ac40*/  @!P1 IMAD.MOV.U32 R118, RZ, RZ, R120 ;  /* 0x000000ffff769224 */ /* 0x010fe400078e0078 */
[----:B---3--:R-:W-:Y:S01]  /*ac50*/  @!P1 IMAD.MOV.U32 R119, RZ, RZ, R159 ;  /* 0x000000ffff779224 */ /* 0x008fe200078e009f */
[----:B------:R-:W3:Y:S04]  /*ac60*/  LDL R120, [R1+0x428] ;  /* 0x0004280001787983 */ /* 0x000ee80000100800 */
[----:B------:R0:W4:Y:S04]  /*ac70*/  @!P1 LDG.E.U8 R140, desc[UR20][R118.64] ;  /* 0x00000014768c9981 */ /* 0x000128000c1e1100 */
[----:B------:R-:W2:Y:S01]  /*ac80*/  LDL R119, [R1+0x24c] ;  /* 0x00024c0001777983 */ /* 0x000ea20000100800 */
[----:B------:R-:W1:Y:S02]  /*ac90*/  S2R R159, SR_TID.X ;  /* 0x00000000009f7919 */ /* 0x000e640000002100 */
[----:B-1----:R-:W-:-:S04]  /*aca0*/  SHF.R.U32.HI R159, RZ, 0x6, R159 ;  /* 0x00000006ff9f7819 */ /* 0x002fc8000001169f */
[----:B------:R-:W-:-:S04]  /*acb0*/  SGXT.U32 R159, R159, 0x1 ;  /* 0x000000019f9f781a */ /* 0x000fc80000000000 */
[----:B------:R-:W-:-:S04]  /*acc0*/  LOP3.LUT R159, R159, 0xc, RZ, 0xfc, !PT ;  /* 0x0000000c9f9f7812 */ /* 0x000fc800078efcff */
[----:B------:R-:W-:Y:S02]  /*acd0*/  ISETP.GE.AND P1, PT, R159, UR13, PT ;  /* 0x0000000d9f007c0c */ /* 0x000fe4000bf26270 */
[----:B------:R-:W1:Y:S01]  /*ace0*/  S2R R159, SR_TID.X ;  /* 0x00000000009f7919 */ /* 0x000e620000002100 */
[----:B------:R-:W-:Y:S02]  /*acf0*/  PRMT R139, RZ, 0x7610, R139 ;  /* 0x00007610ff8b7816 */ /* 0x000fe4000000008b */
[----:B------:R-:W-:Y:S02]  /*ad00*/  PRMT R138, RZ, 0x7610, R138 ;  /* 0x00007610ff8a7816 */ /* 0x000fe4000000008a */
[----:B------:R-:W-:Y:S02]  /*ad10*/  PRMT R137, RZ, 0x7610, R137 ;  /* 0x00007610ff897816 */ /* 0x000fe40000000089 */
[----:B------:R-:W-:Y:S01]  /*ad20*/  PRMT R136, RZ, 0x7610, R136 ;  /* 0x00007610ff887816 */ /* 0x000fe20000000088 */
[----:B0-----:R-:W-:Y:S01]  /*ad30*/  @!P2 IMAD.MOV.U32 R118, RZ, RZ, R196 ;  /* 0x000000ffff76a224 */ /* 0x001fe200078e00c4 */
[----:B-1----:R-:W-:-:S04]  /*ad40*/  LEA.HI R159, R159, 0xe, RZ, 0x1a ;  /* 0x0000000e9f9f7811 */ /* 0x002fc800078fd0ff */
[----:B------:R-:W-:Y:S02]  /*ad50*/  ISETP.GE.AND P0, PT, R159, UR13, PT ;  /* 0x0000000d9f007c0c */ /* 0x000fe4000bf06270 */
[----:B------:R-:W4:Y:S04]  /*ad60*/  LDL R159, [R1+0x41c] ;  /* 0x00041c00019f7983 */ /* 0x000f280000100800 */
[----:B--2---:R0:W2:Y:S02]  /*ad70*/  @!P2 LDG.E.U8 R139, desc[UR20][R118.64] ;  /* 0x00000014768ba981 */ /* 0x0040a4000c1e1100 */
[----:B0-----:R-:W-:Y:S02]  /*ad80*/  @!P3 IMAD.MOV.U32 R118, RZ, RZ, R103 ;  /* 0x000000ffff76b224 */ /* 0x001fe400078e0067 */
[----:B------:R-:W-:-:S05]  /*ad90*/  @!P3 IMAD.MOV.U32 R119, RZ, RZ, R121 ;  /* 0x000000ffff77b224 */ /* 0x000fca00078e0079 */
[----:B------:R0:W2:Y:S02]  /*ada0*/  @!P3 LDG.E.U8 R138, desc[UR20][R118.64] ;  /* 0x00000014768ab981 */ /* 0x0000a4000c1e1100 */
[----:B0-----:R-:W-:Y:S02]  /*adb0*/  @!P4 IMAD.MOV.U32 R118, RZ, RZ, R111 ;  /* 0x000000ffff76c224 */ /* 0x001fe400078e006f */
[----:B---3--:R-:W-:Y:S01]  /*adc0*/  @!P4 IMAD.MOV.U32 R119, RZ, RZ, R120 ;  /* 0x000000ffff77c224 */ /* 0x008fe200078e0078 */
[----:B------:R-:W0:Y:S04]  /*add0*/  S2R R103, SR_TID.X ;  /* 0x0000000000677919 */ /* 0x000e280000002100 */
[----:B------:R1:W3:Y:S01]  /*ade0*/  @!P4 LDG.E.U8 R137, desc[UR20][R118.64] ;  /* 0x000000147689c981 */ /* 0x0002e2000c1e1100 */
[----:B------:R-:W0:Y:S01]  /*adf0*/  S2R R121, SR_TID.X ;  /* 0x0000000000797919 */ /* 0x000e220000002100 */
[----:B------:R-:W0:Y:S01]  /*ae00*/  S2R R196, SR_TID.X ;  /* 0x0000000000c47919 */ /* 0x000e220000002100 */
[----:B-1----:R-:W-:-:S02]  /*ae10*/  @!P1 IMAD.MOV.U32 R118, RZ, RZ, R12 ;  /* 0x000000ffff769224 */ /* 0x002fc400078e000c */
[----:B------:R-:W-:Y:S01]  /*ae20*/  @!P1 IMAD.MOV.U32 R119, RZ, RZ, R88 ;  /* 0x000000ffff779224 */ /* 0x000fe200078e0058 */
[----:B------:R-:W-:Y:S01]  /*ae30*/  PRMT R135, RZ, 0x7610, R135 ;  /* 0x00007610ff877816 */ /* 0x000fe20000000087 */
[----:B------:R-:W2:Y:S04]  /*ae40*/  LDL R120, [R1+0x40c] ;  /* 0x00040c0001787983 */ /* 0x000ea80000100800 */
[----:B------:R1:W3:Y:S04]  /*ae50*/  @!P1 LDG.E.U8 R136, desc[UR20][R118.64] ;  /* 0x0000001476889981 */ /* 0x0002e8000c1e1100 */
[----:B------:R-:W3:Y:S04]  /*ae60*/  LDL R111, [R1+0x400] ;  /* 0x00040000016f7983 */ /* 0x000ee80000100800 */
[----:B------:R-:W3:Y:S04]  /*ae70*/  LDL R88, [R1+0x3f8] ;  /* 0x0003f80001587983 */ /* 0x000ee80000100800 */
[----:B------:R-:W2:Y:S01]  /*ae80*/  LDL R119, [R1+0x418] ;  /* 0x0004180001777983 */ /* 0x000ea20000100800 */
[----:B-1----:R-:W1:Y:S01]  /*ae90*/  S2R R118, SR_TID.X ;  /* 0x0000000000767919 */ /* 0x002e620000002100 */
[----:B0-----:R-:W-:-:S02]  /*aea0*/  SHF.R.U32.HI R103, RZ, 0x6, R103 ;  /* 0x00000006ff677819 */ /* 0x001fc40000011667 */
[----:B------:R-:W-:Y:S01]  /*aeb0*/  SHF.R.U32.HI R121, RZ, 0x6, R121 ;  /* 0x00000006ff797819 */ /* 0x000fe20000011679 */
[----:B------:R-:W3:Y:S01]  /*aec0*/  LDL R12, [R1+0x3fc] ;  /* 0x0003fc00010c7983 */ /* 0x000ee20000100800 */
[----:B------:R-:W-:Y:S02]  /*aed0*/  SHF.R.U32.HI R196, RZ, 0x6, R196 ;  /* 0x00000006ffc47819 */ /* 0x000fe400000116c4 */
[----:B------:R-:W-:Y:S02]  /*aee0*/  SGXT.U32 R121, R121, 0x1 ;  /* 0x000000017979781a */ /* 0x000fe40000000000 */
[----:B------:R-:W-:Y:S02]  /*aef0*/  SGXT.U32 R103, R103, 0x1 ;  /* 0x000000016767781a */ /* 0x000fe40000000000 */
[----:B------:R-:W-:Y:S02]  /*af00*/  SGXT.U32 R196, R196, 0x1 ;  /* 0x00000001c4c4781a */ /* 0x000fe40000000000 */
[----:B------:R-:W-:-:S02]  /*af10*/  LOP3.LUT R121, R121, 0x10, RZ, 0xfc, !PT ;  /* 0x0000001079797812 */ /* 0x000fc400078efcff */
[----:B------:R-:W-:Y:S02]  /*af20*/  LOP3.LUT R103, R103, 0x12, RZ, 0xfc, !PT ;  /* 0x0000001267677812 */ /* 0x000fe400078efcff */
[----:B------:R-:W-:Y:S02]  /*af30*/  LOP3.LUT R196, R196, 0x14, RZ, 0xfc, !PT ;  /* 0x00000014c4c47812 */ /* 0x000fe400078efcff */
[----:B-1----:R-:W-:-:S04]  /*af40*/  SHF.R.U32.HI R118, RZ, 0x6, R118 ;  /* 0x00000006ff767819 */ /* 0x002fc80000011676 */
[----:B------:R-:W-:-:S04]  /*af50*/  SGXT.U32 R118, R118, 0x1 ;  /* 0x000000017676781a */ /* 0x000fc80000000000 */
[----:B------:R-:W-:-:S04]  /*af60*/  LOP3.LUT R118, R118, 0x16, RZ, 0xfc, !PT ;  /* 0x0000001676767812 */ /* 0x000fc800078efcff */
[----:B------:R-:W-:Y:S01]  /*af70*/  ISETP.GE.AND P4, PT, R118, UR13, PT ;  /* 0x0000000d76007c0c */ /* 0x000fe2000bf86270 */
[----:B----4-:R-:W-:Y:S01]  /*af80*/  @!P0 IMAD.MOV.U32 R118, RZ, RZ, R159 ;  /* 0x000000ffff768224 */ /* 0x010fe200078e009f */
[----:B------:R-:W-:Y:S02]  /*af90*/  ISETP.GE.AND P2, PT, R121, UR13, PT ;  /* 0x0000000d79007c0c */ /* 0x000fe4000bf46270 */
[----:B------:R-:W-:Y:S01]  /*afa0*/  ISETP.GE.AND P3, PT, R103, UR13, PT ;  /* 0x0000000d67007c0c */ /* 0x000fe2000bf66270 */
[----:B------:R-:W4:Y:S01]  /*afb0*/  LDL R121, [R1+0x408] ;  /* 0x0004080001797983 */ /* 0x000f220000100800 */
[----:B------:R-:W-:-:S03]  /*afc0*/  ISETP.GE.AND P1, PT, R196, UR13, PT ;  /* 0x0000000dc4007c0c */ /* 0x000fc6000bf26270 */
[----:B------:R-:W3:Y:S04]  /*afd0*/  LDL R103, [R1+0x404] ;  /* 0x0004040001677983 */ /* 0x000ee80000100800 */
[----:B------:R-:W3:Y:S04]  /*afe0*/  LDL.LU R196, [R1+0x6cc] ;  /* 0x0006cc0001c47983 */ /* 0x000ee80000300800 */
[----:B--2---:R0:W2:Y:S04]  /*aff0*/  @!P0 LDG.E.U8 R135, desc[UR20][R118.64] ;  /* 0x0000001476878981 */ /* 0x0040a8000c1e1100 */
[----:B------:R-:W0:Y:S04]  /*b000*/  LDL R118, [R1+0x410] ;  /* 0x0004100001767983 */ /* 0x000e280000100800 */
[----:B------:R-:W0:Y:S01]  /*b010*/  LDL R119, [R1+0x414] ;  /* 0x0004140001777983 */ /* 0x000e220000100800 */
[----:B------:R-:W-:-:S02]  /*b020*/  PRMT R134, RZ, 0x7610, R134 ;  /* 0x00007610ff867816 */ /* 0x000fc40000000086 */
[----:B------:R-:W-:Y:S02]  /*b030*/  PRMT R133, RZ, 0x7610, R133 ;  /* 0x00007610ff857816 */ /* 0x000fe40000000085 */
[----:B------:R-:W-:Y:S02]  /*b040*/  PRMT R132, RZ, 0x7610, R132 ;  /* 0x00007610ff847816 */ /* 0x000fe40000000084 */
[----:B------:R-:W-:Y:S01]  /*b050*/  PRMT R131, RZ, 0x7610, R131 ;  /* 0x00007610ff837816 */ /* 0x000fe20000000083 */
[----:B------:R-:W1:Y:S01]  /*b060*/  S2R R159, SR_TID.X ;  /* 0x00000000009f7919 */ /* 0x000e620000002100 */
[----:B0-----:R-:W-:-:S04]  /*b070*/  @!P2 LOP3.LUT R119, R119, R118, RZ, 0x3c, !PT ;  /* 0x000000767777a212 */ /* 0x001fc800078e3cff */
[----:B------:R-:W-:-:S04]  /*b080*/  @!P2 LOP3.LUT R118, R119, R118, RZ, 0x3c, !PT ;  /* 0x000000767776a212 */ /* 0x000fc800078e3cff */
[----:B------:R-:W-:-:S05]  /*b090*/  @!P2 LOP3.LUT R119, R119, R118, RZ, 0x3c, !PT ;  /* 0x000000767777a212 */ /* 0x000fca00078e3cff */
[----:B------:R0:W2:Y:S02]  /*b0a0*/  @!P2 LDG.E.U8 R134, desc[UR20][R118.64] ;  /* 0x000000147686a981 */ /* 0x0000a4000c1e1100 */
[----:B0-----:R-:W-:Y:S02]  /*b0b0*/  @!P3 IMAD.MOV.U32 R118, RZ, RZ, R120 ;  /* 0x000000ffff76b224 */ /* 0x001fe400078e0078 */
[----:B----4-:R-:W-:Y:S02]  /*b0c0*/  @!P3 IMAD.MOV.U32 R119, RZ, RZ, R121 ;  /* 0x000000ffff77b224 */ /* 0x010fe400078e0079 */
[----:B------:R-:W4:Y:S04]  /*b0d0*/  LDL R121, [R1+0x3f4] ;  /* 0x0003f40001797983 */ /* 0x000f280000100800 */
[----:B------:R3:W2:Y:S02]  /*b0e0*/  @!P3 LDG.E.U8 R133, desc[UR20][R118.64] ;  /* 0x000000147685b981 */ /* 0x0006a4000c1e1100 */
[----:B---3--:R-:W-:-:S02]  /*b0f0*/  @!P1 IMAD.MOV.U32 R118, RZ, RZ, R103 ;  /* 0x000000ffff769224 */ /* 0x008fc400078e0067 */
[----:B------:R-:W-:Y:S01]  /*b100*/  @!P1 IMAD.MOV.U32 R119, RZ, RZ, R111 ;  /* 0x000000ffff779224 */ /* 0x000fe200078e006f */
[----:B-1----:R-:W-:Y:S01]  /*b110*/  SHF.R.U32.HI R159, RZ, 0x6, R159 ;  /* 0x00000006ff9f7819 */ /* 0x002fe2000001169f */
[----:B------:R-:W3:Y:S04]  /*b120*/  LDL R111, [R1+0x3e0] ;  /* 0x0003e000016f7983 */ /* 0x000ee80000100800 */
[----:B------:R0:W2:Y:S01]  /*b130*/  @!P1 LDG.E.U8 R132, desc[UR20][R118.64] ;  /* 0x0000001476849981 */ /* 0x0000a2000c1e1100 */
[----:B------:R-:W-:-:S03]  /*b140*/  PRMT R130, RZ, 0x7610, R130 ;  /* 0x00007610ff827816 */ /* 0x000fc60000000082 */
[----:B------:R-:W3:Y:S01]  /*b150*/  LDL R103, [R1+0x3e4] ;  /* 0x0003e40001677983 */ /* 0x000ee20000100800 */
[----:B0-----:R-:W-:Y:S02]  /*b160*/  @!P4 IMAD.MOV.U32 R118, RZ, RZ, R12 ;  /* 0x000000ffff76c224 */ /* 0x001fe400078e000c */
[----:B------:R-:W-:Y:S01]  /*b170*/  @!P4 IMAD.MOV.U32 R119, RZ, RZ, R88 ;  /* 0x000000ffff77c224 */ /* 0x000fe200078e0058 */
[----:B------:R-:W0:Y:S04]  /*b180*/  S2R R12, SR_TID.X ;  /* 0x00000000000c7919 */ /* 0x000e280000002100 */
[----:B------:R1:W2:Y:S01]  /*b190*/  @!P4 LDG.E.U8 R131, desc[UR20][R118.64] ;  /* 0x000000147683c981 */ /* 0x0002a2000c1e1100 */
[----:B------:R-:W-:-:S03]  /*b1a0*/  SGXT.U32 R159, R159, 0x1 ;  /* 0x000000019f9f781a */ /* 0x000fc60000000000 */
[----:B------:R-:W2:Y:S04]  /*b1b0*/  LDL R88, [R1+0x3d8] ;  /* 0x0003d80001587983 */ /* 0x000ea80000100800 */
[----:B------:R-:W3:Y:S01]  /*b1c0*/  LDL R119, [R1+0x3f0] ;  /* 0x0003f00001777983 */ /* 0x000ee20000100800 */
[----:B-1----:R-:W1:Y:S01]  /*b1d0*/  S2R R118, SR_TID.X ;  /* 0x0000000000767919 */ /* 0x002e620000002100 */
[----:B------:R-:W-:-:S04]  /*b1e0*/  LOP3.LUT R159, R159, 0x18, RZ, 0xfc, !PT ;  /* 0x000000189f9f7812 */ /* 0x000fc800078efcff */
[----:B------:R-:W-:Y:S02]  /*b1f0*/  ISETP.GE.AND P0, PT, R159, UR13, PT ;  /* 0x0000000d9f007c0c */ /* 0x000fe4000bf06270 */
[----:B------:R-:W2:Y:S01]  /*b200*/  LDL R159, [R1+0x3ec] ;  /* 0x0003ec00019f7983 */ /* 0x000ea20000100800 */
[----:B0-----:R-:W-:-:S04]  /*b210*/  SHF.R.U32.HI R12, RZ, 0x6, R12 ;  /* 0x00000006ff0c7819 */ /* 0x001fc8000001160c */
[----:B------:R-:W-:Y:S02]  /*b220*/  SGXT.U32 R12, R12, 0x1 ;  /* 0x000000010c0c781a */ /* 0x000fe40000000000 */
[----:B-1----:R-:W-:-:S04]  /*b230*/  LEA.HI R118, R118, 0x1e, RZ, 0x1a ;  /* 0x0000001e76767811 */ /* 0x002fc800078fd0ff */
[----:B------:R-:W-:Y:S02]  /*b240*/  ISETP.GE.AND P3, PT, R118, UR13, PT ;  /* 0x0000000d76007c0c */ /* 0x000fe4000bf66270 */
[----:B------:R-:W-:-:S04]  /*b250*/  LOP3.LUT R12, R12, 0x1c, RZ, 0xfc, !PT ;  /* 0x0000001c0c0c7812 */ /* 0x000fc800078efcff */
[----:B------:R-:W-:Y:S02]  /*b260*/  ISETP.GE.AND P1, PT, R12, UR13, PT ;  /* 0x0000000d0c007c0c */ /* 0x000fe4000bf26270 */
[----:B------:R-:W2:Y:S01]  /*b270*/  LDL R12, [R1+0x3dc] ;  /* 0x0003dc00010c7983 */ /* 0x000ea20000100800 */
[----:B----4-:R-:W-:-:S05]  /*b280*/  @!P0 IMAD.MOV.U32 R118, RZ, RZ, R121 ;  /* 0x000000ffff768224 */ /* 0x010fca00078e0079 */
[----:B---3--:R2:W3:Y:S04]  /*b290*/  @!P0 LDG.E.U8 R130, desc[UR20][R118.64] ;  /* 0x0000001476828981 */ /* 0x0084e8000c1e1100 */
[----:B------:R-:W4:Y:S01]  /*b2a0*/  LDL R119, [R1+0x3e8] ;  /* 0x0003e80001777983 */ /* 0x000f220000100800 */
[----:B------:R-:W0:Y:S01]  /*b2b0*/  S2R R120, SR_TID.X ;  /* 0x0000000000787919 */ /* 0x000e220000002100 */
[----:B------:R-:W-:Y:S02]  /*b2c0*/  PRMT R129, RZ, 0x7610, R129 ;  /* 0x00007610ff817816 */ /* 0x000fe40000000081 */
[----:B0-----:R-:W-:-:S04]  /*b2d0*/  SHF.R.U32.HI R120, RZ, 0x6, R120 ;  /* 0x00000006ff787819 */ /* 0x001fc80000011678 */
[----:B------:R-:W-:-:S04]  /*b2e0*/  SGXT.U32 R120, R120, 0x1 ;  /* 0x000000017878781a */ /* 0x000fc80000000000 */
[----:B------:R-:W-:-:S04]  /*b2f0*/  LOP3.LUT R120, R120, 0x1a, RZ, 0xfc, !PT ;  /* 0x0000001a78787812 */ /* 0x000fc800078efcff */
[----:B------:R-:W-:Y:S02]  /*b300*/  ISETP.GE.AND P2, PT, R120, UR13, PT ;  /* 0x0000000d78007c0c */ /* 0x000fe4000bf46270 */
[----:B------:R-:W-:-:S11]  /*b310*/  PRMT R128, RZ, 0x7610, R128 ;  /* 0x00007610ff807816 */ /* 0x000fd60000000080 */
[----:B--2---:R-:W-:Y:S01]  /*b320*/  @!P2 IMAD.MOV.U32 R118, RZ, RZ, R159 ;  /* 0x000000ffff76a224 */ /* 0x004fe200078e009f */
[----:B------:R-:W-:Y:S01]  /*b330*/  PRMT R127, RZ, 0x7610, R127 ;  /* 0x00007610ff7f7816 */ /* 0x000fe2000000007f */
[----:B------:R-:W0:Y:S03]  /*b340*/  S2R R121, SR_TID.X ;  /* 0x0000000000797919 */ /* 0x000e260000002100 */
[----:B----4-:R1:W2:Y:S02]  /*b350*/  @!P2 LDG.E.U8 R129, desc[UR20][R118.64] ;  /* 0x000000147681a981 */ /* 0x0102a4000c1e1100 */
[----:B-1----:R-:W-:Y:S02]  /*b360*/  @!P1 IMAD.MOV.U32 R118, RZ, RZ, R103 ;  /* 0x000000ffff769224 */ /* 0x002fe400078e0067 */
[----:B------:R-:W-:Y:S01]  /*b370*/  @!P1 IMAD.MOV.U32 R119, RZ, RZ, R111 ;  /* 0x000000ffff779224 */ /* 0x000fe200078e006f */
[----:B0-----:R-:W-:Y:S01]  /*b380*/  SHF.R.U32.HI R121, RZ, 0x6, R121 ;  /* 0x00000006ff797819 */ /* 0x001fe20000011679 */
[----:B------:R-:W4:Y:S04]  /*b390*/  LDL R111, [R1+0x3c0] ;  /* 0x0003c000016f7983 */ /* 0x000f280000100800 */
[----:B------:R0:W2:Y:S01]  /*b3a0*/  @!P1 LDG.E.U8 R128, desc[UR20][R118.64] ;  /* 0x0000001476809981 */ /* 0x0000a2000c1e1100 */
[----:B------:R-:W-:-:S03]  /*b3b0*/  PRMT R126, RZ, 0x7610, R126 ;  /* 0x00007610ff7e7816 */ /* 0x000fc6000000007e */
[----:B------:R-:W3:Y:S01]  /*b3c0*/  LDL R103, [R1+0x3c4] ;  /* 0x0003c40001677983 */ /* 0x000ee20000100800 */
[----:B0-----:R-:W-:Y:S02]  /*b3d0*/  @!P3 IMAD.MOV.U32 R118, RZ, RZ, R12 ;  /* 0x000000ffff76b224 */ /* 0x001fe400078e000c */
[----:B------:R-:W-:Y:S01]  /*b3e0*/  @!P3 IMAD.MOV.U32 R119, RZ, RZ, R88 ;  /* 0x000000ffff77b224 */ /* 0x000fe200078e0058 */
[----:B------:R-:W-:Y:S01]  /*b3f0*/  SGXT.U32 R121, R121, 0x1 ;  /* 0x000000017979781a */ /* 0x000fe20000000000 */
[----:B------:R-:W0:Y:S03]  /*b400*/  S2R R159, SR_TID.X ;  /* 0x00000000009f7919 */ /* 0x000e260000002100 */
[----:B------:R1:W2:Y:S01]  /*b410*/  @!P3 LDG.E.U8 R127, desc[UR20][R118.64] ;  /* 0x00000014767fb981 */ /* 0x0002a2000c1e1100 */
[----:B------:R-:W0:Y:S01]  /*b420*/  S2R R12, SR_TID.X ;  /* 0x00000000000c7919 */ /* 0x000e220000002100 */
[----:B------:R-:W-:-:S02]  /*b430*/  PRMT R125, RZ, 0x7610, R125 ;  /* 0x00007610ff7d7816 */ /* 0x000fc4000000007d */
[----:B------:R-:W-:Y:S01]  /*b440*/  PRMT R124, RZ, 0x7610, R124 ;  /* 0x00007610ff7c7816 */ /* 0x000fe2000000007c */
[----:B------:R-:W2:Y:S04]  /*b450*/  LDL R88, [R1+0x3b0] ;  /* 0x0003b00001587983 */ /* 0x000ea80000100800 */
[----:B------:R-:W1:Y:S04]  /*b460*/  LDL R118, [R1+0x3d0] ;  /* 0x0003d00001767983 */ /* 0x000e680000100800 */
[----:B------:R-:W1:Y:S01]  /*b470*/  LDL R119, [R1+0x3d4] ;  /* 0x0003d40001777983 */ /* 0x000e620000100800 */
[----:B------:R-:W-:-:S04]  /*b480*/  LOP3.LUT R121, R121, 0x20, RZ, 0xfc, !PT ;  /* 0x0000002079797812 */ /* 0x000fc800078efcff */
[----:B------:R-:W-:Y:S02]  /*b490*/  ISETP.GE.AND P0, PT, R121, UR13, PT ;  /* 0x0000000d79007c0c */ /* 0x000fe4000bf06270 */
[----:B------:R-:W0:Y:S02]  /*b4a0*/  S2R R121, SR_TID.X ;  /* 0x0000000000797919 */ /* 0x000e240000002100 */
[----:B0-----:R-:W-:-:S04]  /*b4b0*/  SHF.R.U32.HI R121, RZ, 0x6, R121 ;  /* 0x00000006ff797819 */ /* 0x001fc80000011679 */
[----:B------:R-:W-:-:S04]  /*b4c0*/  SGXT.U32 R121, R121, 0x1 ;  /* 0x000000017979781a */ /* 0x000fc80000000000 */
[----:B------:R-:W-:-:S04]  /*b4d0*/  LOP3.LUT R121, R121, 0x22, RZ, 0xfc, !PT ;  /* 0x0000002279797812 */ /* 0x000fc800078efcff */
[----:B------:R-:W-:Y:S02]  /*b4e0*/  ISETP.GE.AND P2, PT, R121, UR13, PT ;  /* 0x0000000d79007c0c */ /* 0x000fe4000bf46270 */
[----:B------:R-:W4:Y:S01]  /*b4f0*/  LDL R121, [R1+0x3cc] ;  /* 0x0003cc0001797983 */ /* 0x000f220000100800 */
[----:B-1----:R-:W-:-:S04]  /*b500*/  @!P0 LOP3.LUT R119, R119, R118, RZ, 0x3c, !PT ;  /* 0x0000007677778212 */ /* 0x002fc800078e3cff */
[----:B------:R-:W-:-:S04]  /*b510*/  @!P0 LOP3.LUT R118, R119, R118, RZ, 0x3c, !PT ;  /* 0x0000007677768212 */ /* 0x000fc800078e3cff */
[----:B------:R-:W-:-:S05]  /*b520*/  @!P0 LOP3.LUT R119, R119, R118, RZ, 0x3c, !PT ;  /* 0x0000007677778212 */ /* 0x000fca00078e3cff */
[----:B------:R4:W2:Y:S04]  /*b530*/  @!P0 LDG.E.U8 R126, desc[UR20][R118.64] ;  /* 0x00000014767e8981 */ /* 0x0008a8000c1e1100 */
[----:B------:R-:W3:Y:S01]  /*b540*/  LDL R119, [R1+0x3c8] ;  /* 0x0003c80001777983 */ /* 0x000ee20000100800 */
[----:B------:R-:W-:-:S04]  /*b550*/  SHF.R.U32.HI R159, RZ, 0x6, R159 ;  /* 0x00000006ff9f7819 */ /* 0x000fc8000001169f */
[----:B------:R-:W-:-:S04]  /*b560*/  SGXT.U32 R159, R159, 0x1 ;  /* 0x000000019f9f781a */ /* 0x000fc80000000000 */
[----:B------:R-:W-:-:S04]  /*b570*/  LOP3.LUT R159, R159, 0x24, RZ, 0xfc, !PT ;  /* 0x000000249f9f7812 */ /* 0x000fc800078efcff */
[----:B------:R-:W-:Y:S02]  /*b580*/  ISETP.GE.AND P1, PT, R159, UR13, PT ;  /* 0x0000000d9f007c0c */ /* 0x000fe4000bf26270 */
[----:B------:R-:W0:Y:S01]  /*b590*/  S2R R159, SR_TID.X ;  /* 0x00000000009f7919 */ /* 0x000e220000002100 */
[----:B------:R-:W-:-:S04]  /*b5a0*/  SHF.R.U32.HI R12, RZ, 0x6, R12 ;  /* 0x00000006ff0c7819 */ /* 0x000fc8000001160c */
[----:B------:R-:W-:Y:S01]  /*b5b0*/  SGXT.U32 R12, R12, 0x1 ;  /* 0x000000010c0c781a */ /* 0x000fe20000000000 */
[----:B----4-:R-:W-:-:S03]  /*b5c0*/  @!P2 IMAD.MOV.U32 R118, RZ, RZ, R121 ;  /* 0x000000ffff76a224 */ /* 0x010fc600078e0079 */
[----:B------:R-:W-:Y:S02]  /*b5d0*/  LOP3.LUT R12, R12, 0x26, RZ, 0xfc, !PT ;  /* 0x000000260c0c7812 */ /* 0x000fe400078efcff */
[----:B0-----:R-:W-:-:S04]  /*b5e0*/  SHF.R.U32.HI R159, RZ, 0x6, R159 ;  /* 0x00000006ff9f7819 */ /* 0x001fc8000001169f */
[----:B------:R-:W-:-:S04]  /*b5f0*/  SGXT.U32 R159, R159, 0x1 ;  /* 0x000000019f9f781a */ /* 0x000fc80000000000 */
[----:B------:R-:W-:-:S04]  /*b600*/  LOP3.LUT R159, R159, 0x28, RZ, 0xfc, !PT ;  /* 0x000000289f9f7812 */ /* 0x000fc800078efcff */
[----:B------:R-:W-:Y:S02]  /*b610*/  ISETP.GE.AND P4, PT, R159, UR13, PT ;  /* 0x0000000d9f007c0c */ /* 0x000fe4000bf86270 */
[----:B------:R-:W4:Y:S01]  /*b620*/  LDL R159, [R1+0x3bc] ;  /* 0x0003bc00019f7983 */ /* 0x000f220000100800 */
[----:B------:R-:W-:-:S03]  /*b630*/  ISETP.GE.AND P3, PT, R12, UR13, PT ;  /* 0x0000000d0c007c0c */ /* 0x000fc6000bf66270 */
[----:B------:R-:W2:Y:S04]  /*b640*/  LDL R12, [R1+0x3b4] ;  /* 0x0003b400010c7983 */ /* 0x000ea80000100800 */
[----:B---3--:R0:W3:Y:S02]  /*b650*/  @!P2 LDG.E.U8 R125, desc[UR20][R118.64] ;  /* 0x00000014767da981 */ /* 0x0080e4000c1e1100 */
[----:B0-----:R-:W-:Y:S02]  /*b660*/  @!P1 IMAD.MOV.U32 R118, RZ, RZ, R103 ;  /* 0x000000ffff769224 */ /* 0x001fe400078e0067 */
[----:B------:R-:W-:Y:S01]  /*b670*/  @!P1 IMAD.MOV.U32 R119, RZ, RZ, R111 ;  /* 0x000000ffff779224 */ /* 0x000fe200078e006f */
[----:B------:R-:W3:Y:S04]  /*b680*/  LDL R103, [R1+0x3ac] ;  /* 0x0003ac0001677983 */ /* 0x000ee80000100800 */
[----:B------:R4:W3:Y:S04]  /*b690*/  @!P1 LDG.E.U8 R124, desc[UR20][R118.64] ;  /* 0x00000014767c9981 */ /* 0x0008e8000c1e1100 */
[----:B------:R-:W3:Y:S04]  /*b6a0*/  LDL R111, [R1+0x3a8] ;  /* 0x0003a800016f7983 */ /* 0x000ee80000100800 */
[----:B------:R-:W2:Y:S01]  /*b6b0*/  LDL R119, [R1+0x3b8] ;  /* 0x0003b80001777983 */ /* 0x000ea20000100800 */
[----:B------:R-:W0:Y:S01]  /*b6c0*/  S2R R121, SR_TID.X ;  /* 0x0000000000797919 */ /* 0x000e220000002100 */
[----:B------:R-:W-:-:S02]  /*b6d0*/  PRMT R123, RZ, 0x7610, R123 ;  /* 0x00007610ff7b7816 */ /* 0x000fc4000000007b */
[----:B------:R-:W-:Y:S02]  /*b6e0*/  PRMT R122, RZ, 0x7610, R122 ;  /* 0x00007610ff7a7816 */ /* 0x000fe4000000007a */
[----:B------:R-:W-:Y:S02]  /*b6f0*/  PRMT R158, RZ, 0x7610, R158 ;  /* 0x00007610ff9e7816 */ /* 0x000fe4000000009e */
[----:B0-----:R-:W-:-:S04]  /*b700*/  SHF.R.U32.HI R121, RZ, 0x6, R121 ;  /* 0x00000006ff797819 */ /* 0x001fc80000011679 */
[----:B------:R-:W-:-:S04]  /*b710*/  SGXT.U32 R121, R121, 0x1 ;  /* 0x000000017979781a */ /* 0x000fc80000000000 */
[----:B------:R-:W-:Y:S01]  /*b720*/  LOP3.LUT R121, R121, 0x2a, RZ, 0xfc, !PT ;  /* 0x0000002a79797812 */ /* 0x000fe200078efcff */
[----:B----4-:R-:W-:Y:S02]  /*b730*/  @!P3 IMAD.MOV.U32 R118, RZ, RZ, R159 ;  /* 0x000000ffff76b224 */ /* 0x010fe400078e009f */
[----:B------:R-:W4:Y:S01]  /*b740*/  LDL R159, [R1+0x3a4] ;  /* 0x0003a400019f7983 */ /* 0x000f220000100800 */
[----:B------:R-:W-:Y:S02]  /*b750*/  ISETP.GE.AND P0, PT, R121, UR13, PT ;  /* 0x0000000d79007c0c */ /* 0x000fe4000bf06270 */
[----:B------:R-:W0:Y:S01]  /*b760*/  S2R R121, SR_TID.X ;  /* 0x0000000000797919 */ /* 0x000e220000002100 */
[----:B--2---:R1:W2:Y:S02]  /*b770*/  @!P3 LDG.E.U8 R123, desc[UR20][R118.64] ;  /* 0x00000014767bb981 */ /* 0x0042a4000c1e1100 */
[----:B-1----:R-:W-:Y:S02]  /*b780*/  @!P4 IMAD.MOV.U32 R118, RZ, RZ, R12 ;  /* 0x000000ffff76c224 */ /* 0x002fe400078e000c */
[----:B------:R-:W-:Y:S01]  /*b790*/  @!P4 IMAD.MOV.U32 R119, RZ, RZ, R88 ;  /* 0x000000ffff77c224 */ /* 0x000fe200078e0058 */
[----:B------:R-:W2:Y:S04]  /*b7a0*/  LDL R12, [R1+0x39c] ;  /* 0x00039c00010c7983 */ /* 0x000ea80000100800 */
[----:B------:R3:W2:Y:S04]  /*b7b0*/  @!P4 LDG.E.U8 R122, desc[UR20][R118.64] ;  /* 0x00000014767ac981 */ /* 0x0006a8000c1e1100 */
[----:B------:R-:W2:Y:S01]  /*b7c0*/  LDL R88, [R1+0x398] ;  /* 0x0003980001587983 */ /* 0x000ea20000100800 */
[----:B---3--:R-:W-:-:S02]  /*b7d0*/  @!P0 IMAD.MOV.U32 R118, RZ, RZ, R103 ;  /* 0x000000ffff768224 */ /* 0x008fc400078e0067 */
[----:B------:R-:W-:Y:S01]  /*b7e0*/  @!P0 IMAD.MOV.U32 R119, RZ, RZ, R111 ;  /* 0x000000ffff778224 */ /* 0x000fe200078e006f */
[----:B0-----:R-:W-:Y:S01]  /*b7f0*/  SHF.R.U32.HI R121, RZ, 0x6, R121 ;  /* 0x00000006ff797819 */ /* 0x001fe20000011679 */
[----:B------:R-:W0:Y:S03]  /*b800*/  S2R R120, SR_TID.X ;  /* 0x0000000000787919 */ /* 0x000e260000002100 */
[----:B------:R4:W3:Y:S01]  /*b810*/  @!P0 LDG.E.U8 R158, desc[UR20][R118.64] ;  /* 0x00000014769e8981 */ /* 0x0008e2000c1e1100 */
[----:B------:R-:W-:Y:S02]  /*b820*/  PRMT R192, RZ, 0x7610, R192 ;  /* 0x00007610ffc07816 */ /* 0x000fe400000000c0 */
[----:B------:R-:W-:Y:S01]  /*b830*/  PRMT R191, RZ, 0x7610, R191 ;  /* 0x00007610ffbf7816 */ /* 0x000fe200000000bf */
[----:B------:R-:W3:Y:S04]  /*b840*/  LDL R111, [R1+0x43c] ;  /* 0x00043c00016f7983 */ /* 0x000ee80000100800 */
[----:B------:R-:W3:Y:S04]  /*b850*/  LDL R103, [R1+0x458] ;  /* 0x0004580001677983 */ /* 0x000ee80000100800 */
[----:B------:R-:W2:Y:S01]  /*b860*/  LDL R119, [R1+0x3a0] ;  /* 0x0003a00001777983 */ /* 0x000ea20000100800 */
[----:B------:R-:W-:-:S04]  /*b870*/  SGXT.U32 R121, R121, 0x1 ;  /* 0x000000017979781a */ /* 0x000fc80000000000 */
[----:B------:R-:W-:-:S04]  /*b880*/  LOP3.LUT R121, R121, 0x2c, RZ, 0xfc, !PT ;  /* 0x0000002c79797812 */ /* 0x000fc800078efcff */
[----:B------:R-:W-:Y:S02]  /*b890*/  ISETP.GE.AND P1, PT, R121, UR13, PT ;  /* 0x0000000d79007c0c */ /* 0x000fe4000bf26270 */
[----:B------:R-:W1:Y:S01]  /*b8a0*/  S2R R121, SR_TID.X ;  /* 0x0000000000797919 */ /* 0x000e620000002100 */
[----:B0-----:R-:W-:-:S04]  /*b8b0*/  SHF.R.U32.HI R120, RZ, 0x6, R120 ;  /* 0x00000006ff787819 */ /* 0x001fc80000011678 */
[----:B------:R-:W-:-:S06]  /*b8c0*/  SGXT.U32 R120, R120, 0x1 ;  /* 0x000000017878781a */ /* 0x000fcc0000000000 */
[----:B----4-:R-:W-:Y:S01]  /*b8d0*/  @!P1 IMAD.MOV.U32 R118, RZ, RZ, R159 ;  /* 0x000000ffff769224 */ /* 0x010fe200078e009f */
[----:B------:R-:W-:Y:S02]  /*b8e0*/  ISETP.GE.AND P0, PT, R120, UR13, PT ;  /* 0x0000000d78007c0c */ /* 0x000fe4000bf06270 */
[----:B------:R-:W4:Y:S01]  /*b8f0*/  LDL R120, [R1+0x394] ;  /* 0x0003940001787983 */ /* 0x000f220000100800 */
[----:B-1----:R-:W-:-:S04]  /*b900*/  LEA.HI R121, R121, 0x2e, RZ, 0x1a ;  /* 0x0000002e79797811 */ /* 0x002fc800078fd0ff */
[----:B------:R-:W-:Y:S02]  /*b910*/  ISETP.GE.AND P2, PT, R121, UR13, PT ;  /* 0x0000000d79007c0c */ /* 0x000fe4000bf46270 */
[----:B------:R-:W0:Y:S01]  /*b920*/  S2R R121, SR_TID.X ;  /* 0x0000000000797919 */ /* 0x000e220000002100 */
[----:B--2---:R1:W2:Y:S10]  /*b930*/  @!P1 LDG.E.U8 R192, desc[UR20][R118.64] ;  /* 0x0000001476c09981 */ /* 0x0042b4000c1e1100 */
[----:B-1----:R-:W-:-:S02]  /*b940*/  @!P2 IMAD.MOV.U32 R118, RZ, RZ, R12 ;  /* 0x000000ffff76a224 */ /* 0x002fc400078e000c */
[----:B------:R-:W-:Y:S01]  /*b950*/  @!P2 IMAD.MOV.U32 R119, RZ, RZ, R88 ;  /* 0x000000ffff77a224 */ /* 0x000fe200078e0058 */
[----:B0-----:R-:W-:Y:S01]  /*b960*/  SHF.R.U32.HI R121, RZ, 0x6, R121 ;  /* 0x00000006ff797819 */ /* 0x001fe20000011679 */
[----:B------:R-:W2:Y:S04]  /*b970*/  LDL R88, [R1+0x380] ;  /* 0x0003800001587983 */ /* 0x000ea80000100800 */
[----:B------:R4:W2:Y:S01]  /*b980*/  @!P2 LDG.E.U8 R191, desc[UR20][R118.64] ;  /* 0x0000001476bfa981 */ /* 0x0008a2000c1e1100 */
[----:B------:R-:W-:Y:S02]  /*b990*/  PRMT R149, RZ, 0x7610, R149 ;  /* 0x00007610ff957816 */ /* 0x000fe40000000095 */
[----:B------:R-:W-:Y:S01]  /*b9a0*/  PRMT R142, RZ, 0x7610, R142 ;  /* 0x00007610ff8e7816 */ /* 0x000fe2000000008e */
[----:B------:R-:W2:Y:S04]  /*b9b0*/  LDL R12, [R1+0x384] ;  /* 0x00038400010c7983 */ /* 0x000ea80000100800 */
[----:B------:R-:W3:Y:S01]  /*b9c0*/  LDL R119, [R1+0x390] ;  /* 0x0003900001777983 */ /* 0x000ee20000100800 */
[----:B------:R-:W-:-:S04]  /*b9d0*/  SGXT.U32 R121, R121, 0x1 ;  /* 0x000000017979781a */ /* 0x000fc80000000000 */
[----:B------:R-:W-:-:S04]  /*b9e0*/  LOP3.LUT R121, R121, 0x30, RZ, 0xfc, !PT ;  /* 0x0000003079797812 */ /* 0x000fc800078efcff */
[----:B------:R-:W-:Y:S02]  /*b9f0*/  ISETP.GE.AND P3, PT, R121, UR13, PT ;  /* 0x0000000d79007c0c */ /* 0x000fe4000bf66270 */
[----:B------:R-:W0:Y:S11]  /*ba00*/  S2R R121, SR_TID.X ;  /* 0x0000000000797919 */ /* 0x000e360000002100 */
[----:B----4-:R-:W-:Y:S01]  /*ba10*/  @!P3 IMAD.MOV.U32 R118, RZ, RZ, R120 ;  /* 0x000000ffff76b224 */ /* 0x010fe200078e0078 */
[----:B0-----:R-:W-:-:S04]  /*ba20*/  SHF.R.U32.HI R121, RZ, 0x6, R121 ;  /* 0x00000006ff797819 */ /* 0x001fc80000011679 */
[----:B------:R-:W-:-:S04]  /*ba30*/  SGXT.U32 R121, R121, 0x1 ;  /* 0x000000017979781a */ /* 0x000fc80000000000 */
[----:B------:R-:W-:-:S04]  /*ba40*/  LOP3.LUT R121, R121, 0x32, RZ, 0xfc, !PT ;  /* 0x0000003279797812 */ /* 0x000fc800078efcff */
[----:B------:R-:W-:Y:S02]  /*ba50*/  ISETP.GE.AND P1, PT, R121, UR13, PT ;  /* 0x0000000d79007c0c */ /* 0x000fe4000bf26270 */
[----:B------:R-:W4:Y:S01]  /*ba60*/  LDL R121, [R1+0x38c] ;  /* 0x00038c0001797983 */ /* 0x000f220000100800 */
[----:B------:R-:W0:Y:S03]  /*ba70*/  S2R R159, SR_TID.X ;  /* 0x00000000009f7919 */ /* 0x000e260000002100 */
[----:B---3--:R1:W3:Y:S02]  /*ba80*/  @!P3 LDG.E.U8 R149, desc[UR20][R118.64] ;  /* 0x000000147695b981 */ /* 0x0082e4000c1e1100 */
[----:B-1----:R-:W-:Y:S02]  /*ba90*/  @!P0 IMAD.MOV.U32 R118, RZ, RZ, R103 ;  /* 0x000000ffff768224 */ /* 0x002fe400078e0067 */
[----:B------:R-:W-:Y:S01]  /*baa0*/  @!P0 IMAD.MOV.U32 R119, RZ, RZ, R111 ;  /* 0x000000ffff778224 */ /* 0x000fe200078e006f */
[----:B0-----:R-:W-:Y:S01]  /*bab0*/  SHF.R.U32.HI R159, RZ, 0x6, R159 ;  /* 0x00000006ff9f7819 */ /* 0x001fe2000001169f */
[----:B------:R-:W3:Y:S04]  /*bac0*/  LDL R111, [R1+0x370] ;  /* 0x00037000016f7983 */ /* 0x000ee80000100800 */
[----:B------:R4:W3:Y:S01]  /*bad0*/  @!P0 LDG.E.U8 R142, desc[UR20][R118.64] ;  /* 0x00000014768e8981 */ /* 0x0008e2000c1e1100 */
[----:B------:R-:W-:-:S02]  /*bae0*/  PRMT R151, RZ, 0x7610, R151 ;  /* 0x00007610ff977816 */ /* 0x000fc40000000097 */
[----:B------:R-:W-:Y:S01]  /*baf0*/  PRMT R152, RZ, 0x7610, R152 ;  /* 0x00007610ff987816 */ /* 0x000fe20000000098 */
[----:B------:R-:W3:Y:S04]  /*bb00*/  LDL R103, [R1+0x374] ;  /* 0x0003740001677983 */ /* 0x000ee80000100800 */
[----:B------:R-:W2:Y:S01]  /*bb10*/  LDL R119, [R1+0x388] ;  /* 0x0003880001777983 */ /* 0x000ea20000100800 */
[----:B------:R-:W-:-:S04]  /*bb20*/  SGXT.U32 R159, R159, 0x1 ;  /* 0x000000019f9f781a */ /* 0x000fc80000000000 */
[----:B------:R-:W-:-:S04]  /*bb30*/  LOP3.LUT R159, R159, 0x34, RZ, 0xfc, !PT ;  /* 0x000000349f9f7812 */ /* 0x000fc800078efcff */
[----:B------:R-:W-:Y:S02]  /*bb40*/  ISETP.GE.AND P2, PT, R159, UR13, PT ;  /* 0x0000000d9f007c0c */ /* 0x000fe4000bf46270 */
[----:B------:R-:W0:Y:S01]  /*bb50*/  S2R R159, SR_TID.X ;  /* 0x00000000009f7919 */ /* 0x000e220000002100 */
[----:B----4-:R-:W-:Y:S01]  /*bb60*/  @!P1 IMAD.MOV.U32 R118, RZ, RZ, R121 ;  /* 0x000000ffff769224 */ /* 0x010fe200078e0079 */
[----:B------:R-:W1:Y:S01]  /*bb70*/  S2R R120, SR_TID.X ;  /* 0x0000000000787919 */ /* 0x000e620000002100 */
[----:B------:R-:W-:Y:S02]  /*bb80*/  PRMT R155, RZ, 0x7610, R155 ;  /* 0x00007610ff9b7816 */ /* 0x000fe4000000009b */
[----:B------:R-:W-:Y:S01]  /*bb90*/  PRMT R156, RZ, 0x7610, R156 ;  /* 0x00007610ff9c7816 */ /* 0x000fe2000000009c */
[----:B------:R-:W4:Y:S01]  /*bba0*/  LDL R121, [R1+0x36c] ;  /* 0x00036c0001797983 */ /* 0x000f220000100800 */
[----:B0-----:R-:W-:-:S04]  /*bbb0*/  SHF.R.U32.HI R159, RZ, 0x6, R159 ;  /* 0x00000006ff9f7819 */ /* 0x001fc8000001169f */
[----:B------:R-:W-:-:S04]  /*bbc0*/  SGXT.U32 R159, R159, 0x1 ;  /* 0x000000019f9f781a */ /* 0x000fc80000000000 */
[----:B------:R-:W-:-:S04]  /*bbd0*/  LOP3.LUT R159, R159, 0x36, RZ, 0xfc, !PT ;  /* 0x000000369f9f7812 */ /* 0x000fc800078efcff */
[----:B------:R-:W-:Y:S02]  /*bbe0*/  ISETP.GE.AND P3, PT, R159, UR13, PT ;  /* 0x0000000d9f007c0c */ /* 0x000fe4000bf66270 */
[----:B------:R-:W3:Y:S04]  /*bbf0*/  LDL R159, [R1+0x37c] ;  /* 0x00037c00019f7983 */ /* 0x000ee80000100800 */
[----:B--2---:R0:W2:Y:S02]  /*bc00*/  @!P1 LDG.E.U8 R151, desc[UR20][R118.64] ;  /* 0x0000001476979981 */ /* 0x0040a4000c1e1100 */
[----:B0-----:R-:W-:Y:S02]  /*bc10*/  @!P2 IMAD.MOV.U32 R118, RZ, RZ, R12 ;  /* 0x000000ffff76a224 */ /* 0x001fe400078e000c */
[----:B------:R-:W-:Y:S01]  /*bc20*/  @!P2 IMAD.MOV.U32 R119, RZ, RZ, R88 ;  /* 0x000000ffff77a224 */ /* 0x000fe200078e0058 */
[----:B-1----:R-:W-:Y:S01]  /*bc30*/  SHF.R.U32.HI R120, RZ, 0x6, R120 ;  /* 0x00000006ff787819 */ /* 0x002fe20000011678 */
[----:B------:R-:W2:Y:S04]  /*bc40*/  LDL R88, [R1+0x360] ;  /* 0x0003600001587983 */ /* 0x000ea80000100800 */
[----:B------:R0:W2:Y:S04]  /*bc50*/  @!P2 LDG.E.U8 R152, desc[UR20][R118.64] ;  /* 0x000000147698a981 */ /* 0x0000a8000c1e1100 */
[----:B------:R-:W2:Y:S04]  /*bc60*/  LDL R12, [R1+0x364] ;  /* 0x00036400010c7983 */ /* 0x000ea80000100800 */
[----:B------:R-:W4:Y:S01]  /*bc70*/  LDL R119, [R1+0x378] ;  /* 0x0003780001777983 */ /* 0x000f220000100800 */
[----:B0-----:R-:W0:Y:S01]  /*bc80*/  S2R R118, SR_TID.X ;  /* 0x0000000000767919 */ /* 0x001e220000002100 */
[----:B------:R-:W-:-:S04]  /*bc90*/  SGXT.U32 R120, R120, 0x1 ;  /* 0x000000017878781a */ /* 0x000fc80000000000 */
[----:B------:R-:W-:-:S04]  /*bca0*/  LOP3.LUT R120, R120, 0x38, RZ, 0xfc, !PT ;  /* 0x0000003878787812 */ /* 0x000fc800078efcff */
[----:B------:R-:W-:Y:S02]  /*bcb0*/  ISETP.GE.AND P4, PT, R120, UR13, PT ;  /* 0x0000000d78007c0c */ /* 0x000fe4000bf86270 */
[----:B0-----:R-:W-:-:S04]  /*bcc0*/  SHF.R.U32.HI R118, RZ, 0x6, R118 ;  /* 0x00000006ff767819 */ /* 0x001fc80000011676 */
[----:B------:R-:W-:-:S04]  /*bcd0*/  SGXT.U32 R118, R118, 0x1 ;  /* 0x000000017676781a */ /* 0x000fc80000000000 */
[----:B------:R-:W-:-:S04]  /*bce0*/  LOP3.LUT R118, R118, 0x3c, RZ, 0xfc, !PT ;  /* 0x0000003c76767812 */ /* 0x000fc800078efcff */
[----:B------:R-:W-:Y:S01]  /*bcf0*/  ISETP.GE.AND P1, PT, R118, UR13, PT ;  /* 0x0000000d76007c0c */ /* 0x000fe2000bf26270 */
[----:B---3--:R-:W-:Y:S01]  /*bd00*/  @!P3 IMAD.MOV.U32 R118, RZ, RZ, R159 ;  /* 0x000000ffff76b224 */ /* 0x008fe200078e009f */
[----:B------:R-:W0:Y:S01]  /*bd10*/  S2R R120, SR_TID.X ;  /* 0x0000000000787919 */ /* 0x000e220000002100 */
[----:B------:R-:W-:Y:S02]  /*bd20*/  PRMT R160, RZ, 0x7610, R160 ;  /* 0x00007610ffa07816 */ /* 0x000fe400000000a0 */
[----:B------:R-:W-:Y:S01]  /*bd30*/  PRMT R163, RZ, 0x7610, R163 ;  /* 0x00007610ffa37816 */ /* 0x000fe200000000a3 */
[----:B------:R-:W3:Y:S04]  /*bd40*/  LDL R159, [R1+0x354] ;  /* 0x00035400019f7983 */ /* 0x000ee80000100800 */
[----:B----4-:R1:W4:Y:S02]  /*bd50*/  @!P3 LDG.E.U8 R155, desc[UR20][R118.64] ;  /* 0x00000014769bb981 */ /* 0x010324000c1e1100 */
[----:B-1----:R-:W-:-:S02]  /*bd60*/  @!P4 IMAD.MOV.U32 R118, RZ, RZ, R103 ;  /* 0x000000ffff76c224 */ /* 0x002fc400078e0067 */
[----:B------:R-:W-:Y:S01]  /*bd70*/  @!P4 IMAD.MOV.U32 R119, RZ, RZ, R111 ;  /* 0x000000ffff77c224 */ /* 0x000fe200078e006f */
[----:B0-----:R-:W-:Y:S01]  /*bd80*/  SHF.R.U32.HI R120, RZ, 0x6, R120 ;  /* 0x00000006ff787819 */ /* 0x001fe20000011678 */
[----:B------:R-:W4:Y:S04]  /*bd90*/  LDL R103, [R1+0x34c] ;  /* 0x00034c0001677983 */ /* 0x000f280000100800 */
[----:B------:R0:W4:Y:S04]  /*bda0*/  @!P4 LDG.E.U8 R156, desc[UR20][R118.64] ;  /* 0x00000014769cc981 */ /* 0x000128000c1e1100 */
[----:B------:R-:W2:Y:S01]  /*bdb0*/  LDL R119, [R1+0x368] ;  /* 0x0003680001777983 */ /* 0x000ea20000100800 */
[----:B0-----:R-:W0:Y:S01]  /*bdc0*/  S2R R118, SR_TID.X ;  /* 0x0000000000767919 */ /* 0x001e220000002100 */
[----:B------:R-:W-:Y:S01]  /*bdd0*/  SGXT.U32 R120, R120, 0x1 ;  /* 0x000000017878781a */ /* 0x000fe20000000000 */
[----:B------:R-:W1:Y:S03]  /*bde0*/  S2R R111, SR_TID.X ;  /* 0x00000000006f7919 */ /* 0x000e660000002100 */
[----:B------:R-:W-:-:S04]  /*bdf0*/  LOP3.LUT R120, R120, 0x3a, RZ, 0xfc, !PT ;  /* 0x0000003a78787812 */ /* 0x000fc800078efcff */
[----:B------:R-:W-:Y:S02]  /*be00*/  ISETP.GE.AND P0, PT, R120, UR13, PT ;  /* 0x0000000d78007c0c */ /* 0x000fe4000bf06270 */
[----:B------:R-:W3:Y:S01]  /*be10*/  S2R R120, SR_TID.X ;  /* 0x0000000000787919 */ /* 0x000ee20000002100 */
[----:B0-----:R-:W-:-:S04]  /*be20*/  SHF.R.U32.HI R118, RZ, 0x6, R118 ;  /* 0x00000006ff767819 */ /* 0x001fc80000011676 */
[----:B------:R-:W-:Y:S02]  /*be30*/  SGXT.U32 R118, R118, 0x1 ;  /* 0x000000017676781a */ /* 0x000fe40000000000 */
[----:B-1----:R-:W-:Y:S02]  /*be40*/  SHF.R.U32.HI R111, RZ, 0x6, R111 ;  /* 0x00000006ff6f7819 */ /* 0x002fe4000001166f */
[----:B------:R-:W-:Y:S02]  /*be50*/  LOP3.LUT R118, R118, 0x42, RZ, 0xfc, !PT ;  /* 0x0000004276767812 */ /* 0x000fe400078efcff */
[----:B------:R-:W-:Y:S02]  /*be60*/  SGXT.U32 R111, R111, 0x1 ;  /* 0x000000016f6f781a */ /* 0x000fe40000000000 */
[----:B------:R-:W-:Y:S01]  /*be70*/  ISETP.GE.AND P4, PT, R118, UR13, PT ;  /* 0x0000000d76007c0c */ /* 0x000fe2000bf86270 */
[----:B------:R-:W-:Y:S01]  /*be80*/  @!P0 IMAD.MOV.U32 R118, RZ, RZ, R121 ;  /* 0x000000ffff768224 */ /* 0x000fe200078e0079 */
[----:B---3--:R-:W-:-:S02]  /*be90*/  LEA.HI R120, R120, 0x3e, RZ, 0x1a ;  /* 0x0000003e78787811 */ /* 0x008fc400078fd0ff */
[----:B------:R-:W-:Y:S02]  /*bea0*/  LOP3.LUT R111, R111, 0x40, RZ, 0xfc, !PT ;  /* 0x000000406f6f7812 */ /* 0x000fe400078efcff */
[----:B------:R-:W-:Y:S02]  /*beb0*/  ISETP.GE.AND P2, PT, R120, UR13, PT ;  /* 0x0000000d78007c0c */ /* 0x000fe4000bf46270 */
[----:B------:R-:W3:Y:S01]  /*bec0*/  LDL R120, [R1+0x348] ;  /* 0x0003480001787983 */ /* 0x000ee20000100800 */
[----:B------:R-:W-:-:S03]  /*bed0*/  ISETP.GE.AND P3, PT, R111, UR13, PT ;  /* 0x0000000d6f007c0c */ /* 0x000fc6000bf66270 */
[----:B------:R-:W3:Y:S01]  /*bee0*/  LDL.LU R111, [R1+0x6c8] ;  /* 0x0006c800016f7983 */ /* 0x000ee20000300800 */
[----:B------:R-:W-:-:S03]  /*bef0*/  PRMT R165, RZ, 0x7610, R165 ;  /* 0x00007610ffa57816 */ /* 0x000fc600000000a5 */
[----:B------:R-:W3:Y:S04]  /*bf00*/  LDL R121, [R1+0x338] ;  /* 0x0003380001797983 */ /* 0x000ee80000100800 */
[----:B--2---:R0:W2:Y:S02]  /*bf10*/  @!P0 LDG.E.U8 R160, desc[UR20][R118.64] ;  /* 0x0000001476a08981 */ /* 0x0040a4000c1e1100 */
[----:B0-----:R-:W-:Y:S02]  /*bf20*/  @!P1 IMAD.MOV.U32 R118, RZ, RZ, R12 ;  /* 0x000000ffff769224 */ /* 0x001fe400078e000c */
[----:B------:R-:W-:Y:S01]  /*bf30*/  @!P1 IMAD.MOV.U32 R119, RZ, RZ, R88 ;  /* 0x000000ffff779224 */ /* 0x000fe200078e0058 */
[----:B------:R-:W2:Y:S04]  /*bf40*/  LDL R12, [R1+0x33c] ;  /* 0x00033c00010c7983 */ /* 0x000ea80000100800 */
[----:B------:R0:W2:Y:S04]  /*bf50*/  @!P1 LDG.E.U8 R163, desc[UR20][R118.64] ;  /* 0x0000001476a39981 */ /* 0x0000a8000c1e1100 */
[----:B------:R-:W0:Y:S04]  /*bf60*/  LDL R118, [R1+0x358] ;  /* 0x0003580001767983 */ /* 0x000e280000100800 */
[----:B------:R-:W0:Y:S01]  /*bf70*/  LDL R119, [R1+0x35c] ;  /* 0x00035c0001777983 */ /* 0x000e220000100800 */
[----:B------:R-:W1:Y:S02]  /*bf80*/  S2R R88, SR_TID.X ;  /* 0x0000000000587919 */ /* 0x000e640000002100 */
[----:B-1----:R-:W-:-:S04]  /*bf90*/  SHF.R.U32.HI R88, RZ, 0x6, R88 ;  /* 0x00000006ff587819 */ /* 0x002fc80000011658 */
[----:B------:R-:W-:-:S04]  /*bfa0*/  SGXT.U32 R88, R88, 0x1 ;  /* 0x000000015858781a */ /* 0x000fc80000000000 */
[----:B------:R-:W-:-:S04]  /*bfb0*/  LOP3.LUT R88, R88, 0x44, RZ, 0xfc, !PT ;  /* 0x0000004458587812 */ /* 0x000fc800078efcff */
[----:B------:R-:W-:Y:S02]  /*bfc0*/  ISETP.GE.AND P0, PT, R88, UR13, PT ;  /* 0x0000000d58007c0c */ /* 0x000fe4000bf06270 */
[----:B------:R-:W2:Y:S01]  /*bfd0*/  LDL.LU R88, [R1+0x6c4] ;  /* 0x0006c40001587983 */ /* 0x000ea20000300800 */
[----:B0-----:R-:W-:-:S04]  /*bfe0*/  @!P2 LOP3.LUT R119, R119, R118, RZ, 0x3c, !PT ;  /* 0x000000767777a212 */ /* 0x001fc800078e3cff */
[----:B------:R-:W-:-:S04]  /*bff0*/  @!P2 LOP3.LUT R118, R119, R118, RZ, 0x3c, !PT ;  /* 0x000000767776a212 */ /* 0x000fc800078e3cff */
[----:B------:R-:W-:-:S05]  /*c000*/  @!P2 LOP3.LUT R119, R119, R118, RZ, 0x3c, !PT ;  /* 0x000000767777a212 */ /* 0x000fca00078e3cff */
[----:B------:R0:W2:Y:S04]  /*c010*/  @!P2 LDG.E.U8 R165, desc[UR20][R118.64] ;  /* 0x0000001476a5a981 */ /* 0x0000a8000c1e1100 */
[----:B------:R-:W4:Y:S01]  /*c020*/  LDL R119, [R1+0x350] ;  /* 0x0003500001777983 */ /* 0x000f220000100800 */
[----:B------:R-:W-:Y:S01]  /*c030*/  PRMT R166, RZ, 0x7610, R166 ;  /* 0x00007610ffa67816 */ /* 0x000fe200000000a6 */
[----:B0-----:R-:W-:Y:S01]  /*c040*/  @!P3 IMAD.MOV.U32 R118, RZ, RZ, R159 ;  /* 0x000000ffff76b224 */ /* 0x001fe200078e009f */
[----:B------:R-:W-:Y:S01]  /*c050*/  PRMT R169, RZ, 0x7610, R169 ;  /* 0x00007610ffa97816 */ /* 0x000fe200000000a9 */
[----:B------:R-:W0:Y:S03]  /*c060*/  S2R R159, SR_TID.X ;  /* 0x00000000009f7919 */ /* 0x000e260000002100 */
[----:B----4-:R1:W4:Y:S02]  /*c070*/  @!P3 LDG.E.U8 R166, desc[UR20][R118.64] ;  /* 0x0000001476a6b981 */ /* 0x010324000c1e1100 */
[----:B-1----:R-:W-:-:S02]  /*c080*/  @!P4 IMAD.MOV.U32 R118, RZ, RZ, R103 ;  /* 0x000000ffff76c224 */ /* 0x002fc400078e0067 */
[----:B---3--:R-:W-:Y:S01]  /*c090*/  @!P4 IMAD.MOV.U32 R119, RZ, RZ, R120 ;  /* 0x000000ffff77c224 */ /* 0x008fe200078e0078 */
[----:B0-----:R-:W-:Y:S01]  /*c0a0*/  SHF.R.U32.HI R159, RZ, 0x6, R159 ;  /* 0x00000006ff9f7819 */ /* 0x001fe2000001169f */
[----:B------:R-:W3:Y:S04]  /*c0b0*/  LDL R120, [R1+0x328] ;  /* 0x0003280001787983 */ /* 0x000ee80000100800 */
[----:B------:R0:W4:Y:S01]  /*c0c0*/  @!P4 LDG.E.U8 R169, desc[UR20][R118.64] ;  /* 0x0000001476a9c981 */ /* 0x000122000c1e1100 */
[----:B------:R-:W-:Y:S02]  /*c0d0*/  PRMT R170, RZ, 0x7610, R170 ;  /* 0x00007610ffaa7816 */ /* 0x000fe400000000aa */
[----:B------:R-:W-:Y:S01]  /*c0e0*/  PRMT R173, RZ, 0x7610, R173 ;  /* 0x00007610ffad7816 */ /* 0x000fe200000000ad */
[----:B------:R-:W3:Y:S04]  /*c0f0*/  LDL R103, [R1+0x32c] ;  /* 0x00032c0001677983 */ /* 0x000ee80000100800 */
[----:B------:R-:W0:Y:S04]  /*c100*/  LDL R118, [R1+0x340] ;  /* 0x0003400001767983 */ /* 0x000e280000100800 */
[----:B------:R-:W0:Y:S01]  /*c110*/  LDL R119, [R1+0x344] ;  /* 0x0003440001777983 */ /* 0x000e220000100800 */
[----:B------:R-:W-:-:S04]  /*c120*/  SGXT.U32 R159, R159, 0x1 ;  /* 0x000000019f9f781a */ /* 0x000fc80000000000 */
[----:B------:R-:W-:-:S04]  /*c130*/  LOP3.LUT R159, R159, 0x46, RZ, 0xfc, !PT ;  /* 0x000000469f9f7812 */ /* 0x000fc800078efcff */
[----:B------:R-:W-:Y:S02]  /*c140*/  ISETP.GE.AND P1, PT, R159, UR13, PT ;  /* 0x0000000d9f007c0c */ /* 0x000fe4000bf26270 */
[----:B------:R-:W1:Y:S01]  /*c150*/  S2R R159, SR_TID.X ;  /* 0x00000000009f7919 */ /* 0x000e620000002100 */
[----:B0-----:R-:W-:-:S04]  /*c160*/  @!P0 LOP3.LUT R119, R119, R118, RZ, 0x3c, !PT ;  /* 0x0000007677778212 */ /* 0x001fc800078e3cff */
[----:B------:R-:W-:-:S04]  /*c170*/  @!P0 LOP3.LUT R118, R119, R118, RZ, 0x3c, !PT ;  /* 0x0000007677768212 */ /* 0x000fc800078e3cff */
[----:B------:R-:W-:-:S05]  /*c180*/  @!P0 LOP3.LUT R119, R119, R118, RZ, 0x3c, !PT ;  /* 0x0000007677778212 */ /* 0x000fca00078e3cff */
[----:B------:R2:W4:Y:S02]  /*c190*/  @!P0 LDG.E.U8 R170, desc[UR20][R118.64] ;  /* 0x0000001476aa8981 */ /* 0x000524000c1e1100 */
[----:B--2---:R-:W-:Y:S02]  /*c1a0*/  @!P1 IMAD.MOV.U32 R118, RZ, RZ, R12 ;  /* 0x000000ffff769224 */ /* 0x004fe400078e000c */
[----:B------:R-:W-:Y:S01]  /*c1b0*/  @!P1 IMAD.MOV.U32 R119, RZ, RZ, R121 ;  /* 0x000000ffff779224 */ /* 0x000fe200078e0079 */
[----:B-1----:R-:W-:Y:S01]  /*c1c0*/  SHF.R.U32.HI R159, RZ, 0x6, R159 ;  /* 0x00000006ff9f7819 */ /* 0x002fe2000001169f */
[----:B------:R-:W2:Y:S04]  /*c1d0*/  LDL R121, [R1+0x318] ;  /* 0x0003180001797983 */ /* 0x000ea80000100800 */
[----:B------:R0:W4:Y:S01]  /*c1e0*/  @!P1 LDG.E.U8 R173, desc[UR20][R118.64] ;  /* 0x0000001476ad9981 */ /* 0x000122000c1e1100 */
[----:B------:R-:W-:-:S02]  /*c1f0*/  PRMT R175, RZ, 0x7610, R175 ;  /* 0x00007610ffaf7816 */ /* 0x000fc400000000af */
[----:B------:R-:W-:Y:S01]  /*c200*/  PRMT R176, RZ, 0x7610, R176 ;  /* 0x00007610ffb07816 */ /* 0x000fe200000000b0 */
[----:B------:R-:W2:Y:S04]  /*c210*/  LDL R12, [R1+0x31c] ;  /* 0x00031c00010c7983 */ /* 0x000ea80000100800 */
[----:B------:R-:W0:Y:S04]  /*c220*/  LDL R118, [R1+0x330] ;  /* 0x0003300001767983 */ /* 0x000e280000100800 */
[----:B------:R-:W0:Y:S01]  /*c230*/  LDL R119, [R1+0x334] ;  /* 0x0003340001777983 */ /* 0x000e220000100800 */
[----:B------:R-:W-:-:S04]  /*c240*/  SGXT.U32 R159, R159, 0x1 ;  /* 0x000000019f9f781a */ /* 0x000fc80000000000 */
[----:B------:R-:W-:-:S04]  /*c250*/  LOP3.LUT R159, R159, 0x48, RZ, 0xfc, !PT ;  /* 0x000000489f9f7812 */ /* 0x000fc800078efcff */
[----:B------:R-:W-:Y:S02]  /*c260*/  ISETP.GE.AND P0, PT, R159, UR13, PT ;  /* 0x0000000d9f007c0c */ /* 0x000fe4000bf06270 */
[----:B------:R-:W1:Y:S02]  /*c270*/  S2R R159, SR_TID.X ;  /* 0x00000000009f7919 */ /* 0x000e640000002100 */
[----:B-1----:R-:W-:-:S04]  /*c280*/  SHF.R.U32.HI R159, RZ, 0x6, R159 ;  /* 0x00000006ff9f7819 */ /* 0x002fc8000001169f */
        /* <DEDUP_REMOVED lines=8> */
[----:B---3--:R-:W-:Y:S02]  /*c310*/  @!P1 IMAD.MOV.U32 R118, RZ, RZ, R103 ;  /* 0x000000ffff769224 */ /* 0x008fe400078e0067 */
[----:B------:R-:W-:Y:S01]  /*c320*/  @!P1 IMAD.MOV.U32 R119, RZ, RZ, R120 ;  /* 0x000000ffff779224 */ /* 0x000fe200078e0078 */
[----:B-1----:R-:W-:Y:S01]  /*c330*/  SHF.R.U32.HI R159, RZ, 0x6, R159 ;  /* 0x00000006ff9f7819 */ /* 0x002fe2000001169f */
[----:B------:R-:W3:Y:S04]  /*c340*/  LDL R120, [R1+0x308] ;  /* 0x0003080001787983 */ /* 0x000ee80000100800 */
[----:B------:R0:W4:Y:S01]  /*c350*/  @!P1 LDG.E.U8 R176, desc[UR20][R118.64] ;  /* 0x0000001476b09981 */ /* 0x000122000c1e1100 */
[----:B------:R-:W-:-:S02]  /*c360*/  PRMT R179, RZ, 0x7610, R179 ;  /* 0x00007610ffb37816 */ /* 0x000fc400000000b3 */
[----:B------:R-:W-:Y:S01]  /*c370*/  PRMT R181, RZ, 0x7610, R181 ;  /* 0x00007610ffb57816 */ /* 0x000fe200000000b5 */
[----:B------:R-:W3:Y:S04]  /*c380*/  LDL R103, [R1+0x30c] ;  /* 0x00030c0001677983 */ /* 0x000ee80000100800 */
[----:B------:R-:W0:Y:S04]  /*c390*/  LDL R118, [R1+0x320] ;  /* 0x0003200001767983 */ /* 0x000e280000100800 */
[----:B------:R-:W0:Y:S01]  /*c3a0*/  LDL R119, [R1+0x324] ;  /* 0x0003240001777983 */ /* 0x000e220000100800 */
[----:B------:R-:W-:-:S04]  /*c3b0*/  SGXT.U32 R159, R159, 0x1 ;  /* 0x000000019f9f781a */ /* 0x000fc80000000000 */
[----:B------:R-:W-:-:S04]  /*c3c0*/  LOP3.LUT R159, R159, 0x4c, RZ, 0xfc, !PT ;  /* 0x0000004c9f9f7812 */ /* 0x000fc800078efcff */
[----:B------:R-:W-:Y:S02]  /*c3d0*/  ISETP.GE.AND P0, PT, R159, UR13, PT ;  /* 0x0000000d9f007c0c */ /* 0x000fe4000bf06270 */
[----:B------:R-:W1:Y:S02]  /*c3e0*/  S2R R159, SR_TID.X ;  /* 0x00000000009f7919 */ /* 0x000e640000002100 */
[----:B-1----:R-:W-:-:S04]  /*c3f0*/  LEA.HI R159, R159, 0x4e, RZ, 0x1a ;  /* 0x0000004e9f9f7811 */ /* 0x002fc800078fd0ff */
[----:B------:R-:W-:Y:S02]  /*c400*/  ISETP.GE.AND P1, PT, R159, UR13, PT ;  /* 0x0000000d9f007c0c */ /* 0x000fe4000bf26270 */
[----:B------:R-:W1:Y:S03]  /*c410*/  S2R R159, SR_TID.X ;  /* 0x00000000009f7919 */ /* 0x000e660000002100 */
        /* <DEDUP_REMOVED lines=158> */
[----:B0-----:R-:W-:-:S04]  /*ce00*/  @!P0 LOP3.LUT R119, R119, R118, RZ, 0x3c, !PT ;  /* 0x0000007677778212 */ /* 0x001fc800078e3cff */
[----:B------:R-:W-:-:S04]  /*ce10*/  @!P0 LOP3.LUT R118, R119, R118, RZ, 0x3c, !PT ;  /* 0x0000007677768212 */ /* 0x000fc800078e3cff */
[----:B------:R-:W-:-:S05]  /*ce20*/  @!P0 LOP3.LUT R119, R119, R118, RZ, 0x3c, !PT ;  /* 0x0000007677778212 */ /* 0x000fca00078e3cff */
[----:B------:R3:W4:Y:S02]  /*ce30*/  @!P0 LDG.E.U8 R174, desc[UR20][R118.64] ;  /* 0x0000001476ae8981 */ /* 0x000724000c1e1100 */
[----:B---3--:R-:W-:Y:S02]  /*ce40*/  @!P1 IMAD.MOV.U32 R118, RZ, RZ, R103 ;  /* 0x000000ffff769224 */ /* 0x008fe400078e0067 */
[----:B------:R-:W-:Y:S01]  /*ce50*/  @!P1 IMAD.MOV.U32 R119, RZ, RZ, R120 ;  /* 0x000000ffff779224 */ /* 0x000fe200078e0078 */
[----:B------:R-:W0:Y:S04]  /*ce60*/  S2R R159, SR_TID.X ;  /* 0x00000000009f7919 */ /* 0x000e280000002100 */
[----:B------:R1:W3:Y:S01]  /*ce70*/  @!P1 LDG.E.U8 R172, desc[UR20][R118.64] ;  /* 0x0000001476ac9981 */ /* 0x0002e2000c1e1100 */
[----:B------:R-:W-:Y:S01]  /*ce80*/  PRMT R171, RZ, 0x7610, R171 ;  /* 0x00007610ffab7816 */ /* 0x000fe200000000ab */
[----:B------:R-:W2:Y:S01]  /*ce90*/  S2R R103, SR_TID.X ;  /* 0x0000000000677919 */ /* 0x000ea20000002100 */
[----:B------:R-:W-:Y:S01]  /*cea0*/  PRMT R168, RZ, 0x7610, R168 ;  /* 0x00007610ffa87816 */ /* 0x000fe200000000a8 */
[----:B------:R-:W4:Y:S04]  /*ceb0*/  LDL R120, [R1+0x28c] ;  /* 0x00028c0001787983 */ /* 0x000f280000100800 */
[----:B------:R-:W1:Y:S04]  /*cec0*/  LDL R118, [R1+0x2a0] ;  /* 0x0002a00001767983 */ /* 0x000e680000100800 */
[----:B------:R-:W1:Y:S01]  /*ced0*/  LDL R119, [R1+0x2a4] ;  /* 0x0002a40001777983 */ /* 0x000e620000100800 */
[----:B0-----:R-:W-:-:S04]  /*cee0*/  SHF.R.U32.HI R159, RZ, 0x6, R159 ;  /* 0x00000006ff9f7819 */ /* 0x001fc8000001169f */
[----:B------:R-:W-:-:S04]  /*cef0*/  SGXT.U32 R159, R159, 0x1 ;  /* 0x000000019f9f781a */ /* 0x000fc80000000000 */
[----:B------:R-:W-:-:S04]  /*cf00*/  LOP3.LUT R159, R159, 0x6c, RZ, 0xfc, !PT ;  /* 0x0000006c9f9f7812 */ /* 0x000fc800078efcff */
[----:B------:R-:W-:Y:S02]  /*cf10*/  ISETP.GE.AND P0, PT, R159, UR13, PT ;  /* 0x0000000d9f007c0c */ /* 0x000fe4000bf06270 */
[----:B--2---:R-:W-:Y:S01]  /*cf20*/  LEA.HI R103, R103, 0x6e, RZ, 0x1a ;  /* 0x0000006e67677811 */ /* 0x004fe200078fd0ff */
[----:B------:R-:W2:Y:S03]  /*cf30*/  LDL R159, [R1+0x288] ;  /* 0x00028800019f7983 */ /* 0x000ea60000100800 */
[----:B------:R-:W-:Y:S02]  /*cf40*/  ISETP.GE.AND P1, PT, R103, UR13, PT ;  /* 0x0000000d67007c0c */ /* 0x000fe4000bf26270 */
[----:B------:R-:W3:Y:S05]  /*cf50*/  LDL.LU R103, [R1+0x6c0] ;  /* 0x0006c00001677983 */ /* 0x000eea0000300800 */
[----:B-1----:R-:W-:-:S04]  /*cf60*/  @!P0 LOP3.LUT R119, R119, R118, RZ, 0x3c, !PT ;  /* 0x0000007677778212 */ /* 0x002fc800078e3cff */
[----:B------:R-:W-:-:S04]  /*cf70*/  @!P0 LOP3.LUT R118, R119, R118, RZ, 0x3c, !PT ;  /* 0x0000007677768212 */ /* 0x000fc800078e3cff */
[----:B------:R-:W-:-:S05]  /*cf80*/  @!P0 LOP3.LUT R119, R119, R118, RZ, 0x3c, !PT ;  /* 0x0000007677778212 */ /* 0x000fca00078e3cff */
[----:B------:R0:W3:Y:S02]  /*cf90*/  @!P0 LDG.E.U8 R171, desc[UR20][R118.64] ;  /* 0x0000001476ab8981 */ /* 0x0000e4000c1e1100 */
[----:B0-----:R-:W0:Y:S01]  /*cfa0*/  S2R R119, SR_TID.X ;  /* 0x0000000000777919 */ /* 0x001e220000002100 */
[----:B------:R-:W-:Y:S01]  /*cfb0*/  @!P1 IMAD.MOV.U32 R118, RZ, RZ, R12 ;  /* 0x000000ffff769224 */ /* 0x000fe200078e000c */
[----:B0-----:R-:W-:-:S04]  /*cfc0*/  SHF.R.U32.HI R119, RZ, 0x6, R119 ;  /* 0x00000006ff777819 */ /* 0x001fc80000011677 */
[----:B------:R-:W-:-:S04]  /*cfd0*/  SGXT.U32 R119, R119, 0x1 ;  /* 0x000000017777781a */ /* 0x000fc80000000000 */
[----:B------:R-:W-:-:S04]  /*cfe0*/  LOP3.LUT R119, R119, 0x70, RZ, 0xfc, !PT ;  /* 0x0000007077777812 */ /* 0x000fc800078efcff */
[----:B------:R-:W-:Y:S01]  /*cff0*/  ISETP.GE.AND P0, PT, R119, UR13, PT ;  /* 0x0000000d77007c0c */ /* 0x000fe2000bf06270 */
[----:B------:R-:W-:Y:S01]  /*d000*/  @!P1 IMAD.MOV.U32 R119, RZ, RZ, R121 ;  /* 0x000000ffff779224 */ /* 0x000fe200078e0079 */
[----:B------:R-:W0:Y:S04]  /*d010*/  S2R R12, SR_TID.X ;  /* 0x00000000000c7919 */ /* 0x000e280000002100 */
[----:B------:R1:W3:Y:S01]  /*d020*/  @!P1 LDG.E.U8 R168, desc[UR20][R118.64] ;  /* 0x0000001476a89981 */ /* 0x0002e2000c1e1100 */
[----:B------:R-:W-:Y:S02]  /*d030*/  PRMT R167, RZ, 0x7610, R167 ;  /* 0x00007610ffa77816 */ /* 0x000fe400000000a7 */
[----:B------:R-:W-:Y:S01]  /*d040*/  PRMT R164, RZ, 0x7610, R164 ;  /* 0x00007610ffa47816 */ /* 0x000fe200000000a4 */
[----:B------:R-:W3:Y:S04]  /*d050*/  LDL R121, [R1+0x284] ;  /* 0x0002840001797983 */ /* 0x000ee80000100800 */
[----:B------:R-:W1:Y:S04]  /*d060*/  LDL R118, [R1+0x290] ;  /* 0x0002900001767983 */ /* 0x000e680000100800 */
[----:B------:R-:W1:Y:S01]  /*d070*/  LDL R119, [R1+0x294] ;  /* 0x0002940001777983 */ /* 0x000e620000100800 */
[----:B0-----:R-:W-:-:S04]  /*d080*/  SHF.R.U32.HI R12, RZ, 0x6, R12 ;  /* 0x00000006ff0c7819 */ /* 0x001fc8000001160c */
[----:B------:R-:W-:-:S04]  /*d090*/  SGXT.U32 R12, R12, 0x1 ;  /* 0x000000010c0c781a */ /* 0x000fc80000000000 */
[----:B------:R-:W-:-:S04]  /*d0a0*/  LOP3.LUT R12, R12, 0x72, RZ, 0xfc, !PT ;  /* 0x000000720c0c7812 */ /* 0x000fc800078efcff */
[----:B------:R-:W-:Y:S02]  /*d0b0*/  ISETP.GE.AND P1, PT, R12, UR13, PT ;  /* 0x0000000d0c007c0c */ /* 0x000fe4000bf26270 */
[----:B------:R-:W-:Y:S01]  /*d0c0*/  PRMT R162, RZ, 0x7610, R162 ;  /* 0x00007610ffa27816 */ /* 0x000fe200000000a2 */
[----:B------:R-:W3:Y:S01]  /*d0d0*/  LDL R12, [R1+0x27c] ;  /* 0x00027c00010c7983 */ /* 0x000ee20000100800 */
[----:B-1----:R-:W-:-:S04]  /*d0e0*/  @!P0 LOP3.LUT R119, R119, R118, RZ, 0x3c, !PT ;  /* 0x0000007677778212 */ /* 0x002fc800078e3cff */
[----:B------:R-:W-:-:S04]  /*d0f0*/  @!P0 LOP3.LUT R118, R119, R118, RZ, 0x3c, !PT ;  /* 0x0000007677768212 */ /* 0x000fc800078e3cff */
[----:B------:R-:W-:-:S05]  /*d100*/  @!P0 LOP3.LUT R119, R119, R118, RZ, 0x3c, !PT ;  /* 0x0000007677778212 */ /* 0x000fca00078e3cff */
[----:B------:R0:W3:Y:S02]  /*d110*/  @!P0 LDG.E.U8 R167, desc[UR20][R118.64] ;  /* 0x0000001476a78981 */ /* 0x0000e4000c1e1100 */
[----:B0-----:R-:W0:Y:S01]  /*d120*/  S2R R119, SR_TID.X ;  /* 0x0000000000777919 */ /* 0x001e220000002100 */
[----:B----4-:R-:W-:Y:S01]  /*d130*/  @!P1 IMAD.MOV.U32 R118, RZ, RZ, R120 ;  /* 0x000000ffff769224 */ /* 0x010fe200078e0078 */
[----:B0-----:R-:W-:-:S04]  /*d140*/  SHF.R.U32.HI R119, RZ, 0x6, R119 ;  /* 0x00000006ff777819 */ /* 0x001fc80000011677 */
[----:B------:R-:W-:-:S04]  /*d150*/  SGXT.U32 R119, R119, 0x1 ;  /* 0x000000017777781a */ /* 0x000fc80000000000 */
[----:B------:R-:W-:-:S04]  /*d160*/  LOP3.LUT R119, R119, 0x74, RZ, 0xfc, !PT ;  /* 0x0000007477777812 */ /* 0x000fc800078efcff */
[----:B------:R-:W-:Y:S01]  /*d170*/  ISETP.GE.AND P0, PT, R119, UR13, PT ;  /* 0x0000000d77007c0c */ /* 0x000fe2000bf06270 */
[----:B--2---:R-:W-:Y:S01]  /*d180*/  @!P1 IMAD.MOV.U32 R119, RZ, RZ, R159 ;  /* 0x000000ffff779224 */ /* 0x004fe200078e009f */
[----:B------:R-:W0:Y:S04]  /*d190*/  S2R R120, SR_TID.X ;  /* 0x0000000000787919 */ /* 0x000e280000002100 */
[----:B------:R3:W2:Y:S01]  /*d1a0*/  @!P1 LDG.E.U8 R164, desc[UR20][R118.64] ;  /* 0x0000001476a49981 */ /* 0x0006a2000c1e1100 */
[----:B------:R-:W-:Y:S02]  /*d1b0*/  PRMT R161, RZ, 0x7610, R161 ;  /* 0x00007610ffa17816 */ /* 0x000fe400000000a1 */
[----:B------:R-:W-:Y:S01]  /*d1c0*/  PRMT R157, RZ, 0x7610, R157 ;  /* 0x00007610ff9d7816 */ /* 0x000fe2000000009d */
[----:B------:R-:W4:Y:S04]  /*d1d0*/  LDL R159, [R1+0x26c] ;  /* 0x00026c00019f7983 */ /* 0x000f280000100800 */
[----:B------:R-:W2:Y:S01]  /*d1e0*/  LDL R119, [R1+0x280] ;  /* 0x0002800001777983 */ /* 0x000ea20000100800 */
[----:B---3--:R-:W-:-:S03]  /*d1f0*/  @!P0 IMAD.MOV.U32 R118, RZ, RZ, R121 ;  /* 0x000000ffff768224 */ /* 0x008fc600078e0079 */
[----:B------:R-:W3:Y:S01]  /*d200*/  LDL R121, [R1+0x258] ;  /* 0x0002580001797983 */ /* 0x000ee20000100800 */
[----:B0-----:R-:W-:-:S04]  /*d210*/  SHF.R.U32.HI R120, RZ, 0x6, R120 ;  /* 0x00000006ff787819 */ /* 0x001fc80000011678 */
[----:B------:R-:W-:Y:S01]  /*d220*/  SGXT.U32 R120, R120, 0x1 ;  /* 0x000000017878781a */ /* 0x000fe20000000000 */
[----:B--2---:R0:W2:Y:S04]  /*d230*/  @!P0 LDG.E.U8 R162, desc[UR20][R118.64] ;  /* 0x0000001476a28981 */ /* 0x0040a8000c1e1100 */
[----:B------:R-:W4:Y:S01]  /*d240*/  LDL R119, [R1+0x278] ;  /* 0x0002780001777983 */ /* 0x000f220000100800 */
[----:B------:R-:W-:-:S04]  /*d250*/  LOP3.LUT R120, R120, 0x76, RZ, 0xfc, !PT ;  /* 0x0000007678787812 */ /* 0x000fc800078efcff */
[----:B------:R-:W-:-:S13]  /*d260*/  ISETP.GE.AND P1, PT, R120, UR13, PT ;  /* 0x0000000d78007c0c */ /* 0x000fda000bf26270 */
[----:B0-----:R-:W-:Y:S01]  /*d270*/  @!P1 IMAD.MOV.U32 R118, RZ, RZ, R12 ;  /* 0x000000ffff769224 */ /* 0x001fe200078e000c */
[----:B------:R-:W0:Y:S01]  /*d280*/  S2R R120, SR_TID.X ;  /* 0x0000000000787919 */ /* 0x000e220000002100 */
[----:B------:R-:W1:Y:S03]  /*d290*/  S2R R12, SR_TID.X ;  /* 0x00000000000c7919 */ /* 0x000e660000002100 */
[----:B----4-:R4:W2:Y:S04]  /*d2a0*/  @!P1 LDG.E.U8 R161, desc[UR20][R118.64] ;  /* 0x0000001476a19981 */ /* 0x0108a8000c1e1100 */
[----:B------:R-:W4:Y:S04]  /*d2b0*/  LDL R118, [R1+0x270] ;  /* 0x0002700001767983 */ /* 0x000f280000100800 */
[----:B------:R-:W4:Y:S01]  /*d2c0*/  LDL R119, [R1+0x274] ;  /* 0x0002740001777983 */ /* 0x000f220000100800 */
[----:B0-----:R-:W-:-:S04]  /*d2d0*/  SHF.R.U32.HI R120, RZ, 0x6, R120 ;  /* 0x00000006ff787819 */ /* 0x001fc80000011678 */
[----:B------:R-:W-:-:S04]  /*d2e0*/  SGXT.U32 R120, R120, 0x1 ;  /* 0x000000017878781a */ /* 0x000fc80000000000 */
[----:B------:R-:W-:-:S04]  /*d2f0*/  LOP3.LUT R120, R120, 0x78, RZ, 0xfc, !PT ;  /* 0x0000007878787812 */ /* 0x000fc800078efcff */
[----:B------:R-:W-:Y:S02]  /*d300*/  ISETP.GE.AND P0, PT, R120, UR13, PT ;  /* 0x0000000d78007c0c */ /* 0x000fe4000bf06270 */
[----:B-1----:R-:W-:Y:S01]  /*d310*/  SHF.R.U32.HI R12, RZ, 0x6, R12 ;  /* 0x00000006ff0c7819 */ /* 0x002fe2000001160c */
[----:B------:R-:W3:Y:S03]  /*d320*/  LDL R120, [R1+0x25c] ;  /* 0x00025c0001787983 */ /* 0x000ee60000100800 */
[----:B------:R-:W-:-:S04]  /*d330*/  SGXT.U32 R12, R12, 0x1 ;  /* 0x000000010c0c781a */ /* 0x000fc80000000000 */
[----:B------:R-:W-:-:S04]  /*d340*/  LOP3.LUT R12, R12, 0x7a, RZ, 0xfc, !PT ;  /* 0x0000007a0c0c7812 */ /* 0x000fc800078efcff */
[----:B------:R-:W-:Y:S02]  /*d350*/  ISETP.GE.AND P1, PT, R12, UR13, PT ;  /* 0x0000000d0c007c0c */ /* 0x000fe4000bf26270 */
[----:B------:R-:W2:Y:S01]  /*d360*/  LDL.LU R12, [R1+0x6bc] ;  /* 0x0006bc00010c7983 */ /* 0x000ea20000300800 */
[----:B----4-:R-:W-:-:S04]  /*d370*/  @!P0 LOP3.LUT R119, R119, R118, RZ, 0x3c, !PT ;  /* 0x0000007677778212 */ /* 0x010fc800078e3cff */
[----:B------:R-:W-:-:S04]  /*d380*/  @!P0 LOP3.LUT R118, R119, R118, RZ, 0x3c, !PT ;  /* 0x0000007677768212 */ /* 0x000fc800078e3cff */
[----:B------:R-:W-:-:S05]  /*d390*/  @!P0 LOP3.LUT R119, R119, R118, RZ, 0x3c, !PT ;  /* 0x0000007677778212 */ /* 0x000fca00078e3cff */
[----:B------:R0:W4:Y:S04]  /*d3a0*/  @!P0 LDG.E.U8 R157, desc[UR20][R118.64] ;  /* 0x00000014769d8981 */ /* 0x000128000c1e1100 */
[----:B------:R-:W3:Y:S01]  /*d3b0*/  LDL R119, [R1+0x268] ;  /* 0x0002680001777983 */ /* 0x000ee20000100800 */
[----:B0-----:R-:W0:Y:S01]  /*d3c0*/  S2R R118, SR_TID.X ;  /* 0x0000000000767919 */ /* 0x001e220000002100 */
[----:B------:R-:W-:Y:S02]  /*d3d0*/  PRMT R154, RZ, 0x7610, R154 ;  /* 0x00007610ff9a7816 */ /* 0x000fe4000000009a */
[----:B0-----:R-:W-:-:S04]  /*d3e0*/  SHF.R.U32.HI R118, RZ, 0x6, R118 ;  /* 0x00000006ff767819 */ /* 0x001fc80000011676 */
[----:B------:R-:W-:-:S04]  /*d3f0*/  SGXT.U32 R118, R118, 0x1 ;  /* 0x000000017676781a */ /* 0x000fc80000000000 */
[----:B------:R-:W-:-:S04]  /*d400*/  LOP3.LUT R118, R118, 0x7c, RZ, 0xfc, !PT ;  /* 0x0000007c76767812 */ /* 0x000fc800078efcff */
[----:B------:R-:W-:Y:S01]  /*d410*/  ISETP.GE.AND P0, PT, R118, UR13, PT ;  /* 0x0000000d76007c0c */ /* 0x000fe2000bf06270 */
[----:B------:R-:W-:-:S05]  /*d420*/  @!P1 IMAD.MOV.U32 R118, RZ, RZ, R159 ;  /* 0x000000ffff769224 */ /* 0x000fca00078e009f */
[----:B---3--:R0:W3:Y:S04]  /*d430*/  @!P1 LDG.E.U8 R154, desc[UR20][R118.64] ;  /* 0x00000014769a9981 */ /* 0x0080e8000c1e1100 */
[----:B------:R-:W0:Y:S04]  /*d440*/  LDL R118, [R1+0x260] ;  /* 0x0002600001767983 */ /* 0x000e280000100800 */
[----:B------:R-:W0:Y:S01]  /*d450*/  LDL R119, [R1+0x264] ;  /* 0x0002640001777983 */ /* 0x000e220000100800 */
[----:B------:R-:W1:Y:S01]  /*d460*/  S2R R159, SR_TID.X ;  /* 0x00000000009f7919 */ /* 0x000e620000002100 */
[----:B------:R-:W-:-:S02]  /*d470*/  PRMT R153, RZ, 0x7610, R153 ;  /* 0x00007610ff997816 */ /* 0x000fc40000000099 */
[----:B------:R-:W-:Y:S02]  /*d480*/  PRMT R150, RZ, 0x7610, R150 ;  /* 0x00007610ff967816 */ /* 0x000fe40000000096 */
[----:B-1----:R-:W-:-:S04]  /*d490*/  LEA.HI R159, R159, 0x7e, RZ, 0x1a ;  /* 0x0000007e9f9f7811 */ /* 0x002fc800078fd0ff */
[----:B------:R-:W-:Y:S02]  /*d4a0*/  ISETP.GE.AND P1, PT, R159, UR13, PT ;  /* 0x0000000d9f007c0c */ /* 0x000fe4000bf26270 */
[----:B------:R-:W1:Y:S02]  /*d4b0*/  S2R R159, SR_TID.X ;  /* 0x00000000009f7919 */ /* 0x000e640000002100 */
[----:B-1----:R-:W-:Y:S02]  /*d4c0*/  LOP3.LUT R159, R159, 0x7f, RZ, 0xc0, !PT ;  /* 0x0000007f9f9f7812 */ /* 0x002fe400078ec0ff */
[----:B0-----:R-:W-:-:S04]  /*d4d0*/  @!P0 LOP3.LUT R119, R119, R118, RZ, 0x3c, !PT ;  /* 0x0000007677778212 */ /* 0x001fc800078e3cff */
[----:B------:R-:W-:-:S04]  /*d4e0*/  @!P0 LOP3.LUT R118, R119, R118, RZ, 0x3c, !PT ;  /* 0x0000007677768212 */ /* 0x000fc800078e3cff */
[----:B------:R-:W-:-:S05]  /*d4f0*/  @!P0 LOP3.LUT R119, R119, R118, RZ, 0x3c, !PT ;  /* 0x0000007677778212 */ /* 0x000fca00078e3cff */
[----:B------:R0:W3:Y:S02]  /*d500*/  @!P0 LDG.E.U8 R153, desc[UR20][R118.64] ;  /* 0x0000001476998981 */ /* 0x0000e4000c1e1100 */
[----:B0-----:R-:W-:Y:S02]  /*d510*/  @!P1 IMAD.MOV.U32 R118, RZ, RZ, R120 ;  /* 0x000000ffff769224 */ /* 0x001fe400078e0078 */
[----:B------:R-:W-:-:S05]  /*d520*/  @!P1 IMAD.MOV.U32 R119, RZ, RZ, R121 ;  /* 0x000000ffff779224 */ /* 0x000fca00078e0079 */
[----:B------:R0:W3:Y:S01]  /*d530*/  @!P1 LDG.E.U8 R150, desc[UR20][R118.64] ;  /* 0x0000001476969981 */ /* 0x0000e2000c1e1100 */
[----:B------:R-:W-:Y:S01]  /*d540*/  BAR.SYNC.DEFER_BLOCKING 0x0 ;  /* 0x0000000000007b1d */ /* 0x000fe20000010000 */
[----:B------:R-:W-:Y:S02]  /*d550*/  ISETP.GE.AND P0, PT, R159, UR13, PT ;  /* 0x0000000d9f007c0c */ /* 0x000fe4000bf06270 */
[----:B0-----:R-:W-:-:S03]  /*d560*/  PRMT R118, RZ, 0x7610, R118 ;  /* 0x00007610ff767816 */ /* 0x001fc60000000076 */
[----:B------:R-:W2:Y:S04]  /*d570*/  LDL R159, [R1+0x158] ;  /* 0x00015800019f7983 */ /* 0x000ea80000100800 */
[----:B------:R0:W-:Y:S04]  /*d580*/  STL [R1+0x570], R90 ;  /* 0x0005705a01007387 */ /* 0x0001e80000100800 */
[----:B------:R-:W-:Y:S02]  /*d590*/  @!P0 IMAD.MOV.U32 R120, RZ, RZ, R90 ;  /* 0x000000ffff788224 */ /* 0x000fe400078e005a */
[----:B------:R-:W-:Y:S01]  /*d5a0*/  @!P0 IMAD.MOV.U32 R121, RZ, RZ, R17 ;  /* 0x000000ffff798224 */ /* 0x000fe200078e0011 */
[----:B0-----:R-:W4:Y:S04]  /*d5b0*/  LDL.LU R90, [R1+0x14] ;  /* 0x00001400015a7983 */ /* 0x001f280000300800 */
[----:B------:R0:W-:Y:S04]  /*d5c0*/  STL [R1+0x56c], R17 ;  /* 0x00056c1101007387 */ /* 0x0001e80000100800 */
[----:B------:R1:W3:Y:S04]  /*d5d0*/  @!P0 LDG.E.U8 R118, desc[UR20][R120.64] ;  /* 0x0000001478768981 */ /* 0x0002e8000c1e1100 */
[----:B0-----:R-:W3:Y:S04]  /*d5e0*/  LDL.LU R17, [R1+0xc] ;  /* 0x00000c0001117983 */ /* 0x001ee80000300800 */
[----:B------:R-:W1:Y:S04]  /*d5f0*/  LDL R120, [R1+0x450] ;  /* 0x0004500001787983 */ /* 0x000e680000100800 */
[----:B------:R-:W1:Y:S01]  /*d600*/  LDL R121, [R1+0x454] ;  /* 0x0004540001797983 */ /* 0x000e620000100800 */
[----:B------:R-:W-:-:S02]  /*d610*/  PRMT R148, RZ, 0x7610, R148 ;  /* 0x00007610ff947816 */ /* 0x000fc40000000094 */
[----:B-1----:R-:W-:-:S04]  /*d620*/  @!P0 LOP3.LUT R121, R121, R120, RZ, 0x3c, !PT ;  /* 0x0000007879798212 */ /* 0x002fc800078e3cff */
[----:B------:R-:W-:-:S04]  /*d630*/  @!P0 LOP3.LUT R120, R121, R120, RZ, 0x3c, !PT ;  /* 0x0000007879788212 */ /* 0x000fc800078e3cff */
[----:B------:R-:W-:-:S05]  /*d640*/  @!P0 LOP3.LUT R121, R121, R120, RZ, 0x3c, !PT ;  /* 0x0000007879798212 */ /* 0x000fca00078e3cff */
[----:B------:R0:W3:Y:S04]  /*d650*/  @!P0 LDG.E.U8 R148, desc[UR20][R120.64] ;  /* 0x0000001478948981 */ /* 0x0000e8000c1e1100 */
[----:B------:R-:W0:Y:S04]  /*d660*/  LDL R120, [R1+0x214] ;  /* 0x0002140001787983 */ /* 0x000e280000100800 */
[----:B------:R-:W0:Y:S01]  /*d670*/  LDL R121, [R1+0x218] ;  /* 0x0002180001797983 */ /* 0x000e220000100800 */
[----:B------:R-:W-:Y:S02]  /*d680*/  PRMT R147, RZ, 0x7610, R147 ;  /* 0x00007610ff937816 */ /* 0x000fe40000000093 */
[----:B0-----:R-:W-:-:S04]  /*d690*/  @!P0 LOP3.LUT R121, R121, R120, RZ, 0x3c, !PT ;  /* 0x0000007879798212 */ /* 0x001fc800078e3cff */
        /* <DEDUP_REMOVED lines=17> */
[----:B------:R-:W4:Y:S01]  /*d7b0*/  LDL R121, [R1+0x154] ;  /* 0x0001540001797983 */ /* 0x000f220000100800 */
[----:B------:R-:W-:Y:S01]  /*d7c0*/  PRMT R144, RZ, 0x7610, R144 ;  /* 0x00007610ff907816 */ /* 0x000fe20000000090 */
[----:B--2---:R-:W-:Y:S01]  /*d7d0*/  @!P0 IMAD.MOV.U32 R120, RZ, RZ, R159 ;  /* 0x000000ffff788224 */ /* 0x004fe200078e009f */
[----:B------:R-:W-:Y:S01]  /*d7e0*/  PRMT R143, RZ, 0x7610, R143 ;  /* 0x00007610ff8f7816 */ /* 0x000fe2000000008f */
[----:B-----5:R0:W-:Y:S04]  /*d7f0*/  STS.U8 [R8+UR7+0x4000], R142 ;  /* 0x0040008e08007988 */ /* 0x0201e80008000007 */
[----:B------:R1:W-:Y:S04]  /*d800*/  STS.U8 [R8+UR7+0x4002], R141 ;  /* 0x0040028d08007988 */ /* 0x0003e80008000007 */
[----:B------:R-:W2:Y:S04]  /*d810*/  LDL R159, [R1+0x18] ;  /* 0x00001800019f7983 */ /* 0x000ea80000100800 */
[----:B----4-:R4:W3:Y:S04]  /*d820*/  @!P0 LDG.E.U8 R144, desc[UR20][R120.64] ;  /* 0x0000001478908981 */ /* 0x0108e8000c1e1100 */
[----:B------:R-:W4:Y:S04]  /*d830*/  LDL R120, [R1+0x114] ;  /* 0x0001140001787983 */ /* 0x000f280000100800 */
[----:B------:R-:W4:Y:S02]  /*d840*/  LDL R121, [R1+0x118] ;  /* 0x0001180001797983 */ /* 0x000f240000100800 */
[----:B----4-:R-:W-:-:S04]  /*d850*/  @!P0 LOP3.LUT R121, R121, R120, RZ, 0x3c, !PT ;  /* 0x0000007879798212 */ /* 0x010fc800078e3cff */
[----:B------:R-:W-:-:S04]  /*d860*/  @!P0 LOP3.LUT R120, R121, R120, RZ, 0x3c, !PT ;  /* 0x0000007879788212 */ /* 0x000fc800078e3cff */
[----:B------:R-:W-:-:S05]  /*d870*/  @!P0 LOP3.LUT R121, R121, R120, RZ, 0x3c, !PT ;  /* 0x0000007879798212 */ /* 0x000fca00078e3cff */
[----:B------:R4:W3:Y:S04]  /*d880*/  @!P0 LDG.E.U8 R143, desc[UR20][R120.64] ;  /* 0x00000014788f8981 */ /* 0x0008e8000c1e1100 */
[----:B------:R-:W4:Y:S04]  /*d890*/  LDL R120, [R1+0xd4] ;  /* 0x0000d40001787983 */ /* 0x000f280000100800 */
[----:B------:R-:W4:Y:S01]  /*d8a0*/  LDL R121, [R1+0xd8] ;  /* 0x0000d80001797983 */ /* 0x000f220000100800 */
[----:B0-----:R-:W-:Y:S02]  /*d8b0*/  PRMT R142, RZ, 0x7610, R142 ;  /* 0x00007610ff8e7816 */ /* 0x001fe4000000008e */
[----:B----4-:R-:W-:-:S04]  /*d8c0*/  @!P0 LOP3.LUT R121, R121, R120, RZ, 0x3c, !PT ;  /* 0x0000007879798212 */ /* 0x010fc800078e3cff */
[----:B------:R-:W-:-:S04]  /*d8d0*/  @!P0 LOP3.LUT R120, R121, R120, RZ, 0x3c, !PT ;  /* 0x0000007879788212 */ /* 0x000fc800078e3cff */
[----:B------:R-:W-:-:S05]  /*d8e0*/  @!P0 LOP3.LUT R121, R121, R120, RZ, 0x3c, !PT ;  /* 0x0000007879798212 */ /* 0x000fca00078e3cff */
[----:B------:R0:W4:Y:S04]  /*d8f0*/  @!P0 LDG.E.U8 R142, desc[UR20][R120.64] ;  /* 0x00000014788e8981 */ /* 0x000128000c1e1100 */
[----:B------:R-:W0:Y:S04]  /*d900*/  LDL R120, [R1+0x94] ;  /* 0x0000940001787983 */ /* 0x000e280000100800 */
[----:B------:R-:W0:Y:S01]  /*d910*/  LDL R121, [R1+0x98] ;  /* 0x0000980001797983 */ /* 0x000e220000100800 */
[----:B-1----:R-:W-:Y:S02]  /*d920*/  PRMT R141, RZ, 0x7610, R141 ;  /* 0x00007610ff8d7816 */ /* 0x002fe4000000008d */
[----:B0-----:R-:W-:-:S04]  /*d930*/  @!P0 LOP3.LUT R121, R121, R120, RZ, 0x3c, !PT ;  /* 0x0000007879798212 */ /* 0x001fc800078e3cff */
[----:B------:R-:W-:-:S04]  /*d940*/  @!P0 LOP3.LUT R120, R121, R120, RZ, 0x3c, !PT ;  /* 0x0000007879788212 */ /* 0x000fc800078e3cff */
[----:B------:R-:W-:-:S05]  /*d950*/  @!P0 LOP3.LUT R121, R121, R120, RZ, 0x3c, !PT ;  /* 0x0000007879798212 */ /* 0x000fca00078e3cff */
[----:B------:R0:W4:Y:S04]  /*d960*/  @!P0 LDG.E.U8 R141, desc[UR20][R120.64] ;  /* 0x00000014788d8981 */ /* 0x000128000c1e1100 */
[----:B------:R-:W0:Y:S04]  /*d970*/  LDL R120, [R1+0x54] ;  /* 0x0000540001787983 */ /* 0x000e280000100800 */
[----:B------:R-:W0:Y:S04]  /*d980*/  LDL R121, [R1+0x58] ;  /* 0x0000580001797983 */ /* 0x000e280000100800 */
[----:B------:R1:W-:Y:S04]  /*d990*/  STS.U8 [R8+UR7+0x4004], R140 ;  /* 0x0040048c08007988 */ /* 0x0003e80008000007 */
[----:B------:R2:W-:Y:S01]  /*d9a0*/  STS.U8 [R8+UR7+0x4006], R139 ;  /* 0x0040068b08007988 */ /* 0x0005e20008000007 */
[----:B-1----:R-:W-:-:S02]  /*d9b0*/  PRMT R140, RZ, 0x7610, R140 ;  /* 0x00007610ff8c7816 */ /* 0x002fc4000000008c */
[----:B--2---:R-:W-:Y:S01]  /*d9c0*/  PRMT R139, RZ, 0x7610, R139 ;  /* 0x00007610ff8b7816 */ /* 0x004fe2000000008b */
[----:B------:R1:W-:Y:S04]  /*d9d0*/  STS.U8 [R8+UR7+0x4008], R138 ;  /* 0x0040088a08007988 */ /* 0x0003e80008000007 */
[----:B------:R2:W-:Y:S01]  /*d9e0*/  STS.U8 [R8+UR7+0x400a], R137 ;  /* 0x00400a8908007988 */ /* 0x0005e20008000007 */
[----:B-1----:R-:W-:Y:S02]  /*d9f0*/  PRMT R138, RZ, 0x7610, R138 ;  /* 0x00007610ff8a7816 */ /* 0x002fe4000000008a */
[----:B--2---:R-:W-:Y:S01]  /*da00*/  PRMT R137, RZ, 0x7610, R137 ;  /* 0x00007610ff897816 */ /* 0x004fe20000000089 */
[----:B------:R1:W-:Y:S04]  /*da10*/  STS.U8 [R8+UR7+0x400c], R136 ;  /* 0x00400c8808007988 */ /* 0x0003e80008000007 */
[----:B------:R2:W-:Y:S01]  /*da20*/  STS.U8 [R8+UR7+0x400e], R135 ;  /* 0x00400e8708007988 */ /* 0x0005e20008000007 */
[----:B-1----:R-:W-:-:S02]  /*da30*/  PRMT R136, RZ, 0x7610, R136 ;  /* 0x00007610ff887816 */ /* 0x002fc40000000088 */
[----:B--2---:R-:W-:Y:S01]  /*da40*/  PRMT R135, RZ, 0x7610, R135 ;  /* 0x00007610ff877816 */ /* 0x004fe20000000087 */
[----:B------:R1:W-:Y:S04]  /*da50*/  STS.U8 [R7+UR7+0x4000], R134 ;  /* 0x0040008607007988 */ /* 0x0003e80008000007 */
[----:B------:R2:W-:Y:S01]  /*da60*/  STS.U8 [R7+UR7+0x4002], R133 ;  /* 0x0040028507007988 */ /* 0x0005e20008000007 */
[----:B-1----:R-:W-:Y:S02]  /*da70*/  PRMT R134, RZ, 0x7610, R134 ;  /* 0x00007610ff867816 */ /* 0x002fe40000000086 */
[----:B--2---:R-:W-:Y:S02]  /*da80*/  PRMT R133, RZ, 0x7610, R133 ;  /* 0x00007610ff857816 */ /* 0x004fe40000000085 */
[----:B0-----:R-:W-:-:S04]  /*da90*/  @!P0 LOP3.LUT R121, R121, R120, RZ, 0x3c, !PT ;  /* 0x0000007879798212 */ /* 0x001fc800078e3cff */
[----:B------:R-:W-:-:S04]  /*daa0*/  @!P0 LOP3.LUT R120, R121, R120, RZ, 0x3c, !PT ;  /* 0x0000007879788212 */ /* 0x000fc800078e3cff */
[----:B------:R-:W-:-:S05]  /*dab0*/  @!P0 LOP3.LUT R121, R121, R120, RZ, 0x3c, !PT ;  /* 0x0000007879798212 */ /* 0x000fca00078e3cff */
[----:B------:R0:W2:Y:S02]  /*dac0*/  @!P0 LDG.E.U8 R140, desc[UR20][R120.64] ;  /* 0x00000014788c8981 */ /* 0x0000a4000c1e1100 */
[----:B0-----:R-:W-:Y:S02]  /*dad0*/  @!P0 IMAD.MOV.U32 R120, RZ, RZ, R159 ;  /* 0x000000ffff788224 */ /* 0x001fe400078e009f */
[----:B------:R-:W-:Y:S01]  /*dae0*/  @!P0 IMAD.MOV.U32 R121, RZ, RZ, R90 ;  /* 0x000000ffff798224 */ /* 0x000fe200078e005a */
[----:B------:R-:W3:Y:S04]  /*daf0*/  LDL R159, [R1+0x1d0] ;  /* 0x0001d000019f7983 */ /* 0x000ee80000100800 */
[----:B------:R0:W2:Y:S02]  /*db00*/  @!P0 LDG.E.U8 R139, desc[UR20][R120.64] ;  /* 0x00000014788b8981 */ /* 0x0000a4000c1e1100 */
[----:B0-----:R-:W-:-:S02]  /*db10*/  @!P0 IMAD.MOV.U32 R120, RZ, RZ, R243 ;  /* 0x000000ffff788224 */ /* 0x001fc400078e00f3 */
[----:B------:R-:W-:Y:S01]  /*db20*/  @!P0 IMAD.MOV.U32 R121, RZ, RZ, R242 ;  /* 0x000000ffff798224 */ /* 0x000fe200078e00f2 */
[----:B------:R0:W-:Y:S04]  /*db30*/  STL [R1+0x580], R90 ;  /* 0x0005805a01007387 */ /* 0x0001e80000100800 */
[----:B------:R1:W2:Y:S04]  /*db40*/  @!P0 LDG.E.U8 R138, desc[UR20][R120.64] ;  /* 0x00000014788a8981 */ /* 0x0002a8000c1e1100 */
[----:B0-----:R-:W4:Y:S01]  /*db50*/  LDL.LU R90, [R1+0x8] ;  /* 0x00000800015a7983 */ /* 0x001f220000300800 */
[----:B-1----:R-:W-:-:S02]  /*db60*/  @!P0 IMAD.MOV.U32 R120, RZ, RZ, R227 ;  /* 0x000000ffff788224 */ /* 0x002fc400078e00e3 */
[----:B------:R-:W-:Y:S01]  /*db70*/  @!P0 IMAD.MOV.U32 R121, RZ, RZ, R226 ;  /* 0x000000ffff798224 */ /* 0x000fe200078e00e2 */
[----:B------:R0:W-:Y:S04]  /*db80*/  STL [R1+0x578], R243 ;  /* 0x000578f301007387 */ /* 0x0001e80000100800 */
[----:B------:R1:W2:Y:S04]  /*db90*/  @!P0 LDG.E.U8 R137, desc[UR20][R120.64] ;  /* 0x0000001478898981 */ /* 0x0002a8000c1e1100 */
[----:B0-----:R-:W2:Y:S01]  /*dba0*/  LDL.LU R243, [R1] ;  /* 0x0000000001f37983 */ /* 0x001ea20000300800 */
[----:B-1----:R-:W-:-:S03]  /*dbb0*/  @!P0 IMAD.MOV.U32 R120, RZ, RZ, R211 ;  /* 0x000000ffff788224 */ /* 0x002fc600078e00d3 */
[----:B------:R0:W-:Y:S01]  /*dbc0*/  STL [R1+0x574], R242 ;  /* 0x000574f201007387 */ /* 0x0001e20000100800 */
[----:B------:R-:W-:-:S05]  /*dbd0*/  @!P0 IMAD.MOV.U32 R121, RZ, RZ, R210 ;  /* 0x000000ffff798224 */ /* 0x000fca00078e00d2 */
[----:B------:R1:W2:Y:S04]  /*dbe0*/  @!P0 LDG.E.U8 R136, desc[UR20][R120.64] ;  /* 0x0000001478888981 */ /* 0x0002a8000c1e1100 */
[----:B0-----:R-:W4:Y:S04]  /*dbf0*/  LDL R242, [R1+0x1cc] ;  /* 0x0001cc0001f27983 */ /* 0x001f280000100800 */
[----:B------:R0:W-:Y:S01]  /*dc00*/  STL [R1+0x584], R227 ;  /* 0x000584e301007387 */ /* 0x0001e20000100800 */
[----:B-1----:R-:W-:Y:S02]  /*dc10*/  @!P0 IMAD.MOV.U32 R120, RZ, RZ, R195 ;  /* 0x000000ffff788224 */ /* 0x002fe400078e00c3 */
[----:B------:R-:W-:-:S05]  /*dc20*/  @!P0 IMAD.MOV.U32 R121, RZ, RZ, R194 ;  /* 0x000000ffff798224 */ /* 0x000fca00078e00c2 */
[----:B------:R1:W2:Y:S04]  /*dc30*/  @!P0 LDG.E.U8 R135, desc[UR20][R120.64] ;  /* 0x0000001478878981 */ /* 0x0002a8000c1e1100 */
[----:B0-----:R-:W2:Y:S04]  /*dc40*/  LDL.LU R227, [R1+0x34] ;  /* 0x0000340001e37983 */ /* 0x001ea80000300800 */
[----:B------:R0:W-:Y:S01]  /*dc50*/  STL [R1+0x57c], R226 ;  /* 0x00057ce201007387 */ /* 0x0001e20000100800 */
[----:B-1----:R-:W-:Y:S02]  /*dc60*/  @!P0 IMAD.MOV.U32 R120, RZ, RZ, R110 ;  /* 0x000000ffff788224 */ /* 0x002fe400078e006e */
[----:B------:R-:W-:-:S05]  /*dc70*/  @!P0 IMAD.MOV.U32 R121, RZ, RZ, R22 ;  /* 0x000000ffff798224 */ /* 0x000fca00078e0016 */
[----:B------:R1:W2:Y:S04]  /*dc80*/  @!P0 LDG.E.U8 R134, desc[UR20][R120.64] ;  /* 0x0000001478868981 */ /* 0x0002a8000c1e1100 */
[----:B0-----:R-:W2:Y:S04]  /*dc90*/  LDL.LU R226, [R1+0x2c] ;  /* 0x00002c0001e27983 */ /* 0x001ea80000300800 */
[----:B------:R0:W-:Y:S04]  /*dca0*/  STL [R1+0x58c], R211 ;  /* 0x00058cd301007387 */ /* 0x0001e80000100800 */
[----:B0-----:R-:W2:Y:S04]  /*dcb0*/  LDL.LU R211, [R1+0x3c] ;  /* 0x00003c0001d37983 */ /* 0x001ea80000300800 */
[----:B------:R0:W-:Y:S01]  /*dcc0*/  STL [R1+0x588], R210 ;  /* 0x000588d201007387 */ /* 0x0001e20000100800 */
[----:B-1----:R-:W-:-:S03]  /*dcd0*/  @!P0 IMAD.MOV.U32 R120, RZ, RZ, R102 ;  /* 0x000000ffff788224 */ /* 0x002fc600078e0066 */
[----:B0-----:R-:W2:Y:S04]  /*dce0*/  LDL.LU R210, [R1+0x10] ;  /* 0x0000100001d27983 */ /* 0x001ea80000300800 */
[----:B------:R0:W-:Y:S01]  /*dcf0*/  STL [R1+0x590], R8 ;  /* 0x0005900801007387 */ /* 0x0001e20000100800 */
[----:B------:R-:W-:-:S05]  /*dd00*/  @!P0 IMAD.MOV.U32 R121, RZ, RZ, R11 ;  /* 0x000000ffff798224 */ /* 0x000fca00078e000b */
[----:B------:R1:W2:Y:S04]  /*dd10*/  @!P0 LDG.E.U8 R133, desc[UR20][R120.64] ;  /* 0x0000001478858981 */ /* 0x0002a8000c1e1100 */
[----:B0-----:R-:W2:Y:S04]  /*dd20*/  LDL.LU R8, [R1+0x44] ;  /* 0x0000440001087983 */ /* 0x001ea80000300800 */
[----:B------:R0:W-:Y:S04]  /*dd30*/  STL [R1+0x598], R195 ;  /* 0x000598c301007387 */ /* 0x0001e80000100800 */
[----:B0-----:R-:W2:Y:S04]  /*dd40*/  LDL.LU R195, [R1+0x4c] ;  /* 0x00004c0001c37983 */ /* 0x001ea80000300800 */
[----:B------:R0:W-:Y:S04]  /*dd50*/  STL [R1+0x594], R194 ;  /* 0x000594c201007387 */ /* 0x0001e80000100800 */
[----:B0-----:R-:W3:Y:S04]  /*dd60*/  LDL R194, [R1+0x210] ;  /* 0x0002100001c27983 */ /* 0x001ee80000100800 */
[----:B------:R0:W-:Y:S04]  /*dd70*/  STL [R1+0x5a0], R110 ;  /* 0x0005a06e01007387 */ /* 0x0001e80000100800 */
[----:B0-----:R-:W2:Y:S04]  /*dd80*/  LDL R110, [R1+0x190] ;  /* 0x00019000016e7983 */ /* 0x001ea80000100800 */
[----:B------:R0:W-:Y:S04]  /*dd90*/  STL [R1+0x59c], R22 ;  /* 0x00059c1601007387 */ /* 0x0001e80000100800 */
[----:B0-----:R-:W2:Y:S04]  /*dda0*/  LDL R22, [R1+0x18c] ;  /* 0x00018c0001167983 */ /* 0x001ea80000100800 */
[----:B------:R0:W-:Y:S04]  /*ddb0*/  STL [R1+0x5a8], R102 ;  /* 0x0005a86601007387 */ /* 0x0001e80000100800 */
[----:B0-----:R-:W2:Y:S04]  /*ddc0*/  LDL.LU R102, [R1+0x38] ;  /* 0x0000380001667983 */ /* 0x001ea80000300800 */
[----:B------:R0:W-:Y:S04]  /*ddd0*/  STL [R1+0x5a4], R11 ;  /* 0x0005a40b01007387 */ /* 0x0001e80000100800 */
[----:B------:R-:W1:Y:S04]  /*dde0*/  LDL R120, [R1+0x240] ;  /* 0x0002400001787983 */ /* 0x000e680000100800 */
[----:B------:R-:W1:Y:S04]  /*ddf0*/  LDL R121, [R1+0x44c] ;  /* 0x00044c0001797983 */ /* 0x000e680000100800 */
[----:B0-----:R-:W4:Y:S04]  /*de00*/  LDL R11, [R1+0x20c] ;  /* 0x00020c00010b7983 */ /* 0x001f280000100800 */
[----:B------:R0:W-:Y:S04]  /*de10*/  STS.U8 [R7+UR7+0x4004], R132 ;  /* 0x0040048407007988 */ /* 0x0001e80008000007 */
[----:B------:R0:W-:Y:S02]  /*de20*/  STS.U8 [R7+UR7+0x4006], R131 ;  /* 0x0040068307007988 */ /* 0x0001e40008000007 */
[----:B0-----:R-:W-:-:S02]  /*de30*/  PRMT R132, RZ, 0x7610, R132 ;  /* 0x00007610ff847816 */ /* 0x001fc40000000084 */
[----:B------:R-:W-:Y:S01]  /*de40*/  PRMT R131, RZ, 0x7610, R131 ;  /* 0x00007610ff837816 */ /* 0x000fe20000000083 */
[----:B------:R0:W-:Y:S04]  /*de50*/  STS.U8 [R7+UR7+0x4008], R130 ;  /* 0x0040088207007988 */ /* 0x0001e80008000007 */
[----:B------:R0:W-:Y:S02]  /*de60*/  STS.U8 [R7+UR7+0x400a], R129 ;  /* 0x00400a8107007988 */ /* 0x0001e40008000007 */
[----:B0-----:R-:W-:Y:S02]  /*de70*/  PRMT R130, RZ, 0x7610, R130 ;  /* 0x00007610ff827816 */ /* 0x001fe40000000082 */
[----:B------:R-:W-:Y:S02]  /*de80*/  PRMT R129, RZ, 0x7610, R129 ;  /* 0x00007610ff817816 */ /* 0x000fe40000000081 */
[----:B-1----:R-:W-:-:S04]  /*de90*/  @!P0 LOP3.LUT R121, R121, R120, RZ, 0x3c, !PT ;  /* 0x0000007879798212 */ /* 0x002fc800078e3cff */
[----:B------:R-:W-:-:S04]  /*dea0*/  @!P0 LOP3.LUT R120, R121, R120, RZ, 0x3c, !PT ;  /* 0x0000007879788212 */ /* 0x000fc800078e3cff */
[----:B------:R-:W-:-:S05]  /*deb0*/  @!P0 LOP3.LUT R121, R121, R120, RZ, 0x3c, !PT ;  /* 0x0000007879798212 */ /* 0x000fca00078e3cff */
[----:B------:R3:W2:Y:S02]  /*dec0*/  @!P0 LDG.E.U8 R132, desc[UR20][R120.64] ;  /* 0x0000001478848981 */ /* 0x0006a4000c1e1100 */
[----:B---3--:R-:W-:Y:S02]  /*ded0*/  @!P0 IMAD.MOV.U32 R120, RZ, RZ, R194 ;  /* 0x000000ffff788224 */ /* 0x008fe400078e00c2 */
[----:B----4-:R-:W-:Y:S01]  /*dee0*/  @!P0 IMAD.MOV.U32 R121, RZ, RZ, R11 ;  /* 0x000000ffff798224 */ /* 0x010fe200078e000b */
[----:B------:R0:W-:Y:S04]  /*def0*/  STS.U8 [R7+UR7+0x400c], R128 ;  /* 0x00400c8007007988 */ /* 0x0001e80008000007 */
[----:B------:R1:W3:Y:S04]  /*df00*/  @!P0 LDG.E.U8 R131, desc[UR20][R120.64] ;  /* 0x0000001478838981 */ /* 0x0002e8000c1e1100 */
[----:B------:R-:W4:Y:S04]  /*df10*/  LDL R11, [R1+0x150] ;  /* 0x00015000010b7983 */ /* 0x000f280000100800 */
[----:B------:R-:W3:Y:S01]  /*df20*/  LDL R194, [R1+0xcc] ;  /* 0x0000cc0001c27983 */ /* 0x000ee20000100800 */
[----:B-1----:R-:W-:-:S02]  /*df30*/  @!P0 IMAD.MOV.U32 R120, RZ, RZ, R159 ;  /* 0x000000ffff788224 */ /* 0x002fc400078e009f */
[----:B------:R-:W-:Y:S01]  /*df40*/  @!P0 IMAD.MOV.U32 R121, RZ, RZ, R242 ;  /* 0x000000ffff798224 */ /* 0x000fe200078e00f2 */
[----:B0-----:R-:W-:Y:S01]  /*df50*/  PRMT R128, RZ, 0x7610, R128 ;  /* 0x00007610ff807816 */ /* 0x001fe20000000080 */
[----:B------:R-:W3:Y:S04]  /*df60*/  LDL R242, [R1+0x110] ;  /* 0x0001100001f27983 */ /* 0x000ee80000100800 */
[----:B------:R2:W3:Y:S04]  /*df70*/  @!P0 LDG.E.U8 R130, desc[UR20][R120.64] ;  /* 0x0000001478828981 */ /* 0x0004e8000c1e1100 */
[----:B------:R-:W3:Y:S01]  /*df80*/  LDL R159, [R1+0xd0] ;  /* 0x0000d000019f7983 */ /* 0x000ee20000100800 */
[----:B--2---:R-:W-:-:S02]  /*df90*/  @!P0 IMAD.MOV.U32 R120, RZ, RZ, R110 ;  /* 0x000000ffff788224 */ /* 0x004fc400078e006e */
[----:B------:R-:W-:Y:S01]  /*dfa0*/  @!P0 IMAD.MOV.U32 R121, RZ, RZ, R22 ;  /* 0x000000ffff798224 */ /* 0x000fe200078e0016 */
[----:B------:R-:W2:Y:S04]  /*dfb0*/  LDL R110, [R1+0x8c] ;  /* 0x00008c00016e7983 */ /* 0x000ea80000100800 */
[----:B------:R4:W2:Y:S04]  /*dfc0*/  @!P0 LDG.E.U8 R129, desc[UR20][R120.64] ;  /* 0x0000001478818981 */ /* 0x0008a8000c1e1100 */
[----:B------:R-:W2:Y:S04]  /*dfd0*/  LDL R22, [R1+0x90] ;  /* 0x0000900001167983 */ /* 0x000ea80000100800 */
[----:B------:R-:W3:Y:S01]  /*dfe0*/  LDL R121, [R1+0x14c] ;  /* 0x00014c0001797983 */ /* 0x000ee20000100800 */
[----:B----4-:R-:W-:-:S03]  /*dff0*/  @!P0 IMAD.MOV.U32 R120, RZ, RZ, R11 ;  /* 0x000000ffff788224 */ /* 0x010fc600078e000b */
[----:B------:R-:W4:Y:S04]  /*e000*/  LDL R11, [R1+0x50] ;  /* 0x00005000010b7983 */ /* 0x000f280000100800 */
[----:B---3--:R0:W3:Y:S04]  /*e010*/  @!P0 LDG.E.U8 R128, desc[UR20][R120.64] ;  /* 0x0000001478808981 */ /* 0x0080e8000c1e1100 */
[----:B------:R-:W2:Y:S01]  /*e020*/  LDL R121, [R1+0x10c] ;  /* 0x00010c0001797983 */ /* 0x000ea20000100800 */
[----:B0-----:R-:W-:-:S03]  /*e030*/  @!P0 IMAD.MOV.U32 R120, RZ, RZ, R242 ;  /* 0x000000ffff788224 */ /* 0x001fc600078e00f2 */
[----:B------:R0:W-:Y:S04]  /*e040*/  STS.U8 [R7+UR7+0x400e], R127 ;  /* 0x00400e7f07007988 */ /* 0x0001e80008000007 */
[----:B------:R1:W-:Y:S01]  /*e050*/  STS.U8 [R6+UR7+0x4000], R126 ;  /* 0x0040007e06007988 */ /* 0x0003e20008000007 */
[----:B0-----:R-:W-:-:S03]  /*e060*/  PRMT R127, RZ, 0x7610, R127 ;  /* 0x00007610ff7f7816 */ /* 0x001fc6000000007f */
[----:B------:R0:W-:Y:S01]  /*e070*/  STL [R1+0x5ac], R7 ;  /* 0x0005ac0701007387 */ /* 0x0001e20000100800 */
[----:B-1----:R-:W-:-:S03]  /*e080*/  PRMT R126, RZ, 0x7610, R126 ;  /* 0x00007610ff7e7816 */ /* 0x002fc6000000007e */
[----:B------:R1:W-:Y:S04]  /*e090*/  STS.U8 [R6+UR7+0x4002], R125 ;  /* 0x0040027d06007988 */ /* 0x0003e80008000007 */
[----:B------:R1:W-:Y:S04]  /*e0a0*/  STS.U8 [R6+UR7+0x4004], R124 ;  /* 0x0040047c06007988 */ /* 0x0003e80008000007 */
[----:B0-----:R-:W3:Y:S01]  /*e0b0*/  LDL R7, [R1+0x1c8] ;  /* 0x0001c80001077983 */ /* 0x001ee20000100800 */
[----:B-1----:R-:W-:-:S03]  /*e0c0*/  PRMT R125, RZ, 0x7610, R125 ;  /* 0x00007610ff7d7816 */ /* 0x002fc6000000007d */
[----:B------:R0:W-:Y:S01]  /*e0d0*/  STS.U8 [R6+UR7+0x4006], R123 ;  /* 0x0040067b06007988 */ /* 0x0001e20008000007 */
[----:B------:R-:W-:-:S03]  /*e0e0*/  PRMT R124, RZ, 0x7610, R124 ;  /* 0x00007610ff7c7816 */ /* 0x000fc6000000007c */
[----:B------:R1:W-:Y:S04]  /*e0f0*/  STS.U8 [R6+UR7+0x4008], R122 ;  /* 0x0040087a06007988 */ /* 0x0003e80008000007 */
[----:B------:R1:W-:Y:S01]  /*e100*/  STS.U8 [R6+UR7+0x400a], R158 ;  /* 0x00400a9e06007988 */ /* 0x0003e20008000007 */
[----:B0-----:R-:W-:-:S03]  /*e110*/  PRMT R123, RZ, 0x7610, R123 ;  /* 0x00007610ff7b7816 */ /* 0x001fc6000000007b */
[----:B------:R-:W3:Y:S04]  /*e120*/  LDL R242, [R1+0x1c4] ;  /* 0x0001c40001f27983 */ /* 0x000ee80000100800 */
[----:B--2---:R0:W2:Y:S02]  /*e130*/  @!P0 LDG.E.U8 R127, desc[UR20][R120.64] ;  /* 0x00000014787f8981 */ /* 0x0040a4000c1e1100 */
[----:B0-----:R-:W-:Y:S02]  /*e140*/  @!P0 IMAD.MOV.U32 R120, RZ, RZ, R159 ;  /* 0x000000ffff788224 */ /* 0x001fe400078e009f */
[----:B------:R-:W-:Y:S02]  /*e150*/  @!P0 IMAD.MOV.U32 R121, RZ, RZ, R194 ;  /* 0x000000ffff798224 */ /* 0x000fe400078e00c2 */
[----:B------:R-:W3:Y:S04]  /*e160*/  LDL R194, [R1+0x444] ;  /* 0x0004440001c27983 */ /* 0x000ee80000100800 */
[----:B------:R0:W2:Y:S02]  /*e170*/  @!P0 LDG.E.U8 R126, desc[UR20][R120.64] ;  /* 0x00000014787e8981 */ /* 0x0000a4000c1e1100 */
[----:B0-----:R-:W-:-:S02]  /*e180*/  @!P0 IMAD.MOV.U32 R120, RZ, RZ, R22 ;  /* 0x000000ffff788224 */ /* 0x001fc400078e0016 */
[----:B------:R-:W-:Y:S01]  /*e190*/  @!P0 IMAD.MOV.U32 R121, RZ, RZ, R110 ;  /* 0x000000ffff798224 */ /* 0x000fe200078e006e */
[----:B------:R-:W2:Y:S04]  /*e1a0*/  LDL R22, [R1+0x204] ;  /* 0x0002040001167983 */ /* 0x000ea80000100800 */
[----:B------:R-:W2:Y:S04]  /*e1b0*/  LDL R110, [R1+0x448] ;  /* 0x00044800016e7983 */ /* 0x000ea80000100800 */
[----:B------:R4:W2:Y:S02]  /*e1c0*/  @!P0 LDG.E.U8 R125, desc[UR20][R120.64] ;  /* 0x00000014787d8981 */ /* 0x0008a4000c1e1100 */
[----:B----4-:R-:W-:-:S02]  /*e1d0*/  @!P0 IMAD.MOV.U32 R120, RZ, RZ, R11 ;  /* 0x000000ffff788224 */ /* 0x010fc400078e000b */
[----:B------:R-:W4:Y:S01]  /*e1e0*/  LDL R11, [R1+0x208] ;  /* 0x00020800010b7983 */ /* 0x000f220000100800 */
[----:B------:R-:W-:-:S05]  /*e1f0*/  @!P0 IMAD.MOV.U32 R121, RZ, RZ, R195 ;  /* 0x000000ffff798224 */ /* 0x000fca00078e00c3 */
[----:B------:R0:W4:Y:S01]  /*e200*/  @!P0 LDG.E.U8 R124, desc[UR20][R120.64] ;  /* 0x00000014787c8981 */ /* 0x000122000c1e1100 */
[----:B-1----:R-:W-:Y:S01]  /*e210*/  PRMT R122, RZ, 0x7610, R122 ;  /* 0x00007610ff7a7816 */ /* 0x002fe2000000007a */
[----:B0-----:R-:W-:Y:S02]  /*e220*/  @!P0 IMAD.MOV.U32 R120, RZ, RZ, R210 ;  /* 0x000000ffff788224 */ /* 0x001fe400078e00d2 */
[----:B------:R-:W-:-:S05]  /*e230*/  @!P0 IMAD.MOV.U32 R121, RZ, RZ, R17 ;  /* 0x000000ffff798224 */ /* 0x000fca00078e0011 */
[----:B------:R0:W4:Y:S01]  /*e240*/  @!P0 LDG.E.U8 R123, desc[UR20][R120.64] ;  /* 0x00000014787b8981 */ /* 0x000122000c1e1100 */
[----:B------:R-:W-:Y:S02]  /*e250*/  @!P0 IMAD.MOV.U32 R158, RZ, RZ, R225 ;  /* 0x000000ffff9e8224 */ /* 0x000fe400078e00e1 */
[----:B------:R-:W-:Y:S02]  /*e260*/  @!P0 IMAD.MOV.U32 R159, RZ, RZ, R224 ;  /* 0x000000ffff9f8224 */ /* 0x000fe400078e00e0 */
[----:B0-----:R-:W-:Y:S02]  /*e270*/  @!P0 IMAD.MOV.U32 R120, RZ, RZ, R241 ;  /* 0x000000ffff788224 */ /* 0x001fe400078e00f1 */
[----:B------:R-:W-:Y:S01]  /*e280*/  @!P0 IMAD.MOV.U32 R121, RZ, RZ, R240 ;  /* 0x000000ffff798224 */ /* 0x000fe200078e00f0 */
[----:B------:R0:W-:Y:S04]  /*e290*/  STL [R1+0x5b0], R195 ;  /* 0x0005b0c301007387 */ /* 0x0001e80000100800 */
[----:B------:R1:W4:Y:S04]  /*e2a0*/  @!P0 LDG.E.U8 R122, desc[UR20][R120.64] ;  /* 0x00000014787a8981 */ /* 0x000328000c1e1100 */
[----:B0-----:R-:W4:Y:S01]  /*e2b0*/  LDL.LU R195, [R1+0x40] ;  /* 0x0000400001c37983 */ /* 0x001f220000300800 */
[----:B-1----:R-:W-:-:S03]  /*e2c0*/  PRMT R121, RZ, 0x7610, R121 ;  /* 0x00007610ff797816 */ /* 0x002fc60000000079 */
[----:B------:R0:W-:Y:S01]  /*e2d0*/  STL [R1+0x5b8], R210 ;  /* 0x0005b8d201007387 */ /* 0x0001e20000100800 */
[----:B------:R-:W-:-:S03]  /*e2e0*/  PRMT R120, RZ, 0x7610, R120 ;  /* 0x00007610ff787816 */ /* 0x000fc60000000078 */
[----:B------:R1:W4:Y:S04]  /*e2f0*/  @!P0 LDG.E.U8 R121, desc[UR20][R158.64] ;  /* 0x000000149e798981 */ /* 0x000328000c1e1100 */
[----:B0-----:R-:W4:Y:S04]  /*e300*/  LDL.LU R210, [R1+0x48] ;  /* 0x0000480001d27983 */ /* 0x001f280000300800 */
[----:B------:R0:W-:Y:S01]  /*e310*/  STL [R1+0x5b4], R17 ;  /* 0x0005b41101007387 */ /* 0x0001e20000100800 */
[----:B-1----:R-:W-:Y:S02]  /*e320*/  @!P0 IMAD.MOV.U32 R158, RZ, RZ, R209 ;  /* 0x000000ffff9e8224 */ /* 0x002fe400078e00d1 */
[----:B------:R-:W-:Y:S01]  /*e330*/  @!P0 IMAD.MOV.U32 R159, RZ, RZ, R208 ;  /* 0x000000ffff9f8224 */ /* 0x000fe200078e00d0 */
[----:B------:R-:W-:Y:S01]  /*e340*/  PRMT R119, RZ, 0x7610, R119 ;  /* 0x00007610ff777816 */ /* 0x000fe20000000077 */
[----:B------:R-:W-:Y:S04]  /*e350*/  STS.U8 [R6+UR7+0x400c], R192 ;  /* 0x00400cc006007988 */ /* 0x000fe80008000007 */
[----:B------:R1:W4:Y:S04]  /*e360*/  @!P0 LDG.E.U8 R120, desc[UR20][R158.64] ;  /* 0x000000149e788981 */ /* 0x000328000c1e1100 */
[----:B0-----:R-:W4:Y:S04]  /*e370*/  LDL.LU R17, [R1+0x6c] ;  /* 0x00006c0001117983 */ /* 0x001f280000300800 */
[----:B------:R0:W-:Y:S01]  /*e380*/  STL [R1+0x5c0], R241 ;  /* 0x0005c0f101007387 */ /* 0x0001e20000100800 */
[----:B-1----:R-:W-:-:S02]  /*e390*/  @!P0 IMAD.MOV.U32 R158, RZ, RZ, R193 ;  /* 0x000000ffff9e8224 */ /* 0x002fc400078e00c1 */
[----:B------:R-:W-:Y:S01]  /*e3a0*/  @!P0 IMAD.MOV.U32 R159, RZ, RZ, R99 ;  /* 0x000000ffff9f8224 */ /* 0x000fe200078e0063 */
[----:B------:R-:W-:Y:S04]  /*e3b0*/  STS.U8 [R6+UR7+0x400e], R191 ;  /* 0x00400ebf06007988 */ /* 0x000fe80008000007 */
[----:B0-----:R-:W4:Y:S04]  /*e3c0*/  LDL.LU R241, [R1+0x7c] ;  /* 0x00007c0001f17983 */ /* 0x001f280000300800 */
[----:B------:R0:W-:Y:S04]  /*e3d0*/  STL [R1+0x5bc], R240 ;  /* 0x0005bcf001007387 */ /* 0x0001e80000100800 */
[----:B------:R1:W-:Y:S04]  /*e3e0*/  STS.U8 [R5+UR7+0x4000], R149 ;  /* 0x0040009505007988 */ /* 0x0003e80008000007 */
[----:B------:R1:W4:Y:S04]  /*e3f0*/  @!P0 LDG.E.U8 R119, desc[UR20][R158.64] ;  /* 0x000000149e778981 */ /* 0x000328000c1e1100 */
[----:B0-----:R-:W4:Y:S04]  /*e400*/  LDL.LU R240, [R1+0x74] ;  /* 0x0000740001f07983 */ /* 0x001f280000300800 */
[----:B------:R-:W-:Y:S04]  /*e410*/  STL [R1+0x5c8], R225 ;  /* 0x0005c8e101007387 */ /* 0x000fe80000100800 */
[----:B------:R0:W-:Y:S01]  /*e420*/  STL [R1+0x5c4], R224 ;  /* 0x0005c4e001007387 */ /* 0x0001e20000100800 */
[----:B-1----:R-:W-:Y:S01]  /*e430*/  PRMT R149, RZ, 0x7610, R149 ;  /* 0x00007610ff957816 */ /* 0x002fe20000000095 */
[----:B------:R-:W-:-:S02]  /*e440*/  @!P0 IMAD.MOV.U32 R158, RZ, RZ, R109 ;  /* 0x000000ffff9e8224 */ /* 0x000fc400078e006d */
[----:B------:R-:W-:Y:S01]  /*e450*/  @!P0 IMAD.MOV.U32 R159, RZ, RZ, R20 ;  /* 0x000000ffff9f8224 */ /* 0x000fe200078e0014 */
[----:B------:R1:W-:Y:S04]  /*e460*/  STS.U8 [R5+UR7+0x4002], R151 ;  /* 0x0040029705007988 */ /* 0x0003e80008000007 */
[----:B------:R1:W4:Y:S04]  /*e470*/  @!P0 LDG.E.U8 R149, desc[UR20][R158.64] ;  /* 0x000000149e958981 */ /* 0x000328000c1e1100 */
[----:B0-----:R-:W4:Y:S04]  /*e480*/  LDL.LU R224, [R1+0x84] ;  /* 0x0000840001e07983 */ /* 0x001f280000300800 */
[----:B------:R-:W4:Y:S04]  /*e490*/  LDL.LU R192, [R1+0x4] ;  /* 0x0000040001c07983 */ /* 0x000f280000300800 */
[----:B------:R0:W-:Y:S01]  /*e4a0*/  STL [R1+0x5d0], R209 ;  /* 0x0005d0d101007387 */ /* 0x0001e20000100800 */
[----:B-1----:R-:W-:Y:S01]  /*e4b0*/  PRMT R151, RZ, 0x7610, R151 ;  /* 0x00007610ff977816 */ /* 0x002fe20000000097 */
[----:B------:R-:W-:-:S02]  /*e4c0*/  @!P0 IMAD.MOV.U32 R158, RZ, RZ, R101 ;  /* 0x000000ffff9e8224 */ /* 0x000fc400078e0065 */
[----:B0-----:R-:W4:Y:S04]  /*e4d0*/  LDL.LU R209, [R1+0x70] ;  /* 0x0000700001d17983 */ /* 0x001f280000300800 */
[----:B------:R-:W-:Y:S04]  /*e4e0*/  STL [R1+0x5cc], R208 ;  /* 0x0005ccd001007387 */ /* 0x000fe80000100800 */
[----:B------:R-:W-:Y:S04]  /*e4f0*/  STL [R1+0x5d4], R6 ;  /* 0x0005d40601007387 */ /* 0x000fe80000100800 */
[----:B------:R-:W-:Y:S01]  /*e500*/  STL [R1+0x5dc], R193 ;  /* 0x0005dcc101007387 */ /* 0x000fe20000100800 */
[----:B------:R-:W-:-:S03]  /*e510*/  @!P0 IMAD.MOV.U32 R159, RZ, RZ, R10 ;  /* 0x000000ffff9f8224 */ /* 0x000fc600078e000a */
[----:B------:R0:W-:Y:S04]  /*e520*/  STL [R1+0x5d8], R99 ;  /* 0x0005d86301007387 */ /* 0x0001e80000100800 */
[----:B------:R3:W4:Y:S04]  /*e530*/  @!P0 LDG.E.U8 R151, desc[UR20][R158.64] ;  /* 0x000000149e978981 */ /* 0x000728000c1e1100 */
[----:B0-----:R-:W4:Y:S04]  /*e540*/  LDL.LU R99, [R1+0x78] ;  /* 0x0000780001637983 */ /* 0x001f280000300800 */
[----:B------:R0:W-:Y:S04]  /*e550*/  STL [R1+0x5e4], R109 ;  /* 0x0005e46d01007387 */ /* 0x0001e80000100800 */
[----:B0-----:R-:W4:Y:S04]  /*e560*/  LDL.LU R109, [R1+0xac] ;  /* 0x0000ac00016d7983 */ /* 0x001f280000300800 */
[----:B------:R0:W-:Y:S04]  /*e570*/  STL [R1+0x5e0], R20 ;  /* 0x0005e01401007387 */ /* 0x0001e80000100800 */
[----:B0-----:R-:W4:Y:S04]  /*e580*/  LDL.LU R20, [R1+0x80] ;  /* 0x0000800001147983 */ /* 0x001f280000300800 */
[----:B------:R0:W-:Y:S04]  /*e590*/  STL [R1+0x5ec], R101 ;  /* 0x0005ec6501007387 */ /* 0x0001e80000100800 */
[----:B------:R1:W-:Y:S04]  /*e5a0*/  STS.U8 [R5+UR7+0x4004], R152 ;  /* 0x0040049805007988 */ /* 0x0003e80008000007 */
[----:B0-----:R-:W4:Y:S04]  /*e5b0*/  LDL.LU R101, [R1+0xb4] ;  /* 0x0000b40001657983 */ /* 0x001f280000300800 */
[----:B------:R0:W-:Y:S01]  /*e5c0*/  STL [R1+0x5e8], R10 ;  /* 0x0005e80a01007387 */ /* 0x0001e20000100800 */
[----:B-1----:R-:W-:-:S03]  /*e5d0*/  PRMT R152, RZ, 0x7610, R152 ;  /* 0x00007610ff987816 */ /* 0x002fc60000000098 */
[----:B0-----:R-:W4:Y:S04]  /*e5e0*/  LDL.LU R10, [R1+0x88] ;  /* 0x00008800010a7983 */ /* 0x001f280000300800 */
[----:B------:R-:W4:Y:S04]  /*e5f0*/  LDL R208, [R1+0x184] ;  /* 0x0001840001d07983 */ /* 0x000f280000100800 */
[----:B------:R-:W4:Y:S04]  /*e600*/  LDL R193, [R1+0x144] ;  /* 0x0001440001c17983 */ /* 0x000f280000100800 */
[----:B------:R0:W-:Y:S04]  /*e610*/  STS.U8 [R5+UR7+0x4006], R155 ;  /* 0x0040069b05007988 */ /* 0x0001e80008000007 */
[----:B------:R-:W4:Y:S01]  /*e620*/  LDL R6, [R1+0xc8] ;  /* 0x0000c80001067983 */ /* 0x000f220000100800 */
[----:B0-----:R-:W-:Y:S01]  /*e630*/  PRMT R155, RZ, 0x7610, R155 ;  /* 0x00007610ff9b7816 */ /* 0x001fe2000000009b */
[----:B---3--:R-:W-:-:S02]  /*e640*/  @!P0 IMAD.MOV.U32 R159, RZ, RZ, R194 ;  /* 0x000000ffff9f8224 */ /* 0x008fc400078e00c2 */
[----:B------:R-:W3:Y:S01]  /*e650*/  LDL R194, [R1+0x188] ;  /* 0x0001880001c27983 */ /* 0x000ee20000100800 */
[----:B--2---:R-:W-:-:S03]  /*e660*/  @!P0 IMAD.MOV.U32 R158, RZ, RZ, R110 ;  /* 0x000000ffff9e8224 */ /* 0x004fc600078e006e */
[----:B------:R-:W2:Y:S04]  /*e670*/  LDL R110, [R1+0x148] ;  /* 0x00014800016e7983 */ /* 0x000ea80000100800 */
[----:B------:R4:W2:Y:S02]  /*e680*/  @!P0 LDG.E.U8 R152, desc[UR20][R158.64] ;  /* 0x000000149e988981 */ /* 0x0008a4000c1e1100 */
[----:B----4-:R-:W-:Y:S02]  /*e690*/  @!P0 IMAD.MOV.U32 R158, RZ, RZ, R11 ;  /* 0x000000ffff9e8224 */ /* 0x010fe400078e000b */
[----:B------:R-:W-:Y:S01]  /*e6a0*/  @!P0 IMAD.MOV.U32 R159, RZ, RZ, R22 ;  /* 0x000000ffff9f8224 */ /* 0x000fe200078e0016 */
[----:B------:R-:W4:Y:S04]  /*e6b0*/  LDL R11, [R1+0x108] ;  /* 0x00010800010b7983 */ /* 0x000f280000100800 */
[----:B------:R-:W4:Y:S04]  /*e6c0*/  LDL R22, [R1+0x104] ;  /* 0x0001040001167983 */ /* 0x000f280000100800 */
[----:B------:R0:W4:Y:S02]  /*e6d0*/  @!P0 LDG.E.U8 R155, desc[UR20][R158.64] ;  /* 0x000000149e9b8981 */ /* 0x000124000c1e1100 */
[----:B0-----:R-:W-:-:S02]  /*e6e0*/  @!P0 IMAD.MOV.U32 R158, RZ, RZ, R7 ;  /* 0x000000ffff9e8224 */ /* 0x001fc400078e0007 */
[----:B------:R-:W4:Y:S01]  /*e6f0*/  LDL R7, [R1+0xc4] ;  /* 0x0000c40001077983 */ /* 0x000f220000100800 */
[----:B------:R-:W-:-:S03]  /*e700*/  @!P0 IMAD.MOV.U32 R159, RZ, RZ, R242 ;  /* 0x000000ffff9f8224 */ /* 0x000fc600078e00f2 */
[----:B------:R0:W-:Y:S04]  /*e710*/  STS.U8 [R5+UR7+0x4008], R156 ;  /* 0x0040089c05007988 */ /* 0x0001e80008000007 */
[----:B------:R1:W-:Y:S01]  /*e720*/  STS.U8 [R5+UR7+0x400a], R160 ;  /* 0x00400aa005007988 */ /* 0x0003e20008000007 */
[----:B0-----:R-:W-:Y:S02]  /*e730*/  PRMT R156, RZ, 0x7610, R156 ;  /* 0x00007610ff9c7816 */ /* 0x001fe4000000009c */
[----:B-1----:R-:W-:-:S04]  /*e740*/  PRMT R160, RZ, 0x7610, R160 ;  /* 0x00007610ffa07816 */ /* 0x002fc800000000a0 */
[----:B------:R0:W4:Y:S04]  /*e750*/  @!P0 LDG.E.U8 R156, desc[UR20][R158.64] ;  /* 0x000000149e9c8981 */ /* 0x000128000c1e1100 */
[----:B------:R1:W-:Y:S04]  /*e760*/  STS.U8 [R5+UR7+0x400c], R163 ;  /* 0x00400ca305007988 */ /* 0x0003e80008000007 */
[----:B------:R0:W-:Y:S01]  /*e770*/  STS.U8 [R5+UR7+0x400e], R165 ;  /* 0x00400ea505007988 */ /* 0x0001e20008000007 */
[----:B-1----:R-:W-:Y:S02]  /*e780*/  PRMT R163, RZ, 0x7610, R163 ;  /* 0x00007610ffa37816 */ /* 0x002fe400000000a3 */
[----:B0-----:R-:W-:Y:S01]  /*e790*/  PRMT R165, RZ, 0x7610, R165 ;  /* 0x00007610ffa57816 */ /* 0x001fe200000000a5 */
[----:B------:R0:W-:Y:S04]  /*e7a0*/  STS.U8 [R4+UR7+0x4000], R166 ;  /* 0x004000a604007988 */ /* 0x0001e80008000007 */
[----:B------:R1:W-:Y:S01]  /*e7b0*/  STS.U8 [R4+UR7+0x4002], R169 ;  /* 0x004002a904007988 */ /* 0x0003e20008000007 */
[----:B0-----:R-:W-:-:S02]  /*e7c0*/  PRMT R166, RZ, 0x7610, R166 ;  /* 0x00007610ffa67816 */ /* 0x001fc400000000a6 */
[----:B-1----:R-:W-:Y:S01]  /*e7d0*/  PRMT R169, RZ, 0x7610, R169 ;  /* 0x00007610ffa97816 */ /* 0x002fe200000000a9 */
[----:B------:R0:W-:Y:S04]  /*e7e0*/  STS.U8 [R4+UR7+0x4004], R170 ;  /* 0x004004aa04007988 */ /* 0x0001e80008000007 */
[----:B------:R1:W-:Y:S01]  /*e7f0*/  STS.U8 [R4+UR7+0x4006], R173 ;  /* 0x004006ad04007988 */ /* 0x0003e20008000007 */
[----:B0-----:R-:W-:-:S03]  /*e800*/  PRMT R170, RZ, 0x7610, R170 ;  /* 0x00007610ffaa7816 */ /* 0x001fc600000000aa */
[----:B------:R0:W-:Y:S01]  /*e810*/  STL [R1+0x5f0], R5 ;  /* 0x0005f00501007387 */ /* 0x0001e20000100800 */
[----:B-1----:R-:W-:-:S03]  /*e820*/  PRMT R173, RZ, 0x7610, R173 ;  /* 0x00007610ffad7816 */ /* 0x002fc600000000ad */
[----:B------:R1:W-:Y:S04]  /*e830*/  STS.U8 [R4+UR7+0x4008], R175 ;  /* 0x004008af04007988 */ /* 0x0003e80008000007 */
[----:B0-----:R-:W4:Y:S04]  /*e840*/  LDL.LU R5, [R1+0xbc] ;  /* 0x0000bc0001057983 */ /* 0x001f280000300800 */
[----:B------:R-:W4:Y:S04]  /*e850*/  LDL R242, [R1+0x23c] ;  /* 0x00023c0001f27983 */ /* 0x000f280000100800 */
[----:B------:R-:W4:Y:S01]  /*e860*/  LDL R225, [R1+0x440] ;  /* 0x0004400001e17983 */ /* 0x000f220000100800 */
[----:B-1----:R-:W-:-:S03]  /*e870*/  PRMT R175, RZ, 0x7610, R175 ;  /* 0x00007610ffaf7816 */ /* 0x002fc600000000af */
[----:B------:R0:W-:Y:S04]  /*e880*/  STS.U8 [R4+UR7+0x400a], R176 ;  /* 0x00400ab004007988 */ /* 0x0001e80008000007 */
[----:B------:R1:W-:Y:S01]  /*e890*/  STS.U8 [R4+UR7+0x400c], R179 ;  /* 0x00400cb304007988 */ /* 0x0003e20008000007 */
[----:B0-----:R-:W-:Y:S02]  /*e8a0*/  PRMT R176, RZ, 0x7610, R176 ;  /* 0x00007610ffb07816 */ /* 0x001fe400000000b0 */
[----:B-1----:R-:W-:Y:S01]  /*e8b0*/  PRMT R179, RZ, 0x7610, R179 ;  /* 0x00007610ffb37816 */ /* 0x002fe200000000b3 */
[----:B------:R0:W-:Y:S02]  /*e8c0*/  STS.U8 [R4+UR7+0x400e], R181 ;  /* 0x00400eb504007988 */ /* 0x0001e40008000007 */
[----:B0-----:R-:W-:Y:S01]  /*e8d0*/  PRMT R181, RZ, 0x7610, R181 ;  /* 0x00007610ffb57816 */ /* 0x001fe200000000b5 */
[----:B------:R-:W-:-:S02]  /*e8e0*/  @!P0 IMAD.MOV.U32 R159, RZ, RZ, R208 ;  /* 0x000000ffff9f8224 */ /* 0x000fc400078e00d0 */
[----:B------:R-:W4:Y:S01]  /*e8f0*/  LDL R208, [R1+0x1fc] ;  /* 0x0001fc0001d07983 */ /* 0x000f220000100800 */
[----:B---3--:R-:W-:-:S03]  /*e900*/  @!P0 IMAD.MOV.U32 R158, RZ, RZ, R194 ;  /* 0x000000ffff9e8224 */ /* 0x008fc600078e00c2 */
[----:B------:R-:W3:Y:S04]  /*e910*/  LDL R194, [R1+0x200] ;  /* 0x0002000001c27983 */ /* 0x000ee80000100800 */
[----:B------:R0:W3:Y:S02]  /*e920*/  @!P0 LDG.E.U8 R160, desc[UR20][R158.64] ;  /* 0x000000149ea08981 */ /* 0x0000e4000c1e1100 */
[----:B0-----:R-:W-:Y:S02]  /*e930*/  @!P0 IMAD.MOV.U32 R159, RZ, RZ, R193 ;  /* 0x000000ffff9f8224 */ /* 0x001fe400078e00c1 */
[----:B------:R-:W3:Y:S01]  /*e940*/  LDL R193, [R1+0x1bc] ;  /* 0x0001bc0001c17983 */ /* 0x000ee20000100800 */
[----:B--2---:R-:W-:-:S03]  /*e950*/  @!P0 IMAD.MOV.U32 R158, RZ, RZ, R110 ;  /* 0x000000ffff9e8224 */ /* 0x004fc600078e006e */
[----:B------:R-:W2:Y:S04]  /*e960*/  LDL R110, [R1+0x1c0] ;  /* 0x0001c000016e7983 */ /* 0x000ea80000100800 */
[----:B------:R4:W2:Y:S02]  /*e970*/  @!P0 LDG.E.U8 R163, desc[UR20][R158.64] ;  /* 0x000000149ea38981 */ /* 0x0008a4000c1e1100 */
[----:B----4-:R-:W-:Y:S02]  /*e980*/  @!P0 IMAD.MOV.U32 R158, RZ, RZ, R11 ;  /* 0x000000ffff9e8224 */ /* 0x010fe400078e000b */
[----:B------:R-:W4:Y:S01]  /*e990*/  LDL R11, [R1+0x180] ;  /* 0x00018000010b7983 */ /* 0x000f220000100800 */
[----:B------:R-:W-:-:S03]  /*e9a0*/  @!P0 IMAD.MOV.U32 R159, RZ, RZ, R22 ;  /* 0x000000ffff9f8224 */ /* 0x000fc600078e0016 */
[----:B------:R-:W4:Y:S04]  /*e9b0*/  LDL R22, [R1+0x17c] ;  /* 0x00017c0001167983 */ /* 0x000f280000100800 */
[----:B------:R0:W4:Y:S02]  /*e9c0*/  @!P0 LDG.E.U8 R165, desc[UR20][R158.64] ;  /* 0x000000149ea58981 */ /* 0x000124000c1e1100 */
[----:B0-----:R-:W-:Y:S02]  /*e9d0*/  @!P0 IMAD.MOV.U32 R158, RZ, RZ, R6 ;  /* 0x000000ffff9e8224 */ /* 0x001fe400078e0006 */
[----:B------:R-:W-:Y:S01]  /*e9e0*/  @!P0 IMAD.MOV.U32 R159, RZ, RZ, R7 ;  /* 0x000000ffff9f8224 */ /* 0x000fe200078e0007 */
[----:B------:R-:W4:Y:S04]  /*e9f0*/  LDL R6, [R1+0x140] ;  /* 0x0001400001067983 */ /* 0x000f280000100800 */
[----:B------:R0:W4:Y:S04]  /*ea00*/  @!P0 LDG.E.U8 R166, desc[UR20][R158.64] ;  /* 0x000000149ea68981 */ /* 0x000128000c1e1100 */
[----:B------:R-:W4:Y:S01]  /*ea10*/  LDL R7, [R1+0x13c] ;  /* 0x00013c0001077983 */ /* 0x000f220000100800 */
[----:B0-----:R-:W-:-:S02]  /*ea20*/  @!P0 IMAD.MOV.U32 R158, RZ, RZ, R10 ;  /* 0x000000ffff9e8224 */ /* 0x001fc400078e000a */
[----:B------:R-:W-:-:S05]  /*ea30*/  @!P0 IMAD.MOV.U32 R159, RZ, RZ, R224 ;  /* 0x000000ffff9f8224 */ /* 0x000fca00078e00e0 */
[----:B------:R0:W4:Y:S02]  /*ea40*/  @!P0 LDG.E.U8 R169, desc[UR20][R158.64] ;  /* 0x000000149ea98981 */ /* 0x000124000c1e1100 */
[----:B0-----:R-:W-:Y:S02]  /*ea50*/  @!P0 IMAD.MOV.U32 R158, RZ, RZ, R210 ;  /* 0x000000ffff9e8224 */ /* 0x001fe400078e00d2 */
[----:B------:R-:W-:-:S05]  /*ea60*/  @!P0 IMAD.MOV.U32 R159, RZ, RZ, R8 ;  /* 0x000000ffff9f8224 */ /* 0x000fca00078e0008 */
[----:B------:R0:W4:Y:S02]  /*ea70*/  @!P0 LDG.E.U8 R170, desc[UR20][R158.64] ;  /* 0x000000149eaa8981 */ /* 0x000124000c1e1100 */
[----:B0-----:R-:W-:Y:S02]  /*ea80*/  @!P0 IMAD.MOV.U32 R158, RZ, RZ, R90 ;  /* 0x000000ffff9e8224 */ /* 0x001fe400078e005a */
[----:B------:R-:W-:Y:S01]  /*ea90*/  @!P0 IMAD.MOV.U32 R159, RZ, RZ, R192 ;  /* 0x000000ffff9f8224 */ /* 0x000fe200078e00c0 */
[----:B------:R-:W-:Y:S04]  /*eaa0*/  STL [R1+0x5f8], R10 ;  /* 0x0005f80a01007387 */ /* 0x000fe80000100800 */
[----:B------:R0:W4:Y:S04]  /*eab0*/  @!P0 LDG.E.U8 R173, desc[UR20][R158.64] ;  /* 0x000000149ead8981 */ /* 0x000128000c1e1100 */
[----:B------:R-:W-:Y:S01]  /*eac0*/  STL [R1+0x5f4], R224 ;  /* 0x0005f4e001007387 */ /* 0x000fe20000100800 */
[----:B0-----:R-:W-:-:S02]  /*ead0*/  @!P0 IMAD.MOV.U32 R158, RZ, RZ, R239 ;  /* 0x000000ffff9e8224 */ /* 0x001fc400078e00ef */
[----:B------:R-:W-:Y:S01]  /*eae0*/  @!P0 IMAD.MOV.U32 R159, RZ, RZ, R238 ;  /* 0x000000ffff9f8224 */ /* 0x000fe200078e00ee */
[----:B------:R-:W-:Y:S04]  /*eaf0*/  STL [R1+0x600], R210 ;  /* 0x000600d201007387 */ /* 0x000fe80000100800 */
[----:B------:R0:W-:Y:S04]  /*eb00*/  STL [R1+0x5fc], R8 ;  /* 0x0005fc0801007387 */ /* 0x0001e80000100800 */
[----:B------:R1:W4:Y:S04]  /*eb10*/  @!P0 LDG.E.U8 R175, desc[UR20][R158.64] ;  /* 0x000000149eaf8981 */ /* 0x000328000c1e1100 */
[----:B0-----:R-:W4:Y:S04]  /*eb20*/  LDL.LU R8, [R1+0xb0] ;  /* 0x0000b00001087983 */ /* 0x001f280000300800 */
[----:B------:R-:W-:Y:S01]  /*eb30*/  STL [R1+0x608], R90 ;  /* 0x0006085a01007387 */ /* 0x000fe20000100800 */
[----:B-1----:R-:W-:-:S02]  /*eb40*/  @!P0 IMAD.MOV.U32 R158, RZ, RZ, R223 ;  /* 0x000000ffff9e8224 */ /* 0x002fc400078e00df */
[----:B------:R-:W-:Y:S01]  /*eb50*/  @!P0 IMAD.MOV.U32 R159, RZ, RZ, R222 ;  /* 0x000000ffff9f8224 */ /* 0x000fe200078e00de */
[----:B------:R0:W-:Y:S04]  /*eb60*/  STL [R1+0x604], R192 ;  /* 0x000604c001007387 */ /* 0x0001e80000100800 */
[----:B------:R1:W4:Y:S04]  /*eb70*/  @!P0 LDG.E.U8 R176, desc[UR20][R158.64] ;  /* 0x000000149eb08981 */ /* 0x000328000c1e1100 */
[----:B0-----:R-:W4:Y:S04]  /*eb80*/  LDL.LU R192, [R1+0xb8] ;  /* 0x0000b80001c07983 */ /* 0x001f280000300800 */
[----:B------:R0:W-:Y:S01]  /*eb90*/  STL [R1+0x610], R239 ;  /* 0x000610ef01007387 */ /* 0x0001e20000100800 */
[----:B-1----:R-:W-:-:S02]  /*eba0*/  @!P0 IMAD.MOV.U32 R158, RZ, RZ, R207 ;  /* 0x000000ffff9e8224 */ /* 0x002fc400078e00cf */
[----:B------:R-:W-:-:S05]  /*ebb0*/  @!P0 IMAD.MOV.U32 R159, RZ, RZ, R206 ;  /* 0x000000ffff9f8224 */ /* 0x000fca00078e00ce */
[----:B------:R1:W4:Y:S04]  /*ebc0*/  @!P0 LDG.E.U8 R179, desc[UR20][R158.64] ;  /* 0x000000149eb38981 */ /* 0x000328000c1e1100 */
[----:B0-----:R-:W4:Y:S04]  /*ebd0*/  LDL.LU R239, [R1+0xec] ;  /* 0x0000ec0001ef7983 */ /* 0x001f280000300800 */
[----:B------:R0:W-:Y:S01]  /*ebe0*/  STL [R1+0x60c], R238 ;  /* 0x00060cee01007387 */ /* 0x0001e20000100800 */
[----:B-1----:R-:W-:Y:S02]  /*ebf0*/  @!P0 IMAD.MOV.U32 R158, RZ, RZ, R116 ;  /* 0x000000ffff9e8224 */ /* 0x002fe400078e0074 */
[----:B------:R-:W-:-:S05]  /*ec00*/  @!P0 IMAD.MOV.U32 R159, RZ, RZ, R97 ;  /* 0x000000ffff9f8224 */ /* 0x000fca00078e0061 */
[----:B------:R1:W4:Y:S04]  /*ec10*/  @!P0 LDG.E.U8 R181, desc[UR20][R158.64] ;  /* 0x000000149eb58981 */ /* 0x000328000c1e1100 */
[----:B0-----:R-:W4:Y:S04]  /*ec20*/  LDL.LU R238, [R1+0xc0] ;  /* 0x0000c00001ee7983 */ /* 0x001f280000300800 */
[----:B------:R0:W-:Y:S04]  /*ec30*/  STL [R1+0x618], R223 ;  /* 0x000618df01007387 */ /* 0x0001e80000100800 */
[----:B0-----:R-:W4:Y:S04]  /*ec40*/  LDL.LU R223, [R1+0xfc] ;  /* 0x0000fc0001df7983 */ /* 0x001f280000300800 */
[----:B------:R0:W-:Y:S01]  /*ec50*/  STL [R1+0x614], R222 ;  /* 0x000614de01007387 */ /* 0x0001e20000100800 */
[----:B-1----:R-:W-:-:S03]  /*ec60*/  @!P0 IMAD.MOV.U32 R158, RZ, RZ, R108 ;  /* 0x000000ffff9e8224 */ /* 0x002fc600078e006c */
[----:B0-----:R-:W4:Y:S04]  /*ec70*/  LDL.LU R222, [R1+0xf4] ;  /* 0x0000f40001de7983 */ /* 0x001f280000300800 */
[----:B------:R-:W-:Y:S04]  /*ec80*/  STL [R1+0x620], R207 ;  /* 0x000620cf01007387 */ /* 0x000fe80000100800 */
[----:B------:R-:W-:Y:S04]  /*ec90*/  STL [R1+0x61c], R206 ;  /* 0x00061cce01007387 */ /* 0x000fe80000100800 */
[----:B------:R0:W-:Y:S04]  /*eca0*/  STL [R1+0x624], R4 ;  /* 0x0006240401007387 */ /* 0x0001e80000100800 */
[----:B0-----:R-:W4:Y:S04]  /*ecb0*/  LDL.LU R4, [R1+0xf0] ;  /* 0x0000f00001047983 */ /* 0x001f280000300800 */
[----:B------:R0:W-:Y:S04]  /*ecc0*/  STL [R1+0x62c], R116 ;  /* 0x00062c7401007387 */ /* 0x0001e80000100800 */
[----:B0-----:R-:W4:Y:S04]  /*ecd0*/  LDL.LU R116, [R1+0xf8] ;  /* 0x0000f80001747983 */ /* 0x001f280000300800 */
[----:B------:R-:W-:Y:S04]  /*ece0*/  STL [R1+0x628], R97 ;  /* 0x0006286101007387 */ /* 0x000fe80000100800 */
[----:B------:R0:W-:Y:S04]  /*ecf0*/  STL [R1+0x634], R108 ;  /* 0x0006346c01007387 */ /* 0x0001e80000100800 */
[----:B0-----:R-:W4:Y:S01]  /*ed00*/  LDL.LU R108, [R1+0x100] ;  /* 0x00010000016c7983 */ /* 0x001f220000300800 */
[----:B------:R-:W-:-:S03]  /*ed10*/  @!P0 IMAD.MOV.U32 R159, RZ, RZ, R18 ;  /* 0x000000ffff9f8224 */ /* 0x000fc600078e0012 */
[----:B------:R0:W-:Y:S04]  /*ed20*/  STS.U8 [R3+UR7+0x4000], R183 ;  /* 0x004000b703007988 */ /* 0x0001e80008000007 */
[----:B------:R1:W-:Y:S01]  /*ed30*/  STS.U8 [R3+UR7+0x4002], R184 ;  /* 0x004002b803007988 */ /* 0x0003e20008000007 */
[----:B0-----:R-:W-:Y:S02]  /*ed40*/  PRMT R183, RZ, 0x7610, R183 ;  /* 0x00007610ffb77816 */ /* 0x001fe400000000b7 */
[----:B-1----:R-:W-:-:S04]  /*ed50*/  PRMT R184, RZ, 0x7610, R184 ;  /* 0x00007610ffb87816 */ /* 0x002fc800000000b8 */
[----:B------:R0:W4:Y:S04]  /*ed60*/  @!P0 LDG.E.U8 R183, desc[UR20][R158.64] ;  /* 0x000000149eb78981 */ /* 0x000128000c1e1100 */
[----:B------:R1:W-:Y:S01]  /*ed70*/  STS.U8 [R3+UR7+0x4004], R187 ;  /* 0x004004bb03007988 */ /* 0x0003e20008000007 */
[----:B0-----:R-:W-:Y:S02]  /*ed80*/  @!P0 IMAD.MOV.U32 R158, RZ, RZ, R100 ;  /* 0x000000ffff9e8224 */ /* 0x001fe400078e0064 */
[----:B------:R-:W-:Y:S01]  /*ed90*/  @!P0 IMAD.MOV.U32 R159, RZ, RZ, R9 ;  /* 0x000000ffff9f8224 */ /* 0x000fe200078e0009 */
        /* <DEDUP_REMOVED lines=8> */
[----:B---3--:R-:W-:Y:S02]  /*ee20*/  @!P0 IMAD.MOV.U32 R158, RZ, RZ, R194 ;  /* 0x000000ffff9e8224 */ /* 0x008fe400078e00c2 */
[----:B------:R-:W-:Y:S01]  /*ee30*/  @!P0 IMAD.MOV.U32 R159, RZ, RZ, R208 ;  /* 0x000000ffff9f8224 */ /* 0x000fe200078e00d0 */
[----:B0-----:R-:W-:-:S04]  /*ee40*/  PRMT R190, RZ, 0x7610, R190 ;  /* 0x00007610ffbe7816 */ /* 0x001fc800000000be */
[----:B------:R2:W3:Y:S04]  /*ee50*/  @!P0 LDG.E.U8 R188, desc[UR20][R158.64] ;  /* 0x000000149ebc8981 */ /* 0x0004e8000c1e1100 */
[----:B------:R0:W-:Y:S01]  /*ee60*/  STS.U8 [R3+UR7+0x400a], R189 ;  /* 0x00400abd03007988 */ /* 0x0001e20008000007 */
[----:B--2---:R-:W-:Y:S02]  /*ee70*/  @!P0 IMAD.MOV.U32 R158, RZ, RZ, R110 ;  /* 0x000000ffff9e8224 */ /* 0x004fe400078e006e */
[----:B------:R-:W-:Y:S01]  /*ee80*/  @!P0 IMAD.MOV.U32 R159, RZ, RZ, R193 ;  /* 0x000000ffff9f8224 */ /* 0x000fe200078e00c1 */
[----:B0-----:R-:W-:-:S04]  /*ee90*/  PRMT R189, RZ, 0x7610, R189 ;  /* 0x00007610ffbd7816 */ /* 0x001fc800000000bd */
[----:B------:R4:W2:Y:S04]  /*eea0*/  @!P0 LDG.E.U8 R190, desc[UR20][R158.64] ;  /* 0x000000149ebe8981 */ /* 0x0008a8000c1e1100 */
[----:B------:R0:W-:Y:S01]  /*eeb0*/  STS.U8 [R3+UR7+0x400c], R186 ;  /* 0x00400cba03007988 */ /* 0x0001e20008000007 */
[----:B----4-:R-:W-:Y:S02]  /*eec0*/  @!P0 IMAD.MOV.U32 R158, RZ, RZ, R11 ;  /* 0x000000ffff9e8224 */ /* 0x010fe400078e000b */
[----:B------:R-:W-:Y:S01]  /*eed0*/  @!P0 IMAD.MOV.U32 R159, RZ, RZ, R22 ;  /* 0x000000ffff9f8224 */ /* 0x000fe200078e0016 */
[----:B0-----:R-:W-:-:S04]  /*eee0*/  PRMT R186, RZ, 0x7610, R186 ;  /* 0x00007610ffba7816 */ /* 0x001fc800000000ba */
[----:B------:R0:W4:Y:S04]  /*eef0*/  @!P0 LDG.E.U8 R189, desc[UR20][R158.64] ;  /* 0x000000149ebd8981 */ /* 0x000128000c1e1100 */
[----:B------:R1:W-:Y:S01]  /*ef00*/  STS.U8 [R3+UR7+0x400e], R185 ;  /* 0x00400eb903007988 */ /* 0x0003e20008000007 */
[----:B0-----:R-:W-:Y:S02]  /*ef10*/  @!P0 IMAD.MOV.U32 R158, RZ, RZ, R6 ;  /* 0x000000ffff9e8224 */ /* 0x001fe400078e0006 */
[----:B------:R-:W-:Y:S01]  /*ef20*/  @!P0 IMAD.MOV.U32 R159, RZ, RZ, R7 ;  /* 0x000000ffff9f8224 */ /* 0x000fe200078e0007 */
[----:B-1----:R-:W-:-:S04]  /*ef30*/  PRMT R185, RZ, 0x7610, R185 ;  /* 0x00007610ffb97816 */ /* 0x002fc800000000b9 */
[----:B------:R0:W4:Y:S04]  /*ef40*/  @!P0 LDG.E.U8 R186, desc[UR20][R158.64] ;  /* 0x000000149eba8981 */ /* 0x000128000c1e1100 */
[----:B------:R1:W-:Y:S04]  /*ef50*/  STS.U8 [R2+UR7+0x4000], R182 ;  /* 0x004000b602007988 */ /* 0x0003e80008000007 */
[----:B------:R0:W-:Y:S01]  /*ef60*/  STS.U8 [R2+UR7+0x4002], R180 ;  /* 0x004002b402007988 */ /* 0x0001e20008000007 */
[----:B-1----:R-:W-:Y:S02]  /*ef70*/  PRMT R182, RZ, 0x7610, R182 ;  /* 0x00007610ffb67816 */ /* 0x002fe400000000b6 */
[----:B0-----:R-:W-:Y:S01]  /*ef80*/  PRMT R180, RZ, 0x7610, R180 ;  /* 0x00007610ffb47816 */ /* 0x001fe200000000b4 */
[----:B------:R0:W-:Y:S04]  /*ef90*/  STS.U8 [R2+UR7+0x4004], R178 ;  /* 0x004004b202007988 */ /* 0x0001e80008000007 */
[----:B------:R-:W-:Y:S01]  /*efa0*/  STL [R1+0x630], R18 ;  /* 0x0006301201007387 */ /* 0x000fe20000100800 */
[----:B0-----:R-:W-:-:S03]  /*efb0*/  PRMT R178, RZ, 0x7610, R178 ;  /* 0x00007610ffb27816 */ /* 0x001fc600000000b2 */
[----:B------:R0:W-:Y:S04]  /*efc0*/  STS.U8 [R2+UR7+0x4006], R177 ;  /* 0x004006b102007988 */ /* 0x0001e80008000007 */
[----:B------:R1:W-:Y:S01]  /*efd0*/  STL [R1+0x63c], R100 ;  /* 0x00063c6401007387 */ /* 0x0003e20000100800 */
[----:B0-----:R-:W-:-:S03]  /*efe0*/  PRMT R177, RZ, 0x7610, R177 ;  /* 0x00007610ffb17816 */ /* 0x001fc600000000b1 */
[----:B-1----:R-:W3:Y:S04]  /*eff0*/  LDL.LU R100, [R1+0x134] ;  /* 0x0001340001647983 */ /* 0x002ee80000300800 */
[----:B------:R0:W-:Y:S04]  /*f000*/  STL [R1+0x638], R9 ;  /* 0x0006380901007387 */ /* 0x0001e80000100800 */
[----:B------:R1:W-:Y:S04]  /*f010*/  STS.U8 [R2+UR7+0x4008], R174 ;  /* 0x004008ae02007988 */ /* 0x0003e80008000007 */
[----:B0-----:R-:W2:Y:S04]  /*f020*/  LDL.LU R9, [R1+0x12c] ;  /* 0x00012c0001097983 */ /* 0x001ea80000300800 */
[----:B------:R-:W4:Y:S01]  /*f030*/  LDL R10, [R1+0x234] ;  /* 0x00023400010a7983 */ /* 0x000f220000100800 */
[----:B-1----:R-:W-:-:S03]  /*f040*/  PRMT R174, RZ, 0x7610, R174 ;  /* 0x00007610ffae7816 */ /* 0x002fc600000000ae */
[----:B------:R-:W3:Y:S04]  /*f050*/  LDL R7, [R1+0x238] ;  /* 0x0002380001077983 */ /* 0x000ee80000100800 */
[----:B------:R-:W2:Y:S04]  /*f060*/  LDL R6, [R1+0x1f8] ;  /* 0x0001f80001067983 */ /* 0x000ea80000100800 */
[----:B------:R-:W-:Y:S01]  /*f070*/  STL [R1+0x640], R3 ;  /* 0x0006400301007387 */ /* 0x000fe20000100800 */
[----:B------:R-:W-:-:S03]  /*f080*/  @!P0 IMAD.MOV.U32 R159, RZ, RZ, R223 ;  /* 0x000000ffff9f8224 */ /* 0x000fc600078e00df */
[----:B------:R0:W-:Y:S04]  /*f090*/  STS.U8 [R2+UR7+0x400a], R172 ;  /* 0x00400aac02007988 */ /* 0x0001e80008000007 */
[----:B------:R1:W-:Y:S01]  /*f0a0*/  STS.U8 [R2+UR7+0x400c], R171 ;  /* 0x00400cab02007988 */ /* 0x0003e20008000007 */
[----:B0-----:R-:W-:Y:S02]  /*f0b0*/  PRMT R172, RZ, 0x7610, R172 ;  /* 0x00007610ffac7816 */ /* 0x001fe400000000ac */
[----:B-1----:R-:W-:Y:S01]  /*f0c0*/  PRMT R171, RZ, 0x7610, R171 ;  /* 0x00007610ffab7816 */ /* 0x002fe200000000ab */
[----:B------:R-:W-:Y:S01]  /*f0d0*/  STS.U8 [R2+UR7+0x400e], R168 ;  /* 0x00400ea802007988 */ /* 0x000fe20008000007 */
[----:B------:R-:W-:-:S05]  /*f0e0*/  @!P0 IMAD.MOV.U32 R158, RZ, RZ, R108 ;  /* 0x000000ffff9e8224 */ /* 0x000fca00078e006c */
[----:B------:R0:W2:Y:S02]  /*f0f0*/  @!P0 LDG.E.U8 R185, desc[UR20][R158.64] ;  /* 0x000000149eb98981 */ /* 0x0000a4000c1e1100 */
[----:B0-----:R-:W-:Y:S02]  /*f100*/  @!P0 IMAD.MOV.U32 R158, RZ, RZ, R238 ;  /* 0x000000ffff9e8224 */ /* 0x001fe400078e00ee */
[----:B------:R-:W-:-:S05]  /*f110*/  @!P0 IMAD.MOV.U32 R159, RZ, RZ, R5 ;  /* 0x000000ffff9f8224 */ /* 0x000fca00078e0005 */
[----:B------:R0:W2:Y:S02]  /*f120*/  @!P0 LDG.E.U8 R182, desc[UR20][R158.64] ;  /* 0x000000149eb68981 */ /* 0x0000a4000c1e1100 */
[----:B0-----:R-:W-:Y:S02]  /*f130*/  @!P0 IMAD.MOV.U32 R158, RZ, RZ, R20 ;  /* 0x000000ffff9e8224 */ /* 0x001fe400078e0014 */
[----:B------:R-:W-:-:S05]  /*f140*/  @!P0 IMAD.MOV.U32 R159, RZ, RZ, R241 ;  /* 0x000000ffff9f8224 */ /* 0x000fca00078e00f1 */
[----:B------:R0:W2:Y:S02]  /*f150*/  @!P0 LDG.E.U8 R180, desc[UR20][R158.64] ;  /* 0x000000149eb48981 */ /* 0x0000a4000c1e1100 */
[----:B0-----:R-:W-:Y:S02]  /*f160*/  @!P0 IMAD.MOV.U32 R158, RZ, RZ, R195 ;  /* 0x000000ffff9e8224 */ /* 0x001fe400078e00c3 */
[----:B------:R-:W-:-:S05]  /*f170*/  @!P0 IMAD.MOV.U32 R159, RZ, RZ, R211 ;  /* 0x000000ffff9f8224 */ /* 0x000fca00078e00d3 */
[----:B------:R0:W2:Y:S04]  /*f180*/  @!P0 LDG.E.U8 R178, desc[UR20][R158.64] ;  /* 0x000000149eb28981 */ /* 0x0000a8000c1e1100 */
[----:B------:R1:W-:Y:S01]  /*f190*/  STL [R1+0x648], R108 ;  /* 0x0006486c01007387 */ /* 0x0003e20000100800 */
[----:B0-----:R-:W-:Y:S02]  /*f1a0*/  @!P0 IMAD.MOV.U32 R158, RZ, RZ, R243 ;  /* 0x000000ffff9e8224 */ /* 0x001fe400078e00f3 */
[----:B------:R-:W-:Y:S01]  /*f1b0*/  @!P0 IMAD.MOV.U32 R159, RZ, RZ, R252 ;  /* 0x000000ffff9f8224 */ /* 0x000fe200078e00fc */
[----:B-1----:R-:W2:Y:S04]  /*f1c0*/  LDL.LU R108, [R1+0x130] ;  /* 0x00013000016c7983 */ /* 0x002ea80000300800 */
[----:B------:R0:W2:Y:S04]  /*f1d0*/  @!P0 LDG.E.U8 R177, desc[UR20][R158.64] ;  /* 0x000000149eb18981 */ /* 0x0000a8000c1e1100 */
[----:B------:R-:W-:Y:S04]  /*f1e0*/  STL [R1+0x644], R223 ;  /* 0x000644df01007387 */ /* 0x000fe80000100800 */
[----:B------:R1:W-:Y:S01]  /*f1f0*/  STL [R1+0x650], R238 ;  /* 0x000650ee01007387 */ /* 0x0003e20000100800 */
[----:B0-----:R-:W-:-:S02]  /*f200*/  @!P0 IMAD.MOV.U32 R158, RZ, RZ, R237 ;  /* 0x000000ffff9e8224 */ /* 0x001fc400078e00ed */
[----:B------:R-:W-:-:S05]  /*f210*/  @!P0 IMAD.MOV.U32 R159, RZ, RZ, R236 ;  /* 0x000000ffff9f8224 */ /* 0x000fca00078e00ec */
[----:B------:R0:W2:Y:S04]  /*f220*/  @!P0 LDG.E.U8 R174, desc[UR20][R158.64] ;  /* 0x000000149eae8981 */ /* 0x0000a8000c1e1100 */
[----:B-1----:R-:W2:Y:S04]  /*f230*/  LDL.LU R238, [R1+0x138] ;  /* 0x0001380001ee7983 */ /* 0x002ea80000300800 */
[----:B------:R-:W-:Y:S01]  /*f240*/  STL [R1+0x64c], R5 ;  /* 0x00064c0501007387 */ /* 0x000fe20000100800 */
[----:B0-----:R-:W-:-:S03]  /*f250*/  @!P0 IMAD.MOV.U32 R158, RZ, RZ, R221 ;  /* 0x000000ffff9e8224 */ /* 0x001fc600078e00dd */
[----:B------:R0:W-:Y:S01]  /*f260*/  STL [R1+0x658], R20 ;  /* 0x0006581401007387 */ /* 0x0001e20000100800 */
[----:B------:R-:W-:-:S05]  /*f270*/  @!P0 IMAD.MOV.U32 R159, RZ, RZ, R220 ;  /* 0x000000ffff9f8224 */ /* 0x000fca00078e00dc */
[----:B------:R1:W2:Y:S04]  /*f280*/  @!P0 LDG.E.U8 R172, desc[UR20][R158.64] ;  /* 0x000000149eac8981 */ /* 0x0002a8000c1e1100 */
[----:B0-----:R-:W2:Y:S04]  /*f290*/  LDL.LU R20, [R1+0x16c] ;  /* 0x00016c0001147983 */ /* 0x001ea80000300800 */
[----:B------:R-:W-:Y:S04]  /*f2a0*/  STL [R1+0x654], R241 ;  /* 0x000654f101007387 */ /* 0x000fe80000100800 */
[----:B------:R-:W-:Y:S01]  /*f2b0*/  STL [R1+0x660], R195 ;  /* 0x000660c301007387 */ /* 0x000fe20000100800 */
[----:B-1----:R-:W-:-:S03]  /*f2c0*/  @!P0 IMAD.MOV.U32 R158, RZ, RZ, R205 ;  /* 0x000000ffff9e8224 */ /* 0x002fc600078e00cd */
[----:B------:R0:W-:Y:S01]  /*f2d0*/  STL [R1+0x65c], R211 ;  /* 0x00065cd301007387 */ /* 0x0001e20000100800 */
[----:B------:R-:W-:Y:S01]  /*f2e0*/  @!P0 IMAD.MOV.U32 R159, RZ, RZ, R204 ;  /* 0x000000ffff9f8224 */ /* 0x000fe200078e00cc */
[----:B------:R-:W-:-:S04]  /*f2f0*/  PRMT R168, RZ, 0x7610, R168 ;  /* 0x00007610ffa87816 */ /* 0x000fc800000000a8 */
[----:B------:R1:W2:Y:S04]  /*f300*/  @!P0 LDG.E.U8 R171, desc[UR20][R158.64] ;  /* 0x000000149eab8981 */ /* 0x0002a8000c1e1100 */
[----:B0-----:R-:W2:Y:S04]  /*f310*/  LDL.LU R211, [R1+0x174] ;  /* 0x0001740001d37983 */ /* 0x001ea80000300800 */
[----:B------:R0:W-:Y:S01]  /*f320*/  STL [R1+0x668], R243 ;  /* 0x000668f301007387 */ /* 0x0001e20000100800 */
[----:B-1----:R-:W-:Y:S02]  /*f330*/  @!P0 IMAD.MOV.U32 R158, RZ, RZ, R115 ;  /* 0x000000ffff9e8224 */ /* 0x002fe400078e0073 */
[----:B------:R-:W-:Y:S01]  /*f340*/  @!P0 IMAD.MOV.U32 R159, RZ, RZ, R95 ;  /* 0x000000ffff9f8224 */ /* 0x000fe200078e005f */
[----:B------:R1:W-:Y:S04]  /*f350*/  STS.U8 [R0+UR7+0x4000], R167 ;  /* 0x004000a700007988 */ /* 0x0003e80008000007 */
[----:B------:R1:W2:Y:S04]  /*f360*/  @!P0 LDG.E.U8 R168, desc[UR20][R158.64] ;  /* 0x000000149ea88981 */ /* 0x0002a8000c1e1100 */
[----:B0-----:R-:W2:Y:S04]  /*f370*/  LDL.LU R243, [R1+0x170] ;  /* 0x0001700001f37983 */ /* 0x001ea80000300800 */
[----:B------:R-:W-:Y:S04]  /*f380*/  STL [R1+0x664], R252 ;  /* 0x000664fc01007387 */ /* 0x000fe80000100800 */
[----:B------:R0:W-:Y:S01]  /*f390*/  STL [R1+0x670], R237 ;  /* 0x000670ed01007387 */ /* 0x0001e20000100800 */
[----:B-1----:R-:W-:-:S03]  /*f3a0*/  PRMT R167, RZ, 0x7610, R167 ;  /* 0x00007610ffa77816 */ /* 0x002fc600000000a7 */
[----:B0-----:R-:W2:Y:S04]  /*f3b0*/  LDL.LU R237, [R1+0x178] ;  /* 0x0001780001ed7983 */ /* 0x001ea80000300800 */
[----:B------:R-:W-:Y:S04]  /*f3c0*/  STL [R1+0x66c], R236 ;  /* 0x00066cec01007387 */ /* 0x000fe80000100800 */
[----:B------:R0:W-:Y:S01]  /*f3d0*/  STL [R1+0x678], R221 ;  /* 0x000678dd01007387 */ /* 0x0001e20000100800 */
[----:B------:R-:W-:Y:S02]  /*f3e0*/  @!P0 IMAD.MOV.U32 R158, RZ, RZ, R107 ;  /* 0x000000ffff9e8224 */ /* 0x000fe400078e006b */
[----:B------:R-:W-:-:S05]  /*f3f0*/  @!P0 IMAD.MOV.U32 R159, RZ, RZ, R16 ;  /* 0x000000ffff9f8224 */ /* 0x000fca00078e0010 */
[----:B------:R1:W2:Y:S04]  /*f400*/  @!P0 LDG.E.U8 R167, desc[UR20][R158.64] ;  /* 0x000000149ea78981 */ /* 0x0002a8000c1e1100 */
[----:B0-----:R-:W2:Y:S04]  /*f410*/  LDL.LU R221, [R1+0x1ac] ;  /* 0x0001ac0001dd7983 */ /* 0x001ea80000300800 */
[----:B------:R-:W-:Y:S04]  /*f420*/  STL [R1+0x674], R220 ;  /* 0x000674dc01007387 */ /* 0x000fe80000100800 */
[----:B------:R-:W-:Y:S04]  /*f430*/  STL [R1+0x680], R205 ;  /* 0x000680cd01007387 */ /* 0x000fe80000100800 */
[----:B------:R0:W-:Y:S01]  /*f440*/  STL [R1+0x67c], R204 ;  /* 0x00067ccc01007387 */ /* 0x0001e20000100800 */
[----:B-1----:R-:W-:-:S03]  /*f450*/  @!P0 IMAD.MOV.U32 R158, RZ, RZ, R98 ;  /* 0x000000ffff9e8224 */ /* 0x002fc600078e0062 */
[----:B0-----:R-:W2:Y:S04]  /*f460*/  LDL.LU R204, [R1+0x1b4] ;  /* 0x0001b40001cc7983 */ /* 0x001ea80000300800 */
[----:B------:R-:W-:Y:S04]  /*f470*/  STL [R1+0x684], R2 ;  /* 0x0006840201007387 */ /* 0x000fe80000100800 */
[----:B------:R-:W-:Y:S04]  /*f480*/  STL [R1+0x68c], R115 ;  /* 0x00068c7301007387 */ /* 0x000fe80000100800 */
[----:B------:R0:W-:Y:S04]  /*f490*/  STL [R1+0x688], R95 ;  /* 0x0006885f01007387 */ /* 0x0001e80000100800 */
[----:B0-----:R-:W2:Y:S04]  /*f4a0*/  LDL.LU R95, [R1+0x1b0] ;  /* 0x0001b000015f7983 */ /* 0x001ea80000300800 */
[----:B------:R-:W-:Y:S04]  /*f4b0*/  STL [R1+0x694], R107 ;  /* 0x0006946b01007387 */ /* 0x000fe80000100800 */
[----:B------:R0:W-:Y:S04]  /*f4c0*/  STL [R1+0x690], R16 ;  /* 0x0006901001007387 */ /* 0x0001e80000100800 */
[----:B0-----:R-:W2:Y:S04]  /*f4d0*/  LDL.LU R16, [R1+0x1b8] ;  /* 0x0001b80001107983 */ /* 0x001ea80000300800 */
[----:B------:R0:W-:Y:S04]  /*f4e0*/  STL [R1+0x69c], R98 ;  /* 0x00069c6201007387 */ /* 0x0001e80000100800 */
[----:B0-----:R-:W2:Y:S01]  /*f4f0*/  LDL.LU R98, [R1+0x1f4] ;  /* 0x0001f40001627983 */ /* 0x001ea20000300800 */
[----:B------:R-:W-:-:S03]  /*f500*/  @!P0 IMAD.MOV.U32 R159, RZ, RZ, R117 ;  /* 0x000000ffff9f8224 */ /* 0x000fc600078e0075 */
[----:B------:R0:W-:Y:S04]  /*f510*/  STL [R1+0x698], R117 ;  /* 0x0006987501007387 */ /* 0x0001e80000100800 */
[----:B0-----:R-:W2:Y:S04]  /*f520*/  LDL.LU R117, [R1+0x1ec] ;  /* 0x0001ec0001757983 */ /* 0x001ea80000300800 */
[----:B------:R-:W2:Y:S04]  /*f530*/  LDL R2, [R1+0x230] ;  /* 0x0002300001027983 */ /* 0x000ea80000100800 */
[----:B------:R0:W-:Y:S04]  /*f540*/  STS.U8 [R0+UR7+0x4002], R164 ;  /* 0x004002a400007988 */ /* 0x0001e80008000007 */
[----:B------:R1:W-:Y:S01]  /*f550*/  STS.U8 [R0+UR7+0x4004], R162 ;  /* 0x004004a200007988 */ /* 0x0003e20008000007 */
[----:B------:R-:W2:Y:S01]  /*f560*/  S2R R194, SR_TID.X ;  /* 0x0000000000c27919 */ /* 0x000ea20000002100 */
[----:B0-----:R-:W-:-:S02]  /*f570*/  PRMT R164, RZ, 0x7610, R164 ;  /* 0x00007610ffa47816 */ /* 0x001fc400000000a4 */
[----:B------:R0:W-:Y:S01]  /*f580*/  STS.U8 [R0+UR7+0x4006], R161 ;  /* 0x004006a100007988 */ /* 0x0001e20008000007 */
[----:B-1----:R-:W-:-:S03]  /*f590*/  PRMT R162, RZ, 0x7610, R162 ;  /* 0x00007610ffa27816 */ /* 0x002fc600000000a2 */
[----:B------:R3:W2:Y:S04]  /*f5a0*/  @!P0 LDG.E.U8 R164, desc[UR20][R158.64] ;  /* 0x000000149ea48981 */ /* 0x0006a8000c1e1100 */
[----:B------:R-:W2:Y:S01]  /*f5b0*/  LDL R3, [R1+0x22c] ;  /* 0x00022c0001037983 */ /* 0x000ea20000100800 */
[----:B---3--:R-:W-:Y:S02]  /*f5c0*/  @!P0 IMAD.MOV.U32 R158, RZ, RZ, R7 ;  /* 0x000000ffff9e8224 */ /* 0x008fe400078e0007 */
[----:B----4-:R-:W-:Y:S01]  /*f5d0*/  @!P0 IMAD.MOV.U32 R159, RZ, RZ, R10 ;  /* 0x000000ffff9f8224 */ /* 0x010fe200078e000a */
[----:B0-----:R-:W-:-:S04]  /*f5e0*/  PRMT R161, RZ, 0x7610, R161 ;  /* 0x00007610ffa17816 */ /* 0x001fc800000000a1 */
[----:B------:R2:W3:Y:S02]  /*f5f0*/  @!P0 LDG.E.U8 R162, desc[UR20][R158.64] ;  /* 0x000000149ea28981 */ /* 0x0004e4000c1e1100 */
[----:B--2---:R-:W-:Y:S02]  /*f600*/  @!P0 IMAD.MOV.U32 R158, RZ, RZ, R6 ;  /* 0x000000ffff9e8224 */ /* 0x004fe400078e0006 */
[----:B------:R0:W-:Y:S01]  /*f610*/  STS.U8 [R0+UR7+0x4008], R157 ;  /* 0x0040089d00007988 */ /* 0x0001e20008000007 */
[----:B------:R-:W-:-:S03]  /*f620*/  LOP3.LUT R194, R194, 0x7f, RZ, 0xc0, !PT ;  /* 0x0000007fc2c27812 */ /* 0x000fc600078ec0ff */
[----:B------:R1:W-:Y:S01]  /*f630*/  STS.U8 [R0+UR7+0x400a], R154 ;  /* 0x00400a9a00007988 */ /* 0x0003e20008000007 */
[----:B0-----:R-:W-:-:S03]  /*f640*/  PRMT R157, RZ, 0x7610, R157 ;  /* 0x00007610ff9d7816 */ /* 0x001fc6000000009d */
[----:B------:R-:W-:Y:S01]  /*f650*/  STS.U8 [R0+UR7+0x400c], R153 ;  /* 0x00400c9900007988 */ /* 0x000fe20008000007 */
[----:B-1----:R-:W-:-:S03]  /*f660*/  PRMT R154, RZ, 0x7610, R154 ;  /* 0x00007610ff9a7816 */ /* 0x002fc6000000009a */
[----:B------:R-:W-:Y:S04]  /*f670*/  STS.U8 [R0+UR7+0x400e], R150 ;  /* 0x00400e9600007988 */ /* 0x000fe80008000007 */
[----:B------:R-:W-:Y:S04]  /*f680*/  STS.U8 [R194+UR7], R148 ;  /* 0x00000094c2007988 */ /* 0x000fe80008000007 */
[----:B------:R-:W-:Y:S04]  /*f690*/  STS.U8 [R194+UR7+0x400], R147 ;  /* 0x00040093c2007988 */ /* 0x000fe80008000007 */
        /* <DEDUP_REMOVED lines=8> */
[----:B------:R-:W-:Y:S01]  /*f720*/  STS.U8 [R194+UR7+0x2800], R138 ;  /* 0x0028008ac2007988 */ /* 0x000fe20008000007 */
[----:B------:R-:W-:-:S03]  /*f730*/  @!P0 IMAD.MOV.U32 R159, RZ, RZ, R98 ;  /* 0x000000ffff9f8224 */ /* 0x000fc600078e0062 */
[----:B------:R-:W-:Y:S04]  /*f740*/  STL [R1+0x6a4], R98 ;  /* 0x0006a46201007387 */ /* 0x000fe80000100800 */
[----:B------:R0:W2:Y:S04]  /*f750*/  @!P0 LDG.E.U8 R161, desc[UR20][R158.64] ;  /* 0x000000149ea18981 */ /* 0x0000a8000c1e1100 */
[----:B------:R1:W-:Y:S01]  /*f760*/  STL [R1+0x6a8], R16 ;  /* 0x0006a81001007387 */ /* 0x0003e20000100800 */
[----:B0-----:R-:W-:-:S03]  /*f770*/  @!P0 IMAD.MOV.U32 R158, RZ, RZ, R16 ;  /* 0x000000ffff9e8224 */ /* 0x001fc600078e0010 */
[----:B-1----:R-:W4:Y:S01]  /*f780*/  LDL.LU R16, [R1+0x1f0] ;  /* 0x0001f00001107983 */ /* 0x002f220000300800 */
[----:B------:R-:W-:-:S05]  /*f790*/  @!P0 IMAD.MOV.U32 R159, RZ, RZ, R204 ;  /* 0x000000ffff9f8224 */ /* 0x000fca00078e00cc */
[----:B------:R0:W2:Y:S04]  /*f7a0*/  @!P0 LDG.E.U8 R157, desc[UR20][R158.64] ;  /* 0x000000149e9d8981 */ /* 0x0000a8000c1e1100 */
[----:B------:R-:W-:Y:S01]  /*f7b0*/  STL [R1+0x6a0], R204 ;  /* 0x0006a0cc01007387 */ /* 0x000fe20000100800 */
[----:B0-----:R-:W-:Y:S02]  /*f7c0*/  @!P0 IMAD.MOV.U32 R158, RZ, RZ, R237 ;  /* 0x000000ffff9e8224 */ /* 0x001fe400078e00ed */
[----:B------:R-:W-:Y:S01]  /*f7d0*/  @!P0 IMAD.MOV.U32 R159, RZ, RZ, R211 ;  /* 0x000000ffff9f8224 */ /* 0x000fe200078e00d3 */
[----:B------:R-:W-:Y:S04]  /*f7e0*/  STL [R1+0x6b0], R237 ;  /* 0x0006b0ed01007387 */ /* 0x000fe80000100800 */
[----:B------:R-:W-:Y:S04]  /*f7f0*/  STL [R1+0x6ac], R211 ;  /* 0x0006acd301007387 */ /* 0x000fe80000100800 */
[----:B------:R0:W2:Y:S04]  /*f800*/  @!P0 LDG.E.U8 R154, desc[UR20][R158.64] ;  /* 0x000000149e9a8981 */ /* 0x0000a8000c1e1100 */
[----:B------:R1:W-:Y:S04]  /*f810*/  STL [R1+0x6b8], R238 ;  /* 0x0006b8ee01007387 */ /* 0x0003e80000100800 */
[----:B------:R3:W-:Y:S01]  /*f820*/  STL [R1+0x6b4], R100 ;  /* 0x0006b46401007387 */ /* 0x0007e20000100800 */
[----:B0-----:R-:W-:-:S03]  /*f830*/  @!P0 IMAD.MOV.U32 R158, RZ, RZ, R238 ;  /* 0x000000ffff9e8224 */ /* 0x001fc600078e00ee */
[----:B-1----:R-:W2:Y:S01]  /*f840*/  LDL.LU R238, [R1+0x228] ;  /* 0x0002280001ee7983 */ /* 0x002ea20000300800 */
[----:B------:R-:W-:-:S03]  /*f850*/  @!P0 IMAD.MOV.U32 R138, RZ, RZ, R2 ;  /* 0x000000ffff8a8224 */ /* 0x000fc600078e0002 */
[----:B------:R-:W2:Y:S04]  /*f860*/  LDL.LU R237, [R1+0x224] ;  /* 0x0002240001ed7983 */ /* 0x000ea80000300800 */
        /* <DEDUP_REMOVED lines=14> */
[----:B------:R-:W2:Y:S01]  /*f950*/  LDL.LU R110, [R1+0x30] ;  /* 0x00003000016e7983 */ /* 0x000ea20000300800 */
[----:B------:R-:W-:Y:S01]  /*f960*/  PRMT R153, RZ, 0x7610, R153 ;  /* 0x00007610ff997816 */ /* 0x000fe20000000099 */
[----:B------:R-:W-:Y:S01]  /*f970*/  @!P0 IMAD.MOV.U32 R159, RZ, RZ, R100 ;  /* 0x000000ffff9f8224 */ /* 0x000fe200078e0064 */
[----:B------:R-:W-:-:S02]  /*f980*/  PRMT R150, RZ, 0x7610, R150 ;  /* 0x00007610ff967816 */ /* 0x000fc40000000096 */
[----:B------:R-:W-:Y:S02]  /*f990*/  PRMT R148, RZ, 0x7610, R148 ;  /* 0x00007610ff947816 */ /* 0x000fe40000000094 */
[----:B------:R-:W-:Y:S01]  /*f9a0*/  PRMT R191, RZ, 0x7610, R191 ;  /* 0x00007610ffbf7816 */ /* 0x000fe200000000bf */
[----:B------:R0:W2:Y:S01]  /*f9b0*/  @!P0 LDG.E.U8 R153, desc[UR20][R158.64] ;  /* 0x000000149e998981 */ /* 0x0000a2000c1e1100 */
[----:B------:R-:W-:Y:S02]  /*f9c0*/  @!P0 IMAD.MOV.U32 R146, RZ, RZ, R102 ;  /* 0x000000ffff928224 */ /* 0x000fe400078e0066 */
[----:B------:R-:W-:Y:S01]  /*f9d0*/  @!P0 IMAD.MOV.U32 R147, RZ, RZ, R227 ;  /* 0x000000ffff938224 */ /* 0x000fe200078e00e3 */
[----:B------:R-:W2:Y:S01]  /*f9e0*/  LDL.LU R22, [R1+0x28] ;  /* 0x0000280001167983 */ /* 0x000ea20000300800 */
[----:B------:R-:W-:Y:S02]  /*f9f0*/  @!P0 IMAD.MOV.U32 R144, RZ, RZ, R235 ;  /* 0x000000ffff908224 */ /* 0x000fe400078e00eb */
[----:B------:R-:W-:Y:S01]  /*fa00*/  @!P0 IMAD.MOV.U32 R145, RZ, RZ, R234 ;  /* 0x000000ffff918224 */ /* 0x000fe200078e00ea */
[----:B------:R-:W2:Y:S01]  /*fa10*/  LDL.LU R242, [R1+0x24] ;  /* 0x0000240001f27983 */ /* 0x000ea20000300800 */
[----:B0-----:R-:W-:-:S02]  /*fa20*/  @!P0 IMAD.MOV.U32 R158, RZ, RZ, R116 ;  /* 0x000000ffff9e8224 */ /* 0x001fc400078e0074 */
[----:B------:R-:W-:Y:S02]  /*fa30*/  @!P0 IMAD.MOV.U32 R159, RZ, RZ, R222 ;  /* 0x000000ffff9f8224 */ /* 0x000fe400078e00de */
[----:B------:R-:W-:Y:S02]  /*fa40*/  @!P0 IMAD.MOV.U32 R142, RZ, RZ, R203 ;  /* 0x000000ffff8e8224 */ /* 0x000fe400078e00cb */
[----:B------:R-:W-:Y:S01]  /*fa50*/  @!P0 IMAD.MOV.U32 R143, RZ, RZ, R202 ;  /* 0x000000ffff8f8224 */ /* 0x000fe200078e00ca */
[----:B------:R0:W2:Y:S01]  /*fa60*/  @!P0 LDG.E.U8 R150, desc[UR20][R158.64] ;  /* 0x000000149e968981 */ /* 0x0000a2000c1e1100 */
[----:B------:R-:W-:Y:S02]  /*fa70*/  @!P0 IMAD.MOV.U32 R140, RZ, RZ, R106 ;  /* 0x000000ffff8c8224 */ /* 0x000fe400078e006a */
[----:B------:R-:W-:Y:S02]  /*fa80*/  @!P0 IMAD.MOV.U32 R141, RZ, RZ, R15 ;  /* 0x000000ffff8d8224 */ /* 0x000fe400078e000f */
[----:B------:R-:W-:Y:S01]  /*fa90*/  @!P0 IMAD.MOV.U32 R139, RZ, RZ, R3 ;  /* 0x000000ffff8b8224 */ /* 0x000fe200078e0003 */
[----:B------:R1:W-:Y:S01]  /*faa0*/  STS.U8 [R194+UR7+0x2c00], R137 ;  /* 0x002c0089c2007988 */ /* 0x0003e20008000007 */
[----:B0-----:R-:W-:-:S03]  /*fab0*/  @!P0 IMAD.MOV.U32 R158, RZ, RZ, R192 ;  /* 0x000000ffff9e8224 */ /* 0x001fc600078e00c0 */
[----:B---3--:R-:W3:Y:S01]  /*fac0*/  LDL.LU R100, [R1+0x220] ;  /* 0x0002200001647983 */ /* 0x008ee20000300800 */
[----:B------:R-:W-:-:S03]  /*fad0*/  @!P0 IMAD.MOV.U32 R159, RZ, RZ, R101 ;  /* 0x000000ffff9f8224 */ /* 0x000fc600078e0065 */
[----:B------:R0:W-:Y:S04]  /*fae0*/  STS.U8 [R194+UR7+0x3000], R136 ;  /* 0x00300088c2007988 */ /* 0x0001e80008000007 */
[----:B------:R0:W3:Y:S01]  /*faf0*/  @!P0 LDG.E.U8 R148, desc[UR20][R158.64] ;  /* 0x000000149e948981 */ /* 0x0000e2000c1e1100 */
[----:B-1----:R-:W-:Y:S01]  /*fb00*/  @!P0 IMAD.MOV.U32 R137, RZ, RZ, R221 ;  /* 0x000000ffff898224 */ /* 0x002fe200078e00dd */
[----:B------:R-:W-:Y:S02]  /*fb10*/  LOP3.LUT R3, R194, 0x10, RZ, 0x3c, !PT ;  /* 0x00000010c2037812 */ /* 0x000fe400078e3cff */
[----:B------:R-:W3:Y:S01]  /*fb20*/  LDL.LU R211, [R1+0x21c] ;  /* 0x00021c0001d37983 */ /* 0x000ee20000300800 */
[----:B0-----:R-:W-:-:S03]  /*fb30*/  @!P0 IMAD.MOV.U32 R136, RZ, RZ, R95 ;  /* 0x000000ffff888224 */ /* 0x001fc600078e005f */
[----:B------:R0:W-:Y:S01]  /*fb40*/  STS.U8 [R194+UR7+0x3400], R135 ;  /* 0x00340087c2007988 */ /* 0x0001e20008000007 */
[----:B------:R-:W-:Y:S02]  /*fb50*/  @!P0 IMAD.MOV.U32 R158, RZ, RZ, R99 ;  /* 0x000000ffff9e8224 */ /* 0x000fe400078e0063 */
[----:B------:R-:W-:Y:S01]  /*fb60*/  @!P0 IMAD.MOV.U32 R159, RZ, RZ, R240 ;  /* 0x000000ffff9f8224 */ /* 0x000fe200078e00f0 */
[----:B------:R-:W3:Y:S04]  /*fb70*/  LDL.LU R204, [R1+0x1e0] ;  /* 0x0001e00001cc7983 */ /* 0x000ee80000300800 */
[----:B------:R1:W3:Y:S01]  /*fb80*/  @!P0 LDG.E.U8 R191, desc[UR20][R158.64] ;  /* 0x000000149ebf8981 */ /* 0x0002e2000c1e1100 */
[----:B0-----:R-:W-:-:S03]  /*fb90*/  @!P0 IMAD.MOV.U32 R135, RZ, RZ, R9 ;  /* 0x000000ffff878224 */ /* 0x001fc600078e0009 */
[----:B------:R0:W-:Y:S04]  /*fba0*/  STS.U8 [R194+UR7+0x3800], R134 ;  /* 0x00380086c2007988 */ /* 0x0001e80008000007 */
[----:B------:R-:W3:Y:S01]  /*fbb0*/  LDL.LU R115, [R1+0x1dc] ;  /* 0x0001dc0001737983 */ /* 0x000ee20000300800 */
[----:B-1----:R-:W-:Y:S02]  /*fbc0*/  PRMT R158, RZ, 0x7610, R158 ;  /* 0x00007610ff9e7816 */ /* 0x002fe4000000009e */
[----:B------:R-:W-:Y:S01]  /*fbd0*/  PRMT R159, RZ, 0x7610, R159 ;  /* 0x00007610ff9f7816 */ /* 0x000fe2000000009f */
[----:B0-----:R-:W-:Y:S01]  /*fbe0*/  @!P0 IMAD.MOV.U32 R134, RZ, RZ, R108 ;  /* 0x000000ffff868224 */ /* 0x001fe200078e006c */
[----:B------:R0:W-:Y:S04]  /*fbf0*/  STS.U8 [R194+UR7+0x3c00], R133 ;  /* 0x003c0085c2007988 */ /* 0x0001e80008000007 */
[----:B------:R1:W3:Y:S04]  /*fc00*/  @!P0 LDG.E.U8 R158, desc[UR20][R146.64] ;  /* 0x00000014929e8981 */ /* 0x0002e8000c1e1100 */
[----:B------:R-:W3:Y:S01]  /*fc10*/  LDL.LU R205, [R1+0x1a0] ;  /* 0x0001a00001cd7983 */ /* 0x000ee20000300800 */
[----:B0-----:R-:W-:-:S03]  /*fc20*/  @!P0 IMAD.MOV.U32 R133, RZ, RZ, R109 ;  /* 0x000000ffff858224 */ /* 0x001fc600078e006d */
[----:B------:R0:W-:Y:S01]  /*fc30*/  STS.U8 [R3+UR7+0x80], R132 ;  /* 0x0000808403007988 */ /* 0x0001e20008000007 */
[----:B-1----:R-:W-:Y:S02]  /*fc40*/  @!P0 IMAD.MOV.U32 R146, RZ, RZ, R251 ;  /* 0x000000ffff928224 */ /* 0x002fe400078e00fb */
        /* <DEDUP_REMOVED lines=8> */
[----:B------:R2:W-:Y:S04]  /*fcd0*/  STS.U8 [R3+UR7+0x880], R130 ;  /* 0x0008808203007988 */ /* 0x0005e80008000007 */
[----:B------:R1:W3:Y:S01]  /*fce0*/  @!P0 LDG.E.U8 R146, desc[UR20][R144.64] ;  /* 0x0000001490928981 */ /* 0x0002e2000c1e1100 */
[----:B0-----:R-:W-:-:S03]  /*fcf0*/  @!P0 IMAD.MOV.U32 R131, RZ, RZ, R226 ;  /* 0x000000ffff838224 */ /* 0x001fc600078e00e2 */
[----:B------:R-:W3:Y:S01]  /*fd00*/  LDL.LU R5, [R1+0x15c] ;  /* 0x00015c0001057983 */ /* 0x000ee20000300800 */
[----:B-1----:R-:W-:Y:S02]  /*fd10*/  @!P0 IMAD.MOV.U32 R144, RZ, RZ, R219 ;  /* 0x000000ffff908224 */ /* 0x002fe400078e00db */
[----:B------:R-:W-:-:S05]  /*fd20*/  @!P0 IMAD.MOV.U32 R145, RZ, RZ, R218 ;  /* 0x000000ffff918224 */ /* 0x000fca00078e00da */
[----:B------:R0:W3:Y:S02]  /*fd30*/  @!P0 LDG.E.U8 R147, desc[UR20][R144.64] ;  /* 0x0000001490938981 */ /* 0x0000e4000c1e1100 */
[----:B0-----:R-:W-:Y:S02]  /*fd40*/  PRMT R144, RZ, 0x7610, R144 ;  /* 0x00007610ff907816 */ /* 0x001fe40000000090 */
[----:B------:R-:W-:-:S04]  /*fd50*/  PRMT R145, RZ, 0x7610, R145 ;  /* 0x00007610ff917816 */ /* 0x000fc80000000091 */
[----:B------:R0:W3:Y:S02]  /*fd60*/  @!P0 LDG.E.U8 R144, desc[UR20][R142.64] ;  /* 0x000000148e908981 */ /* 0x0000e4000c1e1100 */
[----:B0-----:R-:W-:Y:S02]  /*fd70*/  @!P0 IMAD.MOV.U32 R142, RZ, RZ, R114 ;  /* 0x000000ffff8e8224 */ /* 0x001fe400078e0072 */
        /* <DEDUP_REMOVED lines=11> */
[----:B----4-:R-:W-:Y:S02]  /*fe30*/  @!P0 IMAD.MOV.U32 R138, RZ, RZ, R16 ;  /* 0x000000ffff8a8224 */ /* 0x010fe400078e0010 */
[----:B------:R-:W-:-:S05]  /*fe40*/  @!P0 IMAD.MOV.U32 R139, RZ, RZ, R117 ;  /* 0x000000ffff8b8224 */ /* 0x000fca00078e0075 */
[----:B------:R0:W4:Y:S02]  /*fe50*/  @!P0 LDG.E.U8 R141, desc[UR20][R138.64] ;  /* 0x000000148a8d8981 */ /* 0x000124000c1e1100 */
[----:B0-----:R-:W-:Y:S02]  /*fe60*/  PRMT R138, RZ, 0x7610, R138 ;  /* 0x00007610ff8a7816 */ /* 0x001fe4000000008a */
[----:B------:R-:W-:-:S04]  /*fe70*/  PRMT R139, RZ, 0x7610, R139 ;  /* 0x00007610ff8b7816 */ /* 0x000fc8000000008b */
[----:B------:R0:W4:Y:S02]  /*fe80*/  @!P0 LDG.E.U8 R138, desc[UR20][R136.64] ;  /* 0x00000014888a8981 */ /* 0x000124000c1e1100 */
[----:B0-----:R-:W-:Y:S02]  /*fe90*/  @!P0 IMAD.MOV.U32 R136, RZ, RZ, R243 ;  /* 0x000000ffff888224 */ /* 0x001fe400078e00f3 */
        /* <DEDUP_REMOVED lines=10> */
[----:B------:R0:W4:Y:S01]  /*ff40*/  @!P0 LDG.E.U8 R134, desc[UR20][R132.64] ;  /* 0x0000001484868981 */ /* 0x000122000c1e1100 */
[----:B--2---:R-:W-:Y:S02]  /*ff50*/  @!P0 IMAD.MOV.U32 R130, RZ, RZ, R110 ;  /* 0x000000ffff828224 */ /* 0x004fe400078e006e */
[----:B0-----:R-:W-:Y:S02]  /*ff60*/  @!P0 IMAD.MOV.U32 R132, RZ, RZ, R209 ;  /* 0x000000ffff848224 */ /* 0x001fe400078e00d1 */
[----:B------:R-:W-:-:S05]  /*ff70*/  @!P0 IMAD.MOV.U32 R133, RZ, RZ, R17 ;  /* 0x000000ffff858224 */ /* 0x000fca00078e0011 */
[----:B------:R0:W2:Y:S02]  /*ff80*/  @!P0 LDG.E.U8 R135, desc[UR20][R132.64] ;  /* 0x0000001484878981 */ /* 0x0000a4000c1e1100 */
[----:B0-----:R-:W-:Y:S02]  /*ff90*/  PRMT R132, RZ, 0x7610, R132 ;  /* 0x00007610ff847816 */ /* 0x001fe40000000084 */
[----:B------:R-:W-:-:S04]  /*ffa0*/  PRMT R133, RZ, 0x7610, R133 ;  /* 0x00007610ff857816 */ /* 0x000fc80000000085 */
[----:B------:R0:W2:Y:S04]  /*ffb0*/  @!P0 LDG.E.U8 R132, desc[UR20][R130.64] ;  /* 0x0000001482848981 */ /* 0x0000a8000c1e1100 */
[----:B------:R1:W-:Y:S01]  /*ffc0*/  STS.U8 [R3+UR7+0xc80], R129 ;  /* 0x000c808103007988 */ /* 0x0003e20008000007 */
[----:B0-----:R-:W-:Y:S02]  /*ffd0*/  @!P0 IMAD.MOV.U32 R130, RZ, RZ, R249 ;  /* 0x000000ffff828224 */ /* 0x001fe400078e00f9 */
[----:B------:R-:W-:Y:S01]  /*ffe0*/  @!P0 IMAD.MOV.U32 R131, RZ, RZ, R248 ;  /* 0x000000ffff838224 */ /* 0x000fe200078e00f8 */
[----:B------:R0:W-:Y:S01]  /*fff0*/  STS.U8 [R3+UR7+0x1080], R128 ;  /* 0x0010808003007988 */ /* 0x0001e20008000007 */
[----:B-1----:R-:W-:-:S03]  /*10000*/  @!P0 IMAD.MOV.U32 R129, RZ, RZ, R232 ;  /* 0x000000ffff818224 */ /* 0x002fc600078e00e8 */
[----:B------:R1:W2:Y:S01]  /*10010*/  @!P0 LDG.E.U8 R133, desc[UR20][R130.64] ;  /* 0x0000001482858981 */ /* 0x0002a2000c1e1100 */
[----:B0-----:R-:W-:Y:S01]  /*10020*/  @!P0 IMAD.MOV.U32 R128, RZ, RZ, R233 ;  /* 0x000000ffff808224 */ /* 0x001fe200078e00e9 */
[----:B-1----:R-:W-:Y:S02]  /*10030*/  PRMT R130, RZ, 0x7610, R130 ;  /* 0x00007610ff827816 */ /* 0x002fe40000000082 */
        /* <DEDUP_REMOVED lines=40> */
[----:B------:R0:W-:Y:S04]  /*102c0*/  STS.U8 [R3+UR7+0x3480], R119 ;  /* 0x0034807703007988 */ /* 0x0001e80008000007 */
[----:B------:R1:W2:Y:S01]  /*102d0*/  @!P0 LDG.E.U8 R122, desc[UR20][R120.64] ;  /* 0x00000014787a8981 */ /* 0x0002a2000c1e1100 */
[----:B0-----:R-:W-:Y:S01]  /*102e0*/  PRMT R119, RZ, 0x7610, R119 ;  /* 0x00007610ff777816 */ /* 0x001fe20000000077 */
[----:B-1----:R-:W-:-:S02]  /*102f0*/  @!P0 IMAD.MOV.U32 R120, RZ, RZ, R252 ;  /* 0x000000ffff788224 */ /* 0x002fc400078e00fc */
[----:B------:R-:W-:Y:S01]  /*10300*/  @!P0 IMAD.MOV.U32 R121, RZ, RZ, R241 ;  /* 0x000000ffff798224 */ /* 0x000fe200078e00f1 */
[----:B------:R-:W-:-:S04]  /*10310*/  PRMT R123, RZ, 0x7610, R123 ;  /* 0x00007610ff7b7816 */ /* 0x000fc8000000007b */
[----:B------:R0:W2:Y:S04]  /*10320*/  @!P0 LDG.E.U8 R119, desc[UR20][R120.64] ;  /* 0x0000001478778981 */ /* 0x0000a8000c1e1100 */
[----:B------:R1:W-:Y:S01]  /*10330*/  STS.U8 [R3+UR7+0x3880], R149 ;  /* 0x0038809503007988 */ /* 0x0003e20008000007 */
[----:B0-----:R-:W-:Y:S02]  /*10340*/  @!P0 IMAD.MOV.U32 R120, RZ, RZ, R223 ;  /* 0x000000ffff788224 */ /* 0x001fe400078e00df */
[----:B------:R-:W-:Y:S01]  /*10350*/  @!P0 IMAD.MOV.U32 R121, RZ, RZ, R18 ;  /* 0x000000ffff798224 */ /* 0x000fe200078e0012 */
[----:B-1----:R-:W-:-:S04]  /*10360*/  PRMT R149, RZ, 0x7610, R149 ;  /* 0x00007610ff957816 */ /* 0x002fc80000000095 */
[----:B------:R0:W2:Y:S02]  /*10370*/  @!P0 LDG.E.U8 R123, desc[UR20][R120.64] ;  /* 0x00000014787b8981 */ /* 0x0000a4000c1e1100 */
[----:B0-----:R-:W-:Y:S02]  /*10380*/  @!P0 IMAD.MOV.U32 R120, RZ, RZ, R207 ;  /* 0x000000ffff788224 */ /* 0x001fe400078e00cf */
[----:B------:R-:W-:-:S05]  /*10390*/  @!P0 IMAD.MOV.U32 R121, RZ, RZ, R90 ;  /* 0x000000ffff798224 */ /* 0x000fca00078e005a */
[----:B------:R0:W2:Y:S02]  /*103a0*/  @!P0 LDG.E.U8 R149, desc[UR20][R120.64] ;  /* 0x0000001478958981 */ /* 0x0000a4000c1e1100 */
[----:B0-----:R-:W0:Y:S01]  /*103b0*/  S2R R121, SR_TID.X ;  /* 0x0000000000797919 */ /* 0x001e220000002100 */
[----:B------:R-:W-:Y:S01]  /*103c0*/  @!P0 IMAD.MOV.U32 R120, RZ, RZ, R10 ;  /* 0x000000ffff788224 */ /* 0x000fe200078e000a */
[----:B------:R1:W-:Y:S02]  /*103d0*/  STS.U8 [R3+UR7+0x3c80], R151 ;  /* 0x003c809703007988 */ /* 0x0003e40008000007 */
[----:B-1----:R-:W-:Y:S02]  /*103e0*/  PRMT R151, RZ, 0x7610, R151 ;  /* 0x00007610ff977816 */ /* 0x002fe40000000097 */
[----:B------:R-:W4:Y:S04]  /*103f0*/  LDL.LU R3, [R1+0x120] ;  /* 0x0001200001037983 */ /* 0x000f280000300800 */
[----:B------:R-:W2:Y:S04]  /*10400*/  LDL.LU R97, [R1+0x11c] ;  /* 0x00011c0001617983 */ /* 0x000ea80000300800 */
[----:B------:R-:W2:Y:S04]  /*10410*/  LDL.LU R206, [R1+0xe0] ;  /* 0x0000e00001ce7983 */ /* 0x000ea80000300800 */
[----:B------:R-:W2:Y:S04]  /*10420*/  LDL.LU R210, [R1+0xdc] ;  /* 0x0000dc0001d27983 */ /* 0x000ea80000300800 */
[----:B------:R-:W2:Y:S01]  /*10430*/  LDL.LU R224, [R1+0xa0] ;  /* 0x0000a00001e07983 */ /* 0x000ea20000300800 */
[----:B0-----:R-:W-:-:S03]  /*10440*/  LOP3.LUT R121, R121, 0x7f, RZ, 0xc0, !PT ;  /* 0x0000007f79797812 */ /* 0x001fc600078ec0ff */
[----:B------:R-:W2:Y:S01]  /*10450*/  LDL.LU R6, [R1+0x9c] ;  /* 0x00009c0001067983 */ /* 0x000ea20000300800 */
[----:B------:R-:W-:-:S03]  /*10460*/  LOP3.LUT R121, R121, 0x20, RZ, 0x3c, !PT ;  /* 0x0000002079797812 */ /* 0x000fc600078e3cff */
[----:B------:R-:W2:Y:S04]  /*10470*/  LDL.LU R225, [R1+0x60] ;  /* 0x0000600001e17983 */ /* 0x000ea80000300800 */
[----:B------:R0:W-:Y:S04]  /*10480*/  STS.U8 [R121+UR7+0x100], R152 ;  /* 0x0001009879007988 */ /* 0x0001e80008000007 */
[----:B------:R-:W2:Y:S04]  /*10490*/  LDL.LU R11, [R1+0x5c] ;  /* 0x00005c00010b7983 */ /* 0x000ea80000300800 */
[----:B------:R-:W2:Y:S01]  /*104a0*/  LDL.LU R194, [R1+0x20] ;  /* 0x0000200001c27983 */ /* 0x000ea20000300800 */
[----:B0-----:R-:W-:-:S05]  /*104b0*/  @!P0 IMAD.MOV.U32 R121, RZ, RZ, R193 ;  /* 0x000000ffff798224 */ /* 0x001fca00078e00c1 */
[----:B------:R0:W2:Y:S02]  /*104c0*/  @!P0 LDG.E.U8 R151, desc[UR20][R120.64] ;  /* 0x0000001478978981 */ /* 0x0000a4000c1e1100 */
[----:B0-----:R-:W0:Y:S01]  /*104d0*/  S2R R121, SR_TID.X ;  /* 0x0000000000797919 */ /* 0x001e220000002100 */
[----:B------:R-:W-:Y:S01]  /*104e0*/  PRMT R152, RZ, 0x7610, R152 ;  /* 0x00007610ff987816 */ /* 0x000fe20000000098 */
[----:B------:R-:W-:Y:S01]  /*104f0*/  @!P0 IMAD.MOV.U32 R120, RZ, RZ, R208 ;  /* 0x000000ffff788224 */ /* 0x000fe200078e00d0 */
[----:B0-----:R-:W-:-:S04]  /*10500*/  LOP3.LUT R121, R121, 0x7f, RZ, 0xc0, !PT ;  /* 0x0000007f79797812 */ /* 0x001fc800078ec0ff */
[----:B------:R-:W-:-:S05]  /*10510*/  LOP3.LUT R121, R121, 0x20, RZ, 0x3c, !PT ;  /* 0x0000002079797812 */ /* 0x000fca00078e3cff */
[----:B------:R0:W-:Y:S02]  /*10520*/  STS.U8 [R121+UR7+0x500], R155 ;  /* 0x0005009b79007988 */ /* 0x0001e40008000007 */
        /* <DEDUP_REMOVED lines=68> */
[----:B---3--:R-:W-:Y:S01]  /*10970*/  @!P0 IMAD.MOV.U32 R120, RZ, RZ, R100 ;  /* 0x000000ffff788224 */ /* 0x008fe200078e0064 */
[----:B0-----:R-:W-:-:S04]  /*10980*/  LOP3.LUT R121, R121, 0x7f, RZ, 0xc0, !PT ;  /* 0x0000007f79797812 */ /* 0x001fc800078ec0ff */
[----:B------:R-:W-:-:S05]  /*10990*/  LOP3.LUT R121, R121, 0x20, RZ, 0x3c, !PT ;  /* 0x0000002079797812 */ /* 0x000fca00078e3cff */
[----:B------:R0:W-:Y:S02]  /*109a0*/  STS.U8 [R121+UR7+0x2900], R175 ;  /* 0x002900af79007988 */ /* 0x0001e40008000007 */
[----:B0-----:R-:W-:-:S05]  /*109b0*/  @!P0 IMAD.MOV.U32 R121, RZ, RZ, R211 ;  /* 0x000000ffff798224 */ /* 0x001fca00078e00d3 */
[----:B------:R0:W3:Y:S02]  /*109c0*/  @!P0 LDG.E.U8 R173, desc[UR20][R120.64] ;  /* 0x0000001478ad8981 */ /* 0x0000e4000c1e1100 */
[----:B0-----:R-:W0:Y:S01]  /*109d0*/  S2R R121, SR_TID.X ;  /* 0x0000000000797919 */ /* 0x001e220000002100 */
[----:B------:R-:W-:Y:S01]  /*109e0*/  PRMT R175, RZ, 0x7610, R175 ;  /* 0x00007610ffaf7816 */ /* 0x000fe200000000af */
[----:B------:R-:W-:Y:S01]  /*109f0*/  @!P0 IMAD.MOV.U32 R120, RZ, RZ, R204 ;  /* 0x000000ffff788224 */ /* 0x000fe200078e00cc */
        /* <DEDUP_REMOVED lines=23> */
[----:B----4-:R-:W-:Y:S01]  /*10b70*/  @!P0 IMAD.MOV.U32 R120, RZ, RZ, R3 ;  /* 0x000000ffff788224 */ /* 0x010fe200078e0003 */
[----:B0-----:R-:W-:-:S04]  /*10b80*/  LOP3.LUT R121, R121, 0x7f, RZ, 0xc0, !PT ;  /* 0x0000007f79797812 */ /* 0x001fc800078ec0ff */
[----:B------:R-:W-:-:S05]  /*10b90*/  LOP3.LUT R121, R121, 0x20, RZ, 0x3c, !PT ;  /* 0x0000002079797812 */ /* 0x000fca00078e3cff */
[----:B------:R2:W-:Y:S02]  /*10ba0*/  STS.U8 [R121+UR7+0x3900], R183 ;  /* 0x003900b779007988 */ /* 0x0005e40008000007 */
[----:B--2---:R-:W-:-:S05]  /*10bb0*/  @!P0 IMAD.MOV.U32 R121, RZ, RZ, R97 ;  /* 0x000000ffff798224 */ /* 0x004fca00078e0061 */
        /* <DEDUP_REMOVED lines=8> */
[----:B------:R0:W4:Y:S02]  /*10c40*/  @!P0 LDG.E.U8 R183, desc[UR20][R120.64] ;  /* 0x0000001478b78981 */ /* 0x000124000c1e1100 */
        /* <DEDUP_REMOVED lines=16> */
[----:B0-----:R-:W0:Y:S02]  /*10d50*/  S2R R121, SR_TID.X ;  /* 0x0000000000797919 */ /* 0x001e240000002100 */
[----:B0-----:R-:W-:-:S04]  /*10d60*/  LOP3.LUT R121, R121, 0x7f, RZ, 0xc0, !PT ;  /* 0x0000007f79797812 */ /* 0x001fc800078ec0ff */
[----:B------:R-:W-:-:S05]  /*10d70*/  LOP3.LUT R121, R121, 0x30, RZ, 0x3c, !PT ;  /* 0x0000003079797812 */ /* 0x000fca00078e3cff */
[----:B------:R0:W-:Y:S04]  /*10d80*/  STS.U8 [R121+UR7+0x980], R190 ;  /* 0x000980be79007988 */ /* 0x0001e80008000007 */
[----:B0-----:R-:W3:Y:S01]  /*10d90*/  LDL.LU R190, [R1+0x1c] ;  /* 0x00001c0001be7983 */ /* 0x001ee20000300800 */
[----:B------:R-:W-:Y:S01]  /*10da0*/  PRMT R188, RZ, 0x7610, R188 ;  /* 0x00007610ffbc7816 */ /* 0x000fe200000000bc */
[----:B------:R-:W-:Y:S02]  /*10db0*/  @!P0 IMAD.MOV.U32 R120, RZ, RZ, R194 ;  /* 0x000000ffff788224 */ /* 0x000fe400078e00c2 */
[----:B---3--:R-:W-:-:S05]  /*10dc0*/  @!P0 IMAD.MOV.U32 R121, RZ, RZ, R190 ;  /* 0x000000ffff798224 */ /* 0x008fca00078e00be */
[----:B------:R0:W3:Y:S02]  /*10dd0*/  @!P0 LDG.E.U8 R188, desc[UR20][R120.64] ;  /* 0x0000001478bc8981 */ /* 0x0000e4000c1e1100 */
[----:B0-----:R-:W0:Y:S01]  /*10de0*/  S2R R121, SR_TID.X ;  /* 0x0000000000797919 */ /* 0x001e220000002100 */
[----:B------:R-:W-:Y:S01]  /*10df0*/  @!P0 IMAD.MOV.U32 R120, RZ, RZ, R245 ;  /* 0x000000ffff788224 */ /* 0x000fe200078e00f5 */
[----:B0-----:R-:W-:-:S04]  /*10e00*/  LOP3.LUT R121, R121, 0x7f, RZ, 0xc0, !PT ;  /* 0x0000007f79797812 */ /* 0x001fc800078ec0ff */
[----:B------:R-:W-:-:S05]  /*10e10*/  LOP3.LUT R121, R121, 0x30, RZ, 0x3c, !PT ;  /* 0x0000003079797812 */ /* 0x000fca00078e3cff */
[----:B------:R0:W-:Y:S02]  /*10e20*/  STS.U8 [R121+UR7+0xd80], R189 ;  /* 0x000d80bd79007988 */ /* 0x0001e40008000007 */
[----:B0-----:R-:W-:Y:S01]  /*10e30*/  PRMT R189, RZ, 0x7610, R189 ;  /* 0x00007610ffbd7816 */ /* 0x001fe200000000bd */
[----:B------:R-:W-:-:S05]  /*10e40*/  @!P0 IMAD.MOV.U32 R121, RZ, RZ, R244 ;  /* 0x000000ffff798224 */ /* 0x000fca00078e00f4 */
        /* <DEDUP_REMOVED lines=41> */
[----:B0-----:R-:W0:Y:S02]  /*110e0*/  S2R R120, SR_TID.X ;  /* 0x0000000000787919 */ /* 0x001e240000002100 */
[----:B0-----:R-:W-:-:S04]  /*110f0*/  LOP3.LUT R120, R120, 0x7f, RZ, 0xc0, !PT ;  /* 0x0000007f78787812 */ /* 0x001fc800078ec0ff */
[----:B------:R-:W-:-:S05]  /*11100*/  LOP3.LUT R121, R120, 0x30, RZ, 0x3c, !PT ;  /* 0x0000003078797812 */ /* 0x000fca00078e3cff */
[----:B------:R0:W-:Y:S02]  /*11110*/  STS.U8 [R121+UR7+0x2580], R177 ;  /* 0x002580b179007988 */ /* 0x0001e40008000007 */
[----:B0-----:R-:W-:Y:S02]  /*11120*/  LOP3.LUT R177, R120, 0x40, RZ, 0x3c, !PT ;  /* 0x0000004078b17812 */ /* 0x001fe400078e3cff */
[----:B------:R-:W0:Y:S01]  /*11130*/  S2R R120, SR_TID.X ;  /* 0x0000000000787919 */ /* 0x000e220000002100 */
[----:B------:R-:W-:Y:S04]  /*11140*/  STS.U8 [R121+UR7+0x2980], R174 ;  /* 0x002980ae79007988 */ /* 0x000fe80008000007 */
[----:B------:R-:W-:Y:S04]  /*11150*/  STS.U8 [R121+UR7+0x2d80], R172 ;  /* 0x002d80ac79007988 */ /* 0x000fe80008000007 */
[----:B------:R-:W-:Y:S04]  /*11160*/  STS.U8 [R121+UR7+0x3180], R171 ;  /* 0x003180ab79007988 */ /* 0x000fe80008000007 */
[----:B------:R-:W-:Y:S04]  /*11170*/  STS.U8 [R121+UR7+0x3580], R168 ;  /* 0x003580a879007988 */ /* 0x000fe80008000007 */
[----:B------:R-:W-:Y:S04]  /*11180*/  STS.U8 [R121+UR7+0x3980], R167 ;  /* 0x003980a779007988 */ /* 0x000fe80008000007 */
[----:B------:R1:W-:Y:S04]  /*11190*/  STS.U8 [R121+UR7+0x3d80], R164 ;  /* 0x003d80a479007988 */ /* 0x0003e80008000007 */
[----:B------:R-:W-:Y:S04]  /*111a0*/  STS.U8 [R177+UR7+0x200], R162 ;  /* 0x000200a2b1007988 */ /* 0x000fe80008000007 */
[----:B------:R-:W-:Y:S04]  /*111b0*/  STS.U8 [R177+UR7+0x600], R161 ;  /* 0x000600a1b1007988 */ /* 0x000fe80008000007 */
[----:B------:R-:W-:Y:S04]  /*111c0*/  STS.U8 [R177+UR7+0xa00], R157 ;  /* 0x000a009db1007988 */ /* 0x000fe80008000007 */
[----:B------:R-:W-:Y:S01]  /*111d0*/  STS.U8 [R177+UR7+0xe00], R154 ;  /* 0x000e009ab1007988 */ /* 0x000fe20008000007 */
[----:B0-----:R-:W-:-:S03]  /*111e0*/  LOP3.LUT R120, R120, 0x7f, RZ, 0xc0, !PT ;  /* 0x0000007f78787812 */ /* 0x001fc600078ec0ff */
[----:B------:R-:W-:Y:S04]  /*111f0*/  STS.U8 [R177+UR7+0x1200], R153 ;  /* 0x00120099b1007988 */ /* 0x000fe80008000007 */
[----:B------:R-:W-:Y:S04]  /*11200*/  STS.U8 [R177+UR7+0x1600], R150 ;  /* 0x00160096b1007988 */ /* 0x000fe80008000007 */
[----:B------:R-:W-:Y:S04]  /*11210*/  STS.U8 [R177+UR7+0x1a00], R148 ;  /* 0x001a0094b1007988 */ /* 0x000fe80008000007 */
[----:B------:R-:W-:Y:S01]  /*11220*/  STS.U8 [R177+UR7+0x1e00], R191 ;  /* 0x001e00bfb1007988 */ /* 0x000fe20008000007 */
[----:B-1----:R-:W-:-:S03]  /*11230*/  LOP3.LUT R121, R120, 0x50, RZ, 0x3c, !PT ;  /* 0x0000005078797812 */ /* 0x002fc600078e3cff */
        /* <DEDUP_REMOVED lines=16> */
[----:B------:R-:W-:-:S03]  /*11340*/  LOP3.LUT R120, R120, 0x60, RZ, 0x3c, !PT ;  /* 0x0000006078787812 */ /* 0x000fc600078e3cff */
        /* <DEDUP_REMOVED lines=11> */
[----:B------:R0:W-:Y:S04]  /*11400*/  STS.U8 [R120+UR7+0xf00], R119 ;  /* 0x000f007778007988 */ /* 0x0001e80008000007 */
[----:B0-----:R-:W3:Y:S04]  /*11410*/  LDL R119, [R1+0x47c] ;  /* 0x00047c0001777983 */ /* 0x001ee80000100800 */
[----:B------:R-:W3:Y:S04]  /*11420*/  LDL.LU R162, [R1+0x254] ;  /* 0x0002540001a27983 */ /* 0x000ee80000300800 */
        /* <DEDUP_REMOVED lines=22> */
[----:B------:R-:W3:Y:S04]  /*11590*/  LDL.LU R159, [R1+0x40c] ;  /* 0x00040c00019f7983 */ /* 0x000ee80000300800 */
[----:B------:R-:W3:Y:S01]  /*115a0*/  LDL.LU R150, [R1+0x244] ;  /* 0x0002440001967983 */ /* 0x000ee20000300800 */
[----:B0-----:R-:W0:Y:S03]  /*115b0*/  S2R R120, SR_TID.X ;  /* 0x0000000000787919 */ /* 0x001e260000002100 */
[----:B------:R-:W3:Y:S04]  /*115c0*/  LDL.LU R153, [R1+0x404] ;  /* 0x0004040001997983 */ /* 0x000ee80000300800 */
[----:B------:R-:W3:Y:S04]  /*115d0*/  LDL.LU R154, [R1+0x428] ;  /* 0x00042800019a7983 */ /* 0x000ee80000300800 */
[----:B------:R-:W3:Y:S04]  /*115e0*/  LDL.LU R177, [R1+0x3fc] ;  /* 0x0003fc0001b17983 */ /* 0x000ee80000300800 */
[----:B------:R-:W3:Y:S01]  /*115f0*/  LDL.LU R164, [R1+0x420] ;  /* 0x0004200001a47983 */ /* 0x000ee20000300800 */
[----:B0-----:R-:W-:-:S04]  /*11600*/  LOP3.LUT R120, R120, 0x7f, RZ, 0xc0, !PT ;  /* 0x0000007f78787812 */ /* 0x001fc800078ec0ff */
[----:B------:R-:W-:-:S05]  /*11610*/  LOP3.LUT R120, R120, 0x70, RZ, 0x3c, !PT ;  /* 0x0000007078787812 */ /* 0x000fca00078e3cff */
[----:B------:R-:W-:Y:S04]  /*11620*/  STS.U8 [R120+UR7+0x3f80], R118 ;  /* 0x003f807678007988 */ /* 0x000fe80008000007 */
[----:B------:R-:W-:Y:S04]  /*11630*/  STS.U8 [R120+UR7+0x380], R173 ;  /* 0x000380ad78007988 */ /* 0x000fe80008000007 */
[----:B------:R-:W-:Y:S04]  /*11640*/  STS.U8 [R120+UR7+0x780], R175 ;  /* 0x000780af78007988 */ /* 0x000fe80008000007 */
[----:B------:R-:W-:Y:S04]  /*11650*/  STS.U8 [R120+UR7+0xb80], R176 ;  /* 0x000b80b078007988 */ /* 0x000fe80008000007 */
[----:B------:R-:W-:Y:S04]  /*11660*/  STS.U8 [R120+UR7+0xf80], R179 ;  /* 0x000f80b378007988 */ /* 0x000fe80008000007 */
[----:B--2---:R-:W-:Y:S04]  /*11670*/  STS.U8 [R120+UR7+0x1380], R181 ;  /* 0x001380b578007988 */ /* 0x004fe80008000007 */
[----:B----4-:R-:W-:Y:S04]  /*11680*/  STS.U8 [R120+UR7+0x1780], R183 ;  /* 0x001780b778007988 */ /* 0x010fe80008000007 */
[----:B------:R-:W-:Y:S04]  /*11690*/  STS.U8 [R120+UR7+0x1b80], R184 ;  /* 0x001b80b878007988 */ /* 0x000fe80008000007 */
[----:B------:R-:W-:Y:S04]  /*116a0*/  STS.U8 [R120+UR7+0x1f80], R187 ;  /* 0x001f80bb78007988 */ /* 0x000fe80008000007 */
[----:B---3--:R-:W-:Y:S04]  /*116b0*/  STS.U8 [R120+UR7+0x2380], R188 ;  /* 0x002380bc78007988 */ /* 0x008fe80008000007 */
[----:B------:R-:W-:Y:S04]  /*116c0*/  STS.U8 [R120+UR7+0x2780], R189 ;  /* 0x002780bd78007988 */ /* 0x000fe80008000007 */
[----:B------:R-:W-:Y:S04]  /*116d0*/  STS.U8 [R120+UR7+0x2b80], R186 ;  /* 0x002b80ba78007988 */ /* 0x000fe80008000007 */
[----:B------:R-:W-:Y:S04]  /*116e0*/  STS.U8 [R120+UR7+0x2f80], R185 ;  /* 0x002f80b978007988 */ /* 0x000fe80008000007 */
[----:B------:R-:W-:Y:S04]  /*116f0*/  STS.U8 [R120+UR7+0x3380], R182 ;  /* 0x003380b678007988 */ /* 0x000fe80008000007 */
[----:B------:R-:W-:Y:S04]  /*11700*/  STS.U8 [R120+UR7+0x3780], R180 ;  /* 0x003780b478007988 */ /* 0x000fe80008000007 */
[----:B------:R0:W-:Y:S01]  /*11710*/  STS.U8 [R120+UR7+0x3b80], R178 ;  /* 0x003b80b278007988 */ /* 0x0001e20008000007 */
[----:B------:R1:W-:Y:S06]  /*11720*/  MEMBAR.ALL.CTA ;  /* 0x0000000000007992 */ /* 0x0003ec0000008000 */
[----:B-1----:R-:W1:Y:S04]  /*11730*/  FENCE.VIEW.ASYNC.S ;  /* 0x00000000000073c6 */ /* 0x002e680000000000 */
[----:B0-----:R-:W2:Y:S01]  /*11740*/  LDL.LU R120, [R1+0x3f4] ;  /* 0x0003f40001787983 */ /* 0x001ea20000300800 */
[----:B-1----:R-:W-:Y:S01]  /*11750*/  BAR.SYNC.DEFER_BLOCKING 0x0 ;  /* 0x0000000000007b1d */ /* 0x002fe20000010000 */
[----:B------:R-:W-:-:S02]  /*11760*/  IADD3 R162, P1, R162, UR17, RZ ;  /* 0x00000011a2a27c10 */ /* 0x000fc4000ff3e0ff */
[----:B------:R-:W-:-:S03]  /*11770*/  IADD3 R167, P4, R167, UR17, RZ ;  /* 0x00000011a7a77c10 */ /* 0x000fc6000ff9e0ff */
[----:B------:R0:W-:Y:S01]  /*11780*/  STL [R1+0x254], R162 ;  /* 0x000254a201007387 */ /* 0x0001e20000100800 */
[----:B------:R-:W-:-:S03]  /*11790*/  IADD3 R121, P3, R121, UR17, RZ ;  /* 0x0000001179797c10 */ /* 0x000fc6000ff7e0ff */
[----:B0-----:R-:W3:Y:S01]  /*117a0*/  LDL.LU R162, [R1+0x418] ;  /* 0x0004180001a27983 */ /* 0x001ee20000300800 */
[----:B------:R-:W-:-:S03]  /*117b0*/  IADD3 R171, P5, R171, UR17, RZ ;  /* 0x00000011abab7c10 */ /* 0x000fc6000ffbe0ff */
[----:B------:R0:W-:Y:S01]  /*117c0*/  STL [R1+0x438], R167 ;  /* 0x000438a701007387 */ /* 0x0001e20000100800 */
[----:B------:R-:W-:Y:S02]  /*117d0*/  IADD3 R191, P6, R191, UR17, RZ ;  /* 0x00000011bfbf7c10 */ /* 0x000fe4000ffde0ff */
[----:B------:R-:W-:Y:S01]  /*117e0*/  IADD3 R148, P2, R148, UR17, RZ ;  /* 0x0000001194947c10 */ /* 0x000fe2000ff5e0ff */
[----:B0-----:R-:W4:Y:S04]  /*117f0*/  LDL.LU R167, [R1+0x3ec] ;  /* 0x0003ec0001a77983 */ /* 0x001f280000300800 */
[----:B------:R0:W-:Y:S01]  /*11800*/  STL [R1+0x434], R121 ;  /* 0x0004347901007387 */ /* 0x0001e20000100800 */
[----:B------:R-:W-:Y:S02]  /*11810*/  IADD3.X R157, R157, UR6, RZ, P1, !PT ;  /* 0x000000069d9d7c10 */ /* 0x000fe40008ffe4ff */
[----:B------:R-:W-:Y:S01]  /*11820*/  IADD3 R161, P1, R161, UR17, RZ ;  /* 0x00000011a1a17c10 */ /* 0x000fe2000ff3e0ff */
[----:B0-----:R-:W4:Y:S01]  /*11830*/  LDL.LU R121, [R1+0x410] ;  /* 0x0004100001797983 */ /* 0x001f220000300800 */
[----:B------:R-:W-:-:S03]  /*11840*/  IADD3.X R172, R172, UR6, RZ, P4, !PT ;  /* 0x00000006acac7c10 */ /* 0x000fc6000a7fe4ff */
[----:B------:R0:W-:Y:S01]  /*11850*/  STL [R1+0x42c], R171 ;  /* 0x00042cab01007387 */ /* 0x0001e20000100800 */
[----:B------:R-:W-:-:S03]  /*11860*/  IADD3 R168, P4, R168, UR17, RZ ;  /* 0x00000011a8a87c10 */ /* 0x000fc6000ff9e0ff */
[----:B0-----:R-:W4:Y:S04]  /*11870*/  LDL.LU R171, [R1+0x3e4] ;  /* 0x0003e40001ab7983 */ /* 0x001f280000300800 */
[----:B------:R0:W-:Y:S04]  /*11880*/  STL [R1+0x430], R191 ;  /* 0x000430bf01007387 */ /* 0x0001e80000100800 */
[----:B------:R-:W-:Y:S04]  /*11890*/  STL [R1+0x424], R148 ;  /* 0x0004249401007387 */ /* 0x000fe80000100800 */
[----:B------:R-:W4:Y:S04]  /*118a0*/  LDL.LU R158, [R1+0x408] ;  /* 0x00040800019e7983 */ /* 0x000f280000300800 */
[----:B------:R-:W-:Y:S04]  /*118b0*/  STL [R1+0x248], R157 ;  /* 0x0002489d01007387 */ /* 0x000fe80000100800 */
[----:B0-----:R-:W4:Y:S04]  /*118c0*/  LDL.LU R191, [R1+0x3dc] ;  /* 0x0003dc0001bf7983 */ /* 0x001f280000300800 */
[----:B------:R-:W-:Y:S04]  /*118d0*/  STL [R1+0x41c], R161 ;  /* 0x00041ca101007387 */ /* 0x000fe80000100800 */
[----:B------:R0:W-:Y:S01]  /*118e0*/  STL [R1+0x250], R172 ;  /* 0x000250ac01007387 */ /* 0x0001e20000100800 */
[----:B------:R-:W-:-:S03]  /*118f0*/  IADD3.X R174, R174, UR6, RZ, P3, !PT ;  /* 0x00000006aeae7c10 */ /* 0x000fc60009ffe4ff */
[----:B0-----:R-:W4:Y:S04]  /*11900*/  LDL.LU R172, [R1+0x400] ;  /* 0x0004000001ac7983 */ /* 0x001f280000300800 */
[----:B------:R-:W4:Y:S04]  /*11910*/  LDL.LU R148, [R1+0x3d4] ;  /* 0x0003d40001947983 */ /* 0x000f280000300800 */
[----:B------:R-:W4:Y:S04]  /*11920*/  LDL.LU R157, [R1+0x3f8] ;  /* 0x0003f800019d7983 */ /* 0x000f280000300800 */
[----:B------:R-:W4:Y:S04]  /*11930*/  LDL.LU R161, [R1+0x3cc] ;  /* 0x0003cc0001a17983 */ /* 0x000f280000300800 */
[----:B------:R0:W-:Y:S04]  /*11940*/  STL [R1+0x414], R168 ;  /* 0x000414a801007387 */ /* 0x0001e80000100800 */
[----:B0-----:R-:W4:Y:S04]  /*11950*/  LDL.LU R168, [R1+0x3f0] ;  /* 0x0003f00001a87983 */ /* 0x001f280000300800 */
[----:B------:R0:W-:Y:S04]  /*11960*/  STL [R1+0x24c], R174 ;  /* 0x00024cae01007387 */ /* 0x0001e80000100800 */
[----:B0-----:R-:W4:Y:S01]  /*11970*/  LDL.LU R174, [R1+0x3c4] ;  /* 0x0003c40001ae7983 */ /* 0x001f220000300800 */
[----:B------:R-:W-:-:S02]  /*11980*/  IADD3 R159, P3, R159, UR17, RZ ;  /* 0x000000119f9f7c10 */ /* 0x000fc4000ff7e0ff */
[----:B------:R-:W-:Y:S02]  /*11990*/  IADD3.X R150, R150, UR6, RZ, P6, !PT ;  /* 0x0000000696967c10 */ /* 0x000fe4000b7fe4ff */
[----:B------:R-:W-:Y:S02]  /*119a0*/  IADD3.X R154, R154, UR6, RZ, P5, !PT ;  /* 0x000000069a9a7c10 */ /* 0x000fe4000affe4ff */
[----:B------:R-:W-:Y:S02]  /*119b0*/  IADD3 R177, P5, R177, UR17, RZ ;  /* 0x00000011b1b17c10 */ /* 0x000fe4000ffbe0ff */
[----:B------:R-:W-:Y:S01]  /*119c0*/  IADD3 R153, P6, R153, UR17, RZ ;  /* 0x0000001199997c10 */ /* 0x000fe2000ffde0ff */
[----:B------:R-:W-:Y:S01]  /*119d0*/  STL [R1+0x40c], R159 ;  /* 0x00040c9f01007387 */ /* 0x000fe20000100800 */
[----:B------:R-:W-:-:S03]  /*119e0*/  IADD3.X R164, R164, UR6, RZ, P2, !PT ;  /* 0x00000006a4a47c10 */ /* 0x000fc600097fe4ff */
[----:B------:R-:W-:Y:S04]  /*119f0*/  STL [R1+0x244], R150 ;  /* 0x0002449601007387 */ /* 0x000fe80000100800 */
[----:B------:R0:W-:Y:S04]  /*11a00*/  STL [R1+0x3fc], R177 ;  /* 0x0003fcb101007387 */ /* 0x0001e80000100800 */
[----:B------:R-:W-:Y:S04]  /*11a10*/  STL [R1+0x404], R153 ;  /* 0x0004049901007387 */ /* 0x000fe80000100800 */
[----:B0-----:R-:W4:Y:S04]  /*11a20*/  LDL.LU R177, [R1+0x3e8] ;  /* 0x0003e80001b17983 */ /* 0x001f280000300800 */
[----:B------:R-:W-:Y:S04]  /*11a30*/  STL [R1+0x428], R154 ;  /* 0x0004289a01007387 */ /* 0x000fe80000100800 */
[----:B------:R0:W-:Y:S04]  /*11a40*/  STL [R1+0x420], R164 ;  /* 0x000420a401007387 */ /* 0x0001e80000100800 */
[----:B0-----:R-:W4:Y:S01]  /*11a50*/  LDL.LU R164, [R1+0x3bc] ;  /* 0x0003bc0001a47983 */ /* 0x001f220000300800 */
[----:B--2---:R-:W-:-:S05]  /*11a60*/  IADD3 R120, P2, R120, UR17, RZ ;  /* 0x0000001178787c10 */ /* 0x004fca000ff5e0ff */
[----:B------:R0:W-:Y:S04]  /*11a70*/  STL [R1+0x3f4], R120 ;  /* 0x0003f47801007387 */ /* 0x0001e80000100800 */
[----:B0-----:R-:W2:Y:S01]  /*11a80*/  LDL.LU R120, [R1+0x3e0] ;  /* 0x0003e00001787983 */ /* 0x001ea20000300800 */
[----:B---3--:R-:W-:Y:S02]  /*11a90*/  IADD3.X R162, R162, UR6, RZ, P1, !PT ;  /* 0x00000006a2a27c10 */ /* 0x008fe40008ffe4ff */
[----:B----4-:R-:W-:-:S05]  /*11aa0*/  IADD3 R167, P1, R167, UR17, RZ ;  /* 0x00000011a7a77c10 */ /* 0x010fca000ff3e0ff */
[----:B------:R0:W-:Y:S01]  /*11ab0*/  STL [R1+0x3ec], R167 ;  /* 0x0003eca701007387 */ /* 0x0001e20000100800 */
[----:B------:R-:W-:-:S03]  /*11ac0*/  IADD3.X R121, R121, UR6, RZ, P4, !PT ;  /* 0x0000000679797c10 */ /* 0x000fc6000a7fe4ff */
[----:B0-----:R-:W3:Y:S04]  /*11ad0*/  LDL.LU R167, [R1+0x3b4] ;  /* 0x0003b40001a77983 */ /* 0x001ee80000300800 */
[----:B------:R-:W-:Y:S04]  /*11ae0*/  STL [R1+0x418], R162 ;  /* 0x000418a201007387 */ /* 0x000fe80000100800 */
[----:B------:R-:W4:Y:S04]  /*11af0*/  LDL.LU R150, [R1+0x3d8] ;  /* 0x0003d80001967983 */ /* 0x000f280000300800 */
[----:B------:R0:W-:Y:S01]  /*11b00*/  STL [R1+0x410], R121 ;  /* 0x0004107901007387 */ /* 0x0001e20000100800 */
[----:B------:R-:W-:-:S03]  /*11b10*/  IADD3 R171, P4, R171, UR17, RZ ;  /* 0x00000011abab7c10 */ /* 0x000fc6000ff9e0ff */
[----:B0-----:R-:W4:Y:S04]  /*11b20*/  LDL.LU R121, [R1+0x3ac] ;  /* 0x0003ac0001797983 */ /* 0x001f280000300800 */
[----:B------:R-:W4:Y:S01]  /*11b30*/  LDL.LU R153, [R1+0x3d0] ;  /* 0x0003d00001997983 */ /* 0x000f220000300800 */
[----:B------:R-:W-:-:S03]  /*11b40*/  IADD3.X R158, R158, UR6, RZ, P3, !PT ;  /* 0x000000069e9e7c10 */ /* 0x000fc60009ffe4ff */
[----:B------:R-:W4:Y:S04]  /*11b50*/  LDL.LU R154, [R1+0x3a4] ;  /* 0x0003a400019a7983 */ /* 0x000f280000300800 */
[----:B------:R-:W4:Y:S01]  /*11b60*/  LDL.LU R162, [R1+0x3c8] ;  /* 0x0003c80001a27983 */ /* 0x000f220000300800 */
[----:B------:R-:W-:-:S03]  /*11b70*/  IADD3 R191, P3, R191, UR17, RZ ;  /* 0x00000011bfbf7c10 */ /* 0x000fc6000ff7e0ff */
[----:B------:R0:W-:Y:S04]  /*11b80*/  STL [R1+0x3e4], R171 ;  /* 0x0003e4ab01007387 */ /* 0x0001e80000100800 */
[----:B0-----:R-:W4:Y:S01]  /*11b90*/  LDL.LU R171, [R1+0x39c] ;  /* 0x00039c0001ab7983 */ /* 0x001f220000300800 */
[----:B------:R-:W-:Y:S02]  /*11ba0*/  IADD3.X R172, R172, UR6, RZ, P6, !PT ;  /* 0x00000006acac7c10 */ /* 0x000fe4000b7fe4ff */
[----:B------:R-:W-:-:S03]  /*11bb0*/  IADD3 R148, P6, R148, UR17, RZ ;  /* 0x0000001194947c10 */ /* 0x000fc6000ffde0ff */
[----:B------:R0:W-:Y:S01]  /*11bc0*/  STL [R1+0x400], R172 ;  /* 0x000400ac01007387 */ /* 0x0001e20000100800 */
[----:B------:R-:W-:-:S03]  /*11bd0*/  IADD3.X R157, R157, UR6, RZ, P5, !PT ;  /* 0x000000069d9d7c10 */ /* 0x000fc6000affe4ff */
[----:B------:R-:W-:Y:S01]  /*11be0*/  STL [R1+0x408], R158 ;  /* 0x0004089e01007387 */ /* 0x000fe20000100800 */
[----:B------:R-:W-:-:S03]  /*11bf0*/  IADD3 R161, P5, R161, UR17, RZ ;  /* 0x00000011a1a17c10 */ /* 0x000fc6000ffbe0ff */
[----:B0-----:R-:W4:Y:S04]  /*11c00*/  LDL.LU R172, [R1+0x3c0] ;  /* 0x0003c00001ac7983 */ /* 0x001f280000300800 */
[----:B------:R-:W-:Y:S01]  /*11c10*/  STL [R1+0x3dc], R191 ;  /* 0x0003dcbf01007387 */ /* 0x000fe20000100800 */
[----:B------:R-:W-:-:S03]  /*11c20*/  IADD3.X R168, R168, UR6, RZ, P2, !PT ;  /* 0x00000006a8a87c10 */ /* 0x000fc600097fe4ff */
[----:B------:R-:W-:Y:S04]  /*11c30*/  STL [R1+0x3d4], R148 ;  /* 0x0003d49401007387 */ /* 0x000fe80000100800 */
[----:B------:R0:W-:Y:S04]  /*11c40*/  STL [R1+0x3f0], R168 ;  /* 0x0003f0a801007387 */ /* 0x0001e80000100800 */
[----:B------:R1:W-:Y:S01]  /*11c50*/  STL [R1+0x3f8], R157 ;  /* 0x0003f89d01007387 */ /* 0x0003e20000100800 */
[----:B------:R-:W-:-:S03]  /*11c60*/  IADD3 R174, P2, R174, UR17, RZ ;  /* 0x00000011aeae7c10 */ /* 0x000fc6000ff5e0ff */
[----:B0-----:R-:W4:Y:S04]  /*11c70*/  LDL.LU R168, [R1+0x394] ;  /* 0x0003940001a87983 */ /* 0x001f280000300800 */
[----:B------:R-:W-:Y:S04]  /*11c80*/  STL [R1+0x3cc], R161 ;  /* 0x0003cca101007387 */ /* 0x000fe80000100800 */
[----:B------:R-:W4:Y:S04]  /*11c90*/  LDL.LU R159, [R1+0x3b8] ;  /* 0x0003b800019f7983 */ /* 0x000f280000300800 */
[----:B------:R-:W4:Y:S04]  /*11ca0*/  LDL.LU R158, [R1+0x38c] ;  /* 0x00038c00019e7983 */ /* 0x000f280000300800 */
[----:B------:R-:W4:Y:S04]  /*11cb0*/  LDL.LU R191, [R1+0x3b0] ;  /* 0x0003b00001bf7983 */ /* 0x000f280000300800 */
[----:B------:R0:W-:Y:S04]  /*11cc0*/  STL [R1+0x3c4], R174 ;  /* 0x0003c4ae01007387 */ /* 0x0001e80000100800 */
[----:B-1----:R-:W4:Y:S04]  /*11cd0*/  LDL.LU R157, [R1+0x384] ;  /* 0x00038400019d7983 */ /* 0x002f280000300800 */
[----:B0-----:R-:W4:Y:S01]  /*11ce0*/  LDL.LU R174, [R1+0x3a8] ;  /* 0x0003a80001ae7983 */ /* 0x001f220000300800 */
[----:B------:R-:W-:-:S03]  /*11cf0*/  IADD3.X R177, R177, UR6, RZ, P1, !PT ;  /* 0x00000006b1b17c10 */ /* 0x000fc60008ffe4ff */
[----:B------:R-:W4:Y:S04]  /*11d00*/  LDL.LU R161, [R1+0x37c] ;  /* 0x00037c0001a17983 */ /* 0x000f280000300800 */
[----:B------:R0:W-:Y:S01]  /*11d10*/  STL [R1+0x3e8], R177 ;  /* 0x0003e8b101007387 */ /* 0x0001e20000100800 */
[----:B------:R-:W-:-:S03]  /*11d20*/  IADD3 R164, P1, R164, UR17, RZ ;  /* 0x00000011a4a47c10 */ /* 0x000fc6000ff3e0ff */
[----:B0-----:R-:W4:Y:S04]  /*11d30*/  LDL.LU R177, [R1+0x3a0] ;  /* 0x0003a00001b17983 */ /* 0x001f280000300800 */
[----:B------:R0:W-:Y:S04]  /*11d40*/  STL [R1+0x3bc], R164 ;  /* 0x0003bca401007387 */ /* 0x0001e80000100800 */
[----:B0-----:R-:W4:Y:S01]  /*11d50*/  LDL.LU R164, [R1+0x374] ;  /* 0x0003740001a47983 */ /* 0x001f220000300800 */
[----:B--2---:R-:W-:-:S05]  /*11d60*/  IADD3.X R120, R120, UR6, RZ, P4, !PT ;  /* 0x0000000678787c10 */ /* 0x004fca000a7fe4ff */
[----:B------:R0:W-:Y:S04]  /*11d70*/  STL [R1+0x3e0], R120 ;  /* 0x0003e07801007387 */ /* 0x0001e80000100800 */
[----:B0-----:R-:W2:Y:S01]  /*11d80*/  LDL.LU R120, [R1+0x398] ;  /* 0x0003980001787983 */ /* 0x001ea20000300800 */
[----:B---3--:R-:W-:Y:S02]  /*11d90*/  IADD3 R167, P4, R167, UR17, RZ ;  /* 0x00000011a7a77c10 */ /* 0x008fe4000ff9e0ff */
[----:B----4-:R-:W-:-:S03]  /*11da0*/  IADD3.X R150, R150, UR6, RZ, P3, !PT ;  /* 0x0000000696967c10 */ /* 0x010fc60009ffe4ff */
[----:B------:R0:W-:Y:S04]  /*11db0*/  STL [R1+0x3b4], R167 ;  /* 0x0003b4a701007387 */ /* 0x0001e80000100800 */
[----:B0-----:R-:W3:Y:S01]  /*11dc0*/  LDL.LU R167, [R1+0x36c] ;  /* 0x00036c0001a77983 */ /* 0x001ee20000300800 */
[----:B------:R-:W-:Y:S02]  /*11dd0*/  IADD3 R121, P3, R121, UR17, RZ ;  /* 0x0000001179797c10 */ /* 0x000fe4000ff7e0ff */
[----:B------:R-:W-:-:S03]  /*11de0*/  IADD3.X R153, R153, UR6, RZ, P6, !PT ;  /* 0x0000000699997c10 */ /* 0x000fc6000b7fe4ff */
[----:B------:R0:W-:Y:S01]  /*11df0*/  STL [R1+0x3ac], R121 ;  /* 0x0003ac7901007387 */ /* 0x0001e20000100800 */
[----:B------:R-:W-:Y:S02]  /*11e00*/  IADD3 R154, P6, R154, UR17, RZ ;  /* 0x000000119a9a7c10 */ /* 0x000fe4000ffde0ff */
[----:B------:R-:W-:Y:S01]  /*11e10*/  IADD3.X R162, R162, UR6, RZ, P5, !PT ;  /* 0x00000006a2a27c10 */ /* 0x000fe2000affe4ff */
[----:B0-----:R-:W4:Y:S04]  /*11e20*/  LDL.LU R121, [R1+0x390] ;  /* 0x0003900001797983 */ /* 0x001f280000300800 */
[----:B------:R0:W-:Y:S04]  /*11e30*/  STL [R1+0x3d8], R150 ;  /* 0x0003d89601007387 */ /* 0x0001e80000100800 */
[----:B------:R-:W-:Y:S01]  /*11e40*/  STL [R1+0x3d0], R153 ;  /* 0x0003d09901007387 */ /* 0x000fe20000100800 */
[----:B------:R-:W-:-:S03]  /*11e50*/  IADD3 R171, P5, R171, UR17, RZ ;  /* 0x00000011abab7c10 */ /* 0x000fc6000ffbe0ff */
        /* <DEDUP_REMOVED lines=10> */
[----:B------:R0:W-:Y:S01]  /*11f00*/  STL [R1+0x3c0], R172 ;  /* 0x0003c0ac01007387 */ /* 0x0001e20000100800 */
[----:B------:R-:W-:-:S03]  /*11f10*/  IADD3 R168, P2, R168, UR17, RZ ;  /* 0x00000011a8a87c10 */ /* 0x000fc6000ff5e0ff */
[----:B0-----:R-:W4:Y:S01]  /*11f20*/  LDL.LU R172, [R1+0x34c] ;  /* 0x00034c0001ac7983 */ /* 0x001f220000300800 */
[----:B------:R-:W-:Y:S02]  /*11f30*/  IADD3.X R159, R159, UR6, RZ, P1, !PT ;  /* 0x000000069f9f7c10 */ /* 0x000fe40008ffe4ff */
[----:B------:R-:W-:Y:S01]  /*11f40*/  IADD3 R158, P1, R158, UR17, RZ ;  /* 0x000000119e9e7c10 */ /* 0x000fe2000ff3e0ff */
[----:B------:R0:W-:Y:S01]  /*11f50*/  STL [R1+0x394], R168 ;  /* 0x000394a801007387 */ /* 0x0001e20000100800 */
[----:B------:R-:W-:-:S03]  /*11f60*/  IADD3.X R191, R191, UR6, RZ, P4, !PT ;  /* 0x00000006bfbf7c10 */ /* 0x000fc6000a7fe4ff */
[----:B0-----:R-:W4:Y:S04]  /*11f70*/  LDL.LU R168, [R1+0x370] ;  /* 0x0003700001a87983 */ /* 0x001f280000300800 */
[----:B------:R-:W-:Y:S01]  /*11f80*/  STL [R1+0x3b8], R159 ;  /* 0x0003b89f01007387 */ /* 0x000fe20000100800 */
[----:B------:R-:W-:-:S03]  /*11f90*/  IADD3.X R174, R174, UR6, RZ, P3, !PT ;  /* 0x00000006aeae7c10 */ /* 0x000fc60009ffe4ff */
[----:B------:R-:W-:Y:S04]  /*11fa0*/  STL [R1+0x38c], R158 ;  /* 0x00038c9e01007387 */ /* 0x000fe80000100800 */
[----:B------:R0:W-:Y:S04]  /*11fb0*/  STL [R1+0x3a8], R174 ;  /* 0x0003a8ae01007387 */ /* 0x0001e80000100800 */
[----:B------:R-:W-:Y:S04]  /*11fc0*/  STL [R1+0x3b0], R191 ;  /* 0x0003b0bf01007387 */ /* 0x000fe80000100800 */
[----:B0-----:R-:W4:Y:S01]  /*11fd0*/  LDL.LU R174, [R1+0x344] ;  /* 0x0003440001ae7983 */ /* 0x001f220000300800 */
[----:B------:R-:W-:-:S02]  /*11fe0*/  IADD3 R157, P4, R157, UR17, RZ ;  /* 0x000000119d9d7c10 */ /* 0x000fc4000ff9e0ff */
[----:B------:R-:W-:Y:S02]  /*11ff0*/  IADD3.X R177, R177, UR6, RZ, P6, !PT ;  /* 0x00000006b1b17c10 */ /* 0x000fe4000b7fe4ff */
[----:B------:R-:W-:Y:S01]  /*12000*/  IADD3 R161, P3, R161, UR17, RZ ;  /* 0x00000011a1a17c10 */ /* 0x000fe2000ff7e0ff */
[----:B------:R-:W-:Y:S04]  /*12010*/  STL [R1+0x384], R157 ;  /* 0x0003849d01007387 */ /* 0x000fe80000100800 */
[----:B------:R-:W4:Y:S04]  /*12020*/  LDL.LU R158, [R1+0x368] ;  /* 0x00036800019e7983 */ /* 0x000f280000300800 */
[----:B------:R0:W-:Y:S01]  /*12030*/  STL [R1+0x3a0], R177 ;  /* 0x0003a0b101007387 */ /* 0x0001e20000100800 */
[----:B------:R-:W-:-:S03]  /*12040*/  IADD3 R164, P6, R164, UR17, RZ ;  /* 0x00000011a4a47c10 */ /* 0x000fc6000ffde0ff */
[----:B------:R-:W-:Y:S04]  /*12050*/  STL [R1+0x37c], R161 ;  /* 0x00037ca101007387 */ /* 0x000fe80000100800 */
[----:B0-----:R-:W4:Y:S01]  /*12060*/  LDL.LU R177, [R1+0x33c] ;  /* 0x00033c0001b17983 */ /* 0x001f220000300800 */
[----:B--2---:R-:W-:-:S05]  /*12070*/  IADD3.X R120, R120, UR6, RZ, P5, !PT ;  /* 0x0000000678787c10 */ /* 0x004fca000affe4ff */
[----:B------:R0:W-:Y:S04]  /*12080*/  STL [R1+0x398], R120 ;  /* 0x0003987801007387 */ /* 0x0001e80000100800 */
[----:B0-----:R-:W2:Y:S04]  /*12090*/  LDL.LU R120, [R1+0x360] ;  /* 0x0003600001787983 */ /* 0x001ea80000300800 */
[----:B------:R0:W-:Y:S04]  /*120a0*/  STL [R1+0x374], R164 ;  /* 0x000374a401007387 */ /* 0x0001e80000100800 */
[----:B------:R-:W2:Y:S04]  /*120b0*/  LDL.LU R191, [R1+0x334] ;  /* 0x0003340001bf7983 */ /* 0x000ea80000300800 */
[----:B0-----:R-:W2:Y:S01]  /*120c0*/  LDL.LU R164, [R1+0x358] ;  /* 0x0003580001a47983 */ /* 0x001ea20000300800 */
[----:B---3--:R-:W-:-:S05]  /*120d0*/  IADD3 R167, P5, R167, UR17, RZ ;  /* 0x00000011a7a77c10 */ /* 0x008fca000ffbe0ff */
[----:B------:R0:W-:Y:S04]  /*120e0*/  STL [R1+0x36c], R167 ;  /* 0x00036ca701007387 */ /* 0x0001e80000100800 */
[----:B------:R-:W3:Y:S04]  /*120f0*/  LDL.LU R157, [R1+0x32c] ;  /* 0x00032c00019d7983 */ /* 0x000ee80000300800 */
[----:B------:R-:W3:Y:S04]  /*12100*/  LDL.LU R161, [R1+0x350] ;  /* 0x0003500001a17983 */ /* 0x000ee80000300800 */
[----:B0-----:R-:W3:Y:S01]  /*12110*/  LDL.LU R167, [R1+0x324] ;  /* 0x0003240001a77983 */ /* 0x001ee20000300800 */
[----:B----4-:R-:W-:-:S05]  /*12120*/  IADD3.X R121, R121, UR6, RZ, P2, !PT ;  /* 0x0000000679797c10 */ /* 0x010fca00097fe4ff */
[----:B------:R0:W-:Y:S01]  /*12130*/  STL [R1+0x390], R121 ;  /* 0x0003907901007387 */ /* 0x0001e20000100800 */
[----:B------:R-:W-:-:S03]  /*12140*/  IADD3 R148, P2, R148, UR17, RZ ;  /* 0x0000001194947c10 */ /* 0x000fc6000ff5e0ff */
[----:B0-----:R-:W4:Y:S01]  /*12150*/  LDL.LU R121, [R1+0x348] ;  /* 0x0003480001797983 */ /* 0x001f220000300800 */
[----:B------:R-:W-:Y:S02]  /*12160*/  IADD3.X R150, R150, UR6, RZ, P1, !PT ;  /* 0x0000000696967c10 */ /* 0x000fe40008ffe4ff */
[----:B------:R-:W-:Y:S02]  /*12170*/  IADD3 R171, P1, R171, UR17, RZ ;  /* 0x00000011abab7c10 */ /* 0x000fe4000ff3e0ff */
[----:B------:R-:W-:-:S03]  /*12180*/  IADD3.X R153, R153, UR6, RZ, P4, !PT ;  /* 0x0000000699997c10 */ /* 0x000fc6000a7fe4ff */
[----:B------:R0:W-:Y:S01]  /*12190*/  STL [R1+0x35c], R171 ;  /* 0x00035cab01007387 */ /* 0x0001e20000100800 */
[----:B------:R-:W-:-:S03]  /*121a0*/  IADD3 R154, P4, R154, UR17, RZ ;  /* 0x000000119a9a7c10 */ /* 0x000fc6000ff9e0ff */
[----:B------:R-:W-:Y:S01]  /*121b0*/  STL [R1+0x364], R148 ;  /* 0x0003649401007387 */ /* 0x000fe20000100800 */
[----:B------:R-:W-:-:S03]  /*121c0*/  IADD3.X R162, R162, UR6, RZ, P3, !PT ;  /* 0x00000006a2a27c10 */ /* 0x000fc60009ffe4ff */
[----:B0-----:R-:W4:Y:S04]  /*121d0*/  LDL.LU R171, [R1+0x31c] ;  /* 0x00031c0001ab7983 */ /* 0x001f280000300800 */
[----:B------:R-:W-:Y:S01]  /*121e0*/  STL [R1+0x388], R150 ;  /* 0x0003889601007387 */ /* 0x000fe20000100800 */
[----:B------:R-:W-:-:S03]  /*121f0*/  IADD3 R172, P3, R172, UR17, RZ ;  /* 0x00000011acac7c10 */ /* 0x000fc6000ff7e0ff */
[----:B------:R-:W-:Y:S04]  /*12200*/  STL [R1+0x380], R153 ;  /* 0x0003809901007387 */ /* 0x000fe80000100800 */
[----:B------:R0:W-:Y:S04]  /*12210*/  STL [R1+0x34c], R172 ;  /* 0x00034cac01007387 */ /* 0x0001e80000100800 */
[----:B------:R1:W-:Y:S01]  /*12220*/  STL [R1+0x354], R154 ;  /* 0x0003549a01007387 */ /* 0x0003e20000100800 */
[----:B------:R-:W-:-:S03]  /*12230*/  IADD3.X R168, R168, UR6, RZ, P6, !PT ;  /* 0x00000006a8a87c10 */ /* 0x000fc6000b7fe4ff */
[----:B0-----:R-:W4:Y:S04]  /*12240*/  LDL.LU R172, [R1+0x340] ;  /* 0x0003400001ac7983 */ /* 0x001f280000300800 */
[----:B------:R-:W-:Y:S04]  /*12250*/  STL [R1+0x378], R162 ;  /* 0x000378a201007387 */ /* 0x000fe80000100800 */
[----:B------:R-:W4:Y:S04]  /*12260*/  LDL.LU R148, [R1+0x314] ;  /* 0x0003140001947983 */ /* 0x000f280000300800 */
[----:B------:R-:W4:Y:S04]  /*12270*/  LDL.LU R150, [R1+0x338] ;  /* 0x0003380001967983 */ /* 0x000f280000300800 */
[----:B------:R-:W4:Y:S04]  /*12280*/  LDL.LU R153, [R1+0x30c] ;  /* 0x00030c0001997983 */ /* 0x000f280000300800 */
[----:B------:R0:W-:Y:S01]  /*12290*/  STL [R1+0x370], R168 ;  /* 0x000370a801007387 */ /* 0x0001e20000100800 */
[----:B------:R-:W-:-:S03]  /*122a0*/  IADD3 R174, P6, R174, UR17, RZ ;  /* 0x00000011aeae7c10 */ /* 0x000fc6000ffde0ff */
[----:B-1----:R-:W4:Y:S04]  /*122b0*/  LDL.LU R154, [R1+0x330] ;  /* 0x00033000019a7983 */ /* 0x002f280000300800 */
[----:B0-----:R-:W4:Y:S04]  /*122c0*/  LDL.LU R168, [R1+0x304] ;  /* 0x0003040001a87983 */ /* 0x001f280000300800 */
[----:B------:R-:W4:Y:S04]  /*122d0*/  LDL.LU R162, [R1+0x328] ;  /* 0x0003280001a27983 */ /* 0x000f280000300800 */
[----:B------:R0:W-:Y:S04]  /*122e0*/  STL [R1+0x344], R174 ;  /* 0x000344ae01007387 */ /* 0x0001e80000100800 */
[----:B0-----:R-:W4:Y:S01]  /*122f0*/  LDL.LU R174, [R1+0x2fc] ;  /* 0x0002fc0001ae7983 */ /* 0x001f220000300800 */
[----:B------:R-:W-:-:S02]  /*12300*/  IADD3.X R158, R158, UR6, RZ, P5, !PT ;  /* 0x000000069e9e7c10 */ /* 0x000fc4000affe4ff */
[----:B------:R-:W-:-:S05]  /*12310*/  IADD3 R177, P5, R177, UR17, RZ ;  /* 0x00000011b1b17c10 */ /* 0x000fca000ffbe0ff */
[----:B------:R0:W-:Y:S04]  /*12320*/  STL [R1+0x33c], R177 ;  /* 0x00033cb101007387 */ /* 0x0001e80000100800 */
[----:B0-----:R-:W4:Y:S04]  /*12330*/  LDL.LU R177, [R1+0x320] ;  /* 0x0003200001b17983 */ /* 0x001f280000300800 */
[----:B------:R-:W-:Y:S01]  /*12340*/  STL [R1+0x368], R158 ;  /* 0x0003689e01007387 */ /* 0x000fe20000100800 */
[----:B--2---:R-:W-:-:S05]  /*12350*/  IADD3.X R120, R120, UR6, RZ, P2, !PT ;  /* 0x0000000678787c10 */ /* 0x004fca00097fe4ff */
[----:B------:R0:W-:Y:S01]  /*12360*/  STL [R1+0x360], R120 ;  /* 0x0003607801007387 */ /* 0x0001e20000100800 */
[----:B------:R-:W-:Y:S02]  /*12370*/  IADD3 R191, P2, R191, UR17, RZ ;  /* 0x00000011bfbf7c10 */ /* 0x000fe4000ff5e0ff */
[----:B------:R-:W-:Y:S01]  /*12380*/  IADD3.X R164, R164, UR6, RZ, P1, !PT ;  /* 0x00000006a4a47c10 */ /* 0x000fe20008ffe4ff */
[----:B0-----:R-:W2:Y:S04]  /*12390*/  LDL.LU R120, [R1+0x2f4] ;  /* 0x0002f40001787983 */ /* 0x001ea80000300800 */
[----:B------:R0:W-:Y:S04]  /*123a0*/  STL [R1+0x358], R164 ;  /* 0x000358a401007387 */ /* 0x0001e80000100800 */
[----:B0-----:R-:W2:Y:S04]  /*123b0*/  LDL.LU R164, [R1+0x318] ;  /* 0x0003180001a47983 */ /* 0x001ea80000300800 */
[----:B------:R0:W-:Y:S01]  /*123c0*/  STL [R1+0x334], R191 ;  /* 0x000334bf01007387 */ /* 0x0001e20000100800 */
[----:B---3--:R-:W-:-:S02]  /*123d0*/  IADD3 R157, P1, R157, UR17, RZ ;  /* 0x000000119d9d7c10 */ /* 0x008fc4000ff3e0ff */
[----:B------:R-:W-:-:S03]  /*123e0*/  IADD3.X R161, R161, UR6, RZ, P4, !PT ;  /* 0x00000006a1a17c10 */ /* 0x000fc6000a7fe4ff */
[----:B------:R-:W-:Y:S01]  /*123f0*/  STL [R1+0x32c], R157 ;  /* 0x00032c9d01007387 */ /* 0x000fe20000100800 */
[----:B------:R-:W-:-:S03]  /*12400*/  IADD3 R167, P4, R167, UR17, RZ ;  /* 0x00000011a7a77c10 */ /* 0x000fc6000ff9e0ff */
[----:B------:R-:W3:Y:S04]  /*12410*/  LDL.LU R158, [R1+0x2ec] ;  /* 0x0002ec00019e7983 */ /* 0x000ee80000300800 */
[----:B------:R-:W-:Y:S04]  /*12420*/  STL [R1+0x350], R161 ;  /* 0x000350a101007387 */ /* 0x000fe80000100800 */
[----:B0-----:R-:W3:Y:S01]  /*12430*/  LDL.LU R191, [R1+0x310] ;  /* 0x0003100001bf7983 */ /* 0x001ee20000300800 */
[----:B----4-:R-:W-:-:S03]  /*12440*/  IADD3.X R121, R121, UR6, RZ, P3, !PT ;  /* 0x0000000679797c10 */ /* 0x010fc60009ffe4ff */
[----:B------:R-:W-:Y:S04]  /*12450*/  STL [R1+0x324], R167 ;  /* 0x000324a701007387 */ /* 0x000fe80000100800 */
[----:B------:R0:W-:Y:S04]  /*12460*/  STL [R1+0x348], R121 ;  /* 0x0003487901007387 */ /* 0x0001e80000100800 */
[----:B0-----:R-:W4:Y:S04]  /*12470*/  LDL.LU R121, [R1+0x2e4] ;  /* 0x0002e40001797983 */ /* 0x001f280000300800 */
[----:B------:R-:W4:Y:S04]  /*12480*/  LDL.LU R157, [R1+0x308] ;  /* 0x00030800019d7983 */ /* 0x000f280000300800 */
[----:B------:R-:W4:Y:S04]  /*12490*/  LDL.LU R161, [R1+0x2dc] ;  /* 0x0002dc0001a17983 */ /* 0x000f280000300800 */
[----:B------:R-:W4:Y:S01]  /*124a0*/  LDL.LU R167, [R1+0x300] ;  /* 0x0003000001a77983 */ /* 0x000f220000300800 */
[----:B------:R-:W-:-:S05]  /*124b0*/  IADD3 R171, P3, R171, UR17, RZ ;  /* 0x00000011abab7c10 */ /* 0x000fca000ff7e0ff */
[----:B------:R0:W-:Y:S04]  /*124c0*/  STL [R1+0x31c], R171 ;  /* 0x00031cab01007387 */ /* 0x0001e80000100800 */
[----:B0-----:R-:W4:Y:S01]  /*124d0*/  LDL.LU R171, [R1+0x2d4] ;  /* 0x0002d40001ab7983 */ /* 0x001f220000300800 */
[----:B------:R-:W-:-:S05]  /*124e0*/  IADD3.X R172, R172, UR6, RZ, P6, !PT ;  /* 0x00000006acac7c10 */ /* 0x000fca000b7fe4ff */
[----:B------:R0:W-:Y:S01]  /*124f0*/  STL [R1+0x340], R172 ;  /* 0x000340ac01007387 */ /* 0x0001e20000100800 */
[----:B------:R-:W-:Y:S02]  /*12500*/  IADD3 R148, P6, R148, UR17, RZ ;  /* 0x0000001194947c10 */ /* 0x000fe4000ffde0ff */
[----:B------:R-:W-:Y:S01]  /*12510*/  IADD3.X R150, R150, UR6, RZ, P5, !PT ;  /* 0x0000000696967c10 */ /* 0x000fe2000affe4ff */
[----:B0-----:R-:W4:Y:S01]  /*12520*/  LDL.LU R172, [R1+0x2f8] ;  /* 0x0002f80001ac7983 */ /* 0x001f220000300800 */
[----:B------:R-:W-:-:S03]  /*12530*/  IADD3 R153, P5, R153, UR17, RZ ;  /* 0x0000001199997c10 */ /* 0x000fc6000ffbe0ff */
[----:B------:R-:W-:Y:S01]  /*12540*/  STL [R1+0x314], R148 ;  /* 0x0003149401007387 */ /* 0x000fe20000100800 */
[----:B------:R-:W-:-:S03]  /*12550*/  IADD3.X R154, R154, UR6, RZ, P2, !PT ;  /* 0x000000069a9a7c10 */ /* 0x000fc600097fe4ff */
[----:B------:R-:W-:Y:S01]  /*12560*/  STL [R1+0x338], R150 ;  /* 0x0003389601007387 */ /* 0x000fe20000100800 */
[----:B------:R-:W-:Y:S02]  /*12570*/  IADD3 R168, P2, R168, UR17, RZ ;  /* 0x00000011a8a87c10 */ /* 0x000fe4000ff5e0ff */
[----:B------:R-:W-:-:S03]  /*12580*/  IADD3.X R162, R162, UR6, RZ, P1, !PT ;  /* 0x00000006a2a27c10 */ /* 0x000fc60008ffe4ff */
[----:B------:R0:W-:Y:S04]  /*12590*/  STL [R1+0x304], R168 ;  /* 0x000304a801007387 */ /* 0x0001e80000100800 */
[----:B------:R-:W-:Y:S04]  /*125a0*/  STL [R1+0x30c], R153 ;  /* 0x00030c9901007387 */ /* 0x000fe80000100800 */
[----:B0-----:R-:W4:Y:S01]  /*125b0*/  LDL.LU R168, [R1+0x2cc] ;  /* 0x0002cc0001a87983 */ /* 0x001f220000300800 */
[----:B------:R-:W-:-:S03]  /*125c0*/  IADD3 R174, P1, R174, UR17, RZ ;  /* 0x00000011aeae7c10 */ /* 0x000fc6000ff3e0ff */
[----:B------:R-:W-:Y:S04]  /*125d0*/  STL [R1+0x330], R154 ;  /* 0x0003309a01007387 */ /* 0x000fe80000100800 */
[----:B------:R-:W4:Y:S04]  /*125e0*/  LDL.LU R159, [R1+0x2f0] ;  /* 0x0002f000019f7983 */ /* 0x000f280000300800 */
[----:B------:R0:W-:Y:S04]  /*125f0*/  STL [R1+0x2fc], R174 ;  /* 0x0002fcae01007387 */ /* 0x0001e80000100800 */
[----:B------:R-:W-:Y:S04]  /*12600*/  STL [R1+0x328], R162 ;  /* 0x000328a201007387 */ /* 0x000fe80000100800 */
[----:B0-----:R-:W4:Y:S01]  /*12610*/  LDL.LU R174, [R1+0x2c4] ;  /* 0x0002c40001ae7983 */ /* 0x001f220000300800 */
[----:B------:R-:W-:-:S03]  /*12620*/  IADD3.X R177, R177, UR6, RZ, P4, !PT ;  /* 0x00000006b1b17c10 */ /* 0x000fc6000a7fe4ff */
[----:B------:R-:W4:Y:S04]  /*12630*/  LDL.LU R148, [R1+0x2e8] ;  /* 0x0002e80001947983 */ /* 0x000f280000300800 */
[----:B------:R0:W-:Y:S04]  /*12640*/  STL [R1+0x320], R177 ;  /* 0x000320b101007387 */ /* 0x0001e80000100800 */
[----:B0-----:R-:W4:Y:S04]  /*12650*/  LDL.LU R177, [R1+0x2bc] ;  /* 0x0002bc0001b17983 */ /* 0x001f280000300800 */
[----:B------:R-:W4:Y:S01]  /*12660*/  LDL.LU R150, [R1+0x2e0] ;  /* 0x0002e00001967983 */ /* 0x000f220000300800 */
[----:B--2---:R-:W-:-:S05]  /*12670*/  IADD3 R120, P4, R120, UR17, RZ ;  /* 0x0000001178787c10 */ /* 0x004fca000ff9e0ff */
[----:B------:R0:W-:Y:S04]  /*12680*/  STL [R1+0x2f4], R120 ;  /* 0x0002f47801007387 */ /* 0x0001e80000100800 */
[----:B0-----:R-:W2:Y:S01]  /*12690*/  LDL.LU R120, [R1+0x2b4] ;  /* 0x0002b40001787983 */ /* 0x001ea20000300800 */
[----:B------:R-:W-:-:S03]  /*126a0*/  IADD3.X R164, R164, UR6, RZ, P3, !PT ;  /* 0x00000006a4a47c10 */ /* 0x000fc60009ffe4ff */
[----:B------:R-:W2:Y:S04]  /*126b0*/  LDL.LU R153, [R1+0x2d8] ;  /* 0x0002d80001997983 */ /* 0x000ea80000300800 */
[----:B------:R-:W2:Y:S04]  /*126c0*/  LDL.LU R154, [R1+0x2ac] ;  /* 0x0002ac00019a7983 */ /* 0x000ea80000300800 */
[----:B------:R-:W2:Y:S04]  /*126d0*/  LDL.LU R162, [R1+0x2d0] ;  /* 0x0002d00001a27983 */ /* 0x000ea80000300800 */
[----:B------:R0:W-:Y:S04]  /*126e0*/  STL [R1+0x318], R164 ;  /* 0x000318a401007387 */ /* 0x0001e80000100800 */
[----:B0-----:R-:W2:Y:S01]  /*126f0*/  LDL.LU R164, [R1+0x2a4] ;  /* 0x0002a40001a47983 */ /* 0x001ea20000300800 */
[----:B---3--:R-:W-:-:S02]  /*12700*/  IADD3 R158, P3, R158, UR17, RZ ;  /* 0x000000119e9e7c10 */ /* 0x008fc4000ff7e0ff */
[----:B------:R-:W-:Y:S02]  /*12710*/  IADD3.X R191, R191, UR6, RZ, P6, !PT ;  /* 0x00000006bfbf7c10 */ /* 0x000fe4000b7fe4ff */
[----:B----4-:R-:W-:Y:S02]  /*12720*/  IADD3 R121, P6, R121, UR17, RZ ;  /* 0x0000001179797c10 */ /* 0x010fe4000ffde0ff */
[----:B------:R-:W-:-:S03]  /*12730*/  IADD3.X R157, R157, UR6, RZ, P5, !PT ;  /* 0x000000069d9d7c10 */ /* 0x000fc6000affe4ff */
[----:B------:R0:W-:Y:S01]  /*12740*/  STL [R1+0x2e4], R121 ;  /* 0x0002e47901007387 */ /* 0x0001e20000100800 */
[----:B------:R-:W-:-:S03]  /*12750*/  IADD3 R161, P5, R161, UR17, RZ ;  /* 0x00000011a1a17c10 */ /* 0x000fc6000ffbe0ff */
[----:B------:R-:W-:Y:S01]  /*12760*/  STL [R1+0x2ec], R158 ;  /* 0x0002ec9e01007387 */ /* 0x000fe20000100800 */
[----:B------:R-:W-:-:S03]  /*12770*/  IADD3.X R167, R167, UR6, RZ, P2, !PT ;  /* 0x00000006a7a77c10 */ /* 0x000fc600097fe4ff */
[----:B0-----:R-:W3:Y:S04]  /*12780*/  LDL.LU R121, [R1+0x2c8] ;  /* 0x0002c80001797983 */ /* 0x001ee80000300800 */
[----:B------:R-:W-:Y:S04]  /*12790*/  STL [R1+0x310], R191 ;  /* 0x000310bf01007387 */ /* 0x000fe80000100800 */
[----:B------:R-:W-:Y:S01]  /*127a0*/  STL [R1+0x308], R157 ;  /* 0x0003089d01007387 */ /* 0x000fe20000100800 */
[----:B------:R-:W-:-:S05]  /*127b0*/  IADD3 R171, P2, R171, UR17, RZ ;  /* 0x00000011abab7c10 */ /* 0x000fca000ff5e0ff */
[----:B------:R0:W-:Y:S04]  /*127c0*/  STL [R1+0x2d4], R171 ;  /* 0x0002d4ab01007387 */ /* 0x0001e80000100800 */
[----:B------:R1:W-:Y:S04]  /*127d0*/  STL [R1+0x2dc], R161 ;  /* 0x0002dca101007387 */ /* 0x0003e80000100800 */
[----:B0-----:R-:W4:Y:S04]  /*127e0*/  LDL.LU R171, [R1+0x29c] ;  /* 0x00029c0001ab7983 */ /* 0x001f280000300800 */
[----:B------:R-:W-:Y:S04]  /*127f0*/  STL [R1+0x300], R167 ;  /* 0x000300a701007387 */ /* 0x000fe80000100800 */
[----:B------:R-:W4:Y:S01]  /*12800*/  LDL.LU R158, [R1+0x2c0] ;  /* 0x0002c000019e7983 */ /* 0x000f220000300800 */
[----:B------:R-:W-:-:S03]  /*12810*/  IADD3.X R172, R172, UR6, RZ, P1, !PT ;  /* 0x00000006acac7c10 */ /* 0x000fc60008ffe4ff */
[----:B------:R-:W4:Y:S04]  /*12820*/  LDL.LU R191, [R1+0x294] ;  /* 0x0002940001bf7983 */ /* 0x000f280000300800 */
[----:B------:R-:W4:Y:S04]  /*12830*/  LDL.LU R157, [R1+0x2b8] ;  /* 0x0002b800019d7983 */ /* 0x000f280000300800 */
[----:B------:R0:W-:Y:S04]  /*12840*/  STL [R1+0x2f8], R172 ;  /* 0x0002f8ac01007387 */ /* 0x0001e80000100800 */
[----:B-1----:R-:W4:Y:S04]  /*12850*/  LDL.LU R161, [R1+0x28c] ;  /* 0x00028c0001a17983 */ /* 0x002f280000300800 */
[----:B0-----:R-:W4:Y:S04]  /*12860*/  LDL.LU R172, [R1+0x2b0] ;  /* 0x0002b00001ac7983 */ /* 0x001f280000300800 */
[----:B------:R-:W4:Y:S01]  /*12870*/  LDL.LU R167, [R1+0x284] ;  /* 0x0002840001a77983 */ /* 0x000f220000300800 */
[----:B------:R-:W-:-:S02]  /*12880*/  IADD3 R168, P1, R168, UR17, RZ ;  /* 0x00000011a8a87c10 */ /* 0x000fc4000ff3e0ff */
[----:B------:R-:W-:-:S03]  /*12890*/  IADD3.X R159, R159, UR6, RZ, P4, !PT ;  /* 0x000000069f9f7c10 */ /* 0x000fc6000a7fe4ff */
[----:B------:R0:W-:Y:S04]  /*128a0*/  STL [R1+0x2cc], R168 ;  /* 0x0002cca801007387 */ /* 0x0001e80000100800 */
[----:B0-----:R-:W4:Y:S01]  /*128b0*/  LDL.LU R168, [R1+0x2a8] ;  /* 0x0002a80001a87983 */ /* 0x001f220000300800 */
[----:B------:R-:W-:-:S05]  /*128c0*/  IADD3 R174, P4, R174, UR17, RZ ;  /* 0x00000011aeae7c10 */ /* 0x000fca000ff9e0ff */
[----:B------:R0:W-:Y:S04]  /*128d0*/  STL [R1+0x2c4], R174 ;  /* 0x0002c4ae01007387 */ /* 0x0001e80000100800 */
[----:B0-----:R-:W4:Y:S01]  /*128e0*/  LDL.LU R174, [R1+0x27c] ;  /* 0x00027c0001ae7983 */ /* 0x001f220000300800 */
[----:B------:R-:W-:Y:S02]  /*128f0*/  IADD3.X R148, R148, UR6, RZ, P3, !PT ;  /* 0x0000000694947c10 */ /* 0x000fe40009ffe4ff */
[----:B------:R-:W-:Y:S01]  /*12900*/  IADD3 R177, P3, R177, UR17, RZ ;  /* 0x00000011b1b17c10 */ /* 0x000fe2000ff7e0ff */
[----:B------:R-:W-:Y:S01]  /*12910*/  STL [R1+0x2f0], R159 ;  /* 0x0002f09f01007387 */ /* 0x000fe20000100800 */
[----:B------:R-:W-:-:S03]  /*12920*/  IADD3.X R150, R150, UR6, RZ, P6, !PT ;  /* 0x0000000696967c10 */ /* 0x000fc6000b7fe4ff */
[----:B------:R0:W-:Y:S04]  /*12930*/  STL [R1+0x2bc], R177 ;  /* 0x0002bcb101007387 */ /* 0x0001e80000100800 */
[----:B0-----:R-:W4:Y:S04]  /*12940*/  LDL.LU R177, [R1+0x2a0] ;  /* 0x0002a00001b17983 */ /* 0x001f280000300800 */
[----:B------:R-:W-:Y:S01]  /*12950*/  STL [R1+0x2e8], R148 ;  /* 0x0002e89401007387 */ /* 0x000fe20000100800 */
[----:B--2---:R-:W-:Y:S02]  /*12960*/  IADD3 R120, P6, R120, UR17, RZ ;  /* 0x0000001178787c10 */ /* 0x004fe4000ffde0ff */
[----:B------:R-:W-:-:S03]  /*12970*/  IADD3.X R153, R153, UR6, RZ, P5, !PT ;  /* 0x0000000699997c10 */ /* 0x000fc6000affe4ff */
[----:B------:R0:W-:Y:S01]  /*12980*/  STL [R1+0x2b4], R120 ;  /* 0x0002b47801007387 */ /* 0x0001e20000100800 */
[----:B------:R-:W-:Y:S02]  /*12990*/  IADD3 R154, P5, R154, UR17, RZ ;  /* 0x000000119a9a7c10 */ /* 0x000fe4000ffbe0ff */
[----:B------:R-:W-:Y:S01]  /*129a0*/  IADD3.X R162, R162, UR6, RZ, P2, !PT ;  /* 0x00000006a2a27c10 */ /* 0x000fe200097fe4ff */
[----:B0-----:R-:W2:Y:S04]  /*129b0*/  LDL.LU R120, [R1+0x274] ;  /* 0x0002740001787983 */ /* 0x001ea80000300800 */
[----:B------:R0:W-:Y:S04]  /*129c0*/  STL [R1+0x2e0], R150 ;  /* 0x0002e09601007387 */ /* 0x0001e80000100800 */
[----:B------:R-:W-:Y:S01]  /*129d0*/  STL [R1+0x2d8], R153 ;  /* 0x0002d89901007387 */ /* 0x000fe20000100800 */
[----:B------:R-:W-:-:S03]  /*129e0*/  IADD3 R164, P2, R164, UR17, RZ ;  /* 0x00000011a4a47c10 */ /* 0x000fc6000ff5e0ff */
[----:B------:R-:W2:Y:S04]  /*129f0*/  LDL.LU R148, [R1+0x298] ;  /* 0x0002980001947983 */ /* 0x000ea80000300800 */
[----:B------:R-:W-:Y:S04]  /*12a00*/  STL [R1+0x2ac], R154 ;  /* 0x0002ac9a01007387 */ /* 0x000fe80000100800 */
[----:B0-----:R-:W2:Y:S04]  /*12a10*/  LDL.LU R150, [R1+0x26c] ;  /* 0x00026c0001967983 */ /* 0x001ea80000300800 */
[----:B------:R0:W-:Y:S04]  /*12a20*/  STL [R1+0x2d0], R162 ;  /* 0x0002d0a201007387 */ /* 0x0001e80000100800 */
[----:B0-----:R-:W2:Y:S04]  /*12a30*/  LDL.LU R162, [R1+0x290] ;  /* 0x0002900001a27983 */ /* 0x001ea80000300800 */
[----:B------:R0:W-:Y:S04]  /*12a40*/  STL [R1+0x2a4], R164 ;  /* 0x0002a4a401007387 */ /* 0x0001e80000100800 */
[----:B------:R-:W2:Y:S04]  /*12a50*/  LDL.LU R153, [R1+0x264] ;  /* 0x0002640001997983 */ /* 0x000ea80000300800 */
[----:B------:R-:W2:Y:S04]  /*12a60*/  LDL.LU R154, [R1+0x288] ;  /* 0x00028800019a7983 */ /* 0x000ea80000300800 */
[----:B0-----:R-:W2:Y:S01]  /*12a70*/  LDL.LU R164, [R1+0x25c] ;  /* 0x00025c0001a47983 */ /* 0x001ea20000300800 */
[----:B---3--:R-:W-:-:S05]  /*12a80*/  IADD3.X R121, R121, UR6, RZ, P1, !PT ;  /* 0x0000000679797c10 */ /* 0x008fca0008ffe4ff */
[----:B------:R0:W-:Y:S04]  /*12a90*/  STL [R1+0x2c8], R121 ;  /* 0x0002c87901007387 */ /* 0x0001e80000100800 */
[----:B0-----:R-:W3:Y:S01]  /*12aa0*/  LDL.LU R121, [R1+0x280] ;  /* 0x0002800001797983 */ /* 0x001ee20000300800 */
[----:B----4-:R-:W-:-:S05]  /*12ab0*/  IADD3 R171, P1, R171, UR17, RZ ;  /* 0x00000011abab7c10 */ /* 0x010fca000ff3e0ff */
[----:B------:R0:W-:Y:S01]  /*12ac0*/  STL [R1+0x29c], R171 ;  /* 0x00029cab01007387 */ /* 0x0001e20000100800 */
[----:B------:R-:W-:Y:S02]  /*12ad0*/  IADD3.X R158, R158, UR6, RZ, P4, !PT ;  /* 0x000000069e9e7c10 */ /* 0x000fe4000a7fe4ff */
[----:B------:R-:W-:Y:S01]  /*12ae0*/  IADD3 R191, P4, R191, UR17, RZ ;  /* 0x00000011bfbf7c10 */ /* 0x000fe2000ff9e0ff */
[----:B0-----:R-:W4:Y:S01]  /*12af0*/  LDL.LU R171, [R1+0x454] ;  /* 0x0004540001ab7983 */ /* 0x001f220000300800 */
[----:B------:R-:W-:-:S03]  /*12b00*/  IADD3.X R157, R157, UR6, RZ, P3, !PT ;  /* 0x000000069d9d7c10 */ /* 0x000fc60009ffe4ff */
[----:B------:R-:W-:Y:S04]  /*12b10*/  STL [R1+0x2c0], R158 ;  /* 0x0002c09e01007387 */ /* 0x000fe80000100800 */
[----:B------:R-:W-:Y:S01]  /*12b20*/  STL [R1+0x294], R191 ;  /* 0x000294bf01007387 */ /* 0x000fe20000100800 */
[----:B------:R-:W-:Y:S02]  /*12b30*/  IADD3 R161, P3, R161, UR17, RZ ;  /* 0x00000011a1a17c10 */ /* 0x000fe4000ff7e0ff */
[----:B------:R-:W-:Y:S02]  /*12b40*/  IADD3.X R172, R172, UR6, RZ, P6, !PT ;  /* 0x00000006acac7c10 */ /* 0x000fe4000b7fe4ff */
[----:B------:R-:W-:-:S03]  /*12b50*/  IADD3 R167, P6, R167, UR17, RZ ;  /* 0x00000011a7a77c10 */ /* 0x000fc6000ffde0ff */
[----:B------:R0:W-:Y:S04]  /*12b60*/  STL [R1+0x2b0], R172 ;  /* 0x0002b0ac01007387 */ /* 0x0001e80000100800 */
[----:B------:R-:W-:Y:S04]  /*12b70*/  STL [R1+0x2b8], R157 ;  /* 0x0002b89d01007387 */ /* 0x000fe80000100800 */
[----:B0-----:R-:W4:Y:S04]  /*12b80*/  LDL.LU R172, [R1+0x278] ;  /* 0x0002780001ac7983 */ /* 0x001f280000300800 */
[----:B------:R-:W-:Y:S04]  /*12b90*/  STL [R1+0x28c], R161 ;  /* 0x00028ca101007387 */ /* 0x000fe80000100800 */
[----:B------:R-:W4:Y:S04]  /*12ba0*/  LDL.LU R159, [R1+0x44c] ;  /* 0x00044c00019f7983 */ /* 0x000f280000300800 */
[----:B------:R0:W-:Y:S01]  /*12bb0*/  STL [R1+0x284], R167 ;  /* 0x000284a701007387 */ /* 0x0001e20000100800 */
[----:B------:R-:W-:-:S03]  /*12bc0*/  IADD3.X R168, R168, UR6, RZ, P5, !PT ;  /* 0x00000006a8a87c10 */ /* 0x000fc6000affe4ff */
[----:B0-----:R-:W4:Y:S04]  /*12bd0*/  LDL.LU R167, [R1+0x270] ;  /* 0x0002700001a77983 */ /* 0x001f280000300800 */
[----:B------:R-:W-:Y:S04]  /*12be0*/  STL [R1+0x2a8], R168 ;  /* 0x0002a8a801007387 */ /* 0x000fe80000100800 */
[----:B------:R-:W4:Y:S01]  /*12bf0*/  LDL.LU R158, [R1+0x448] ;  /* 0x00044800019e7983 */ /* 0x000f220000300800 */
[----:B------:R-:W-:-:S05]  /*12c00*/  IADD3 R174, P5, R174, UR17, RZ ;  /* 0x00000011aeae7c10 */ /* 0x000fca000ffbe0ff */
[----:B------:R0:W-:Y:S04]  /*12c10*/  STL [R1+0x27c], R174 ;  /* 0x00027cae01007387 */ /* 0x0001e80000100800 */
[----:B0-----:R-:W4:Y:S01]  /*12c20*/  LDL.LU R174, [R1+0x268] ;  /* 0x0002680001ae7983 */ /* 0x001f220000300800 */
[----:B------:R-:W-:-:S03]  /*12c30*/  IADD3.X R177, R177, UR6, RZ, P2, !PT ;  /* 0x00000006b1b17c10 */ /* 0x000fc600097fe4ff */
[----:B------:R-:W4:Y:S04]  /*12c40*/  LDL.LU R191, [R1+0x440] ;  /* 0x0004400001bf7983 */ /* 0x000f280000300800 */
[----:B------:R-:W4:Y:S04]  /*12c50*/  LDL.LU R168, [R1+0x260] ;  /* 0x0002600001a87983 */ /* 0x000f280000300800 */
[----:B------:R0:W-:Y:S04]  /*12c60*/  STL [R1+0x2a0], R177 ;  /* 0x0002a0b101007387 */ /* 0x0001e80000100800 */
[----:B------:R-:W4:Y:S04]  /*12c70*/  LDL.LU R157, [R1+0x238] ;  /* 0x00023800019d7983 */ /* 0x000f280000300800 */
[----:B------:R-:W4:Y:S04]  /*12c80*/  LDL.LU R161, [R1+0x258] ;  /* 0x0002580001a17983 */ /* 0x000f280000300800 */
[----:B0-----:R-:W4:Y:S01]  /*12c90*/  LDL.LU R177, [R1+0x230] ;  /* 0x0002300001b17983 */ /* 0x001f220000300800 */
[----:B--2---:R-:W-:-:S05]  /*12ca0*/  IADD3 R120, P2, R120, UR17, RZ ;  /* 0x0000001178787c10 */ /* 0x004fca000ff5e0ff */
[----:B------:R0:W-:Y:S01]  /*12cb0*/  STL [R1+0x274], R120 ;  /* 0x0002747801007387 */ /* 0x0001e20000100800 */
[----:B------:R-:W-:-:S03]  /*12cc0*/  IADD3.X R148, R148, UR6, RZ, P1, !PT ;  /* 0x0000000694947c10 */ /* 0x000fc60008ffe4ff */
[----:B0-----:R-:W2:Y:S01]  /*12cd0*/  LDL.LU R120, [R1+0x450] ;  /* 0x0004500001787983 */ /* 0x001ea20000300800 */
[----:B------:R-:W-:Y:S02]  /*12ce0*/  IADD3 R150, P1, R150, UR17, RZ ;  /* 0x0000001196967c10 */ /* 0x000fe4000ff3e0ff */
[----:B------:R-:W-:-:S05]  /*12cf0*/  IADD3.X R162, R162, UR6, RZ, P4, !PT ;  /* 0x00000006a2a27c10 */ /* 0x000fca000a7fe4ff */
[----:B------:R0:W-:Y:S01]  /*12d00*/  STL [R1+0x290], R162 ;  /* 0x000290a201007387 */ /* 0x0001e20000100800 */
[----:B------:R-:W-:-:S03]  /*12d10*/  IADD3 R153, P4, R153, UR17, RZ ;  /* 0x0000001199997c10 */ /* 0x000fc6000ff9e0ff */
[----:B------:R-:W-:Y:S01]  /*12d20*/  STL [R1+0x298], R148 ;  /* 0x0002989401007387 */ /* 0x000fe20000100800 */
[----:B------:R-:W-:-:S03]  /*12d30*/  IADD3.X R154, R154, UR6, RZ, P3, !PT ;  /* 0x000000069a9a7c10 */ /* 0x000fc60009ffe4ff */
[----:B0-----:R-:W2:Y:S01]  /*12d40*/  LDL.LU R162, [R1+0x240] ;  /* 0x0002400001a27983 */ /* 0x001ea20000300800 */
[----:B------:R-:W-:-:S03]  /*12d50*/  IADD3 R164, P3, R164, UR17, RZ ;  /* 0x00000011a4a47c10 */ /* 0x000fc6000ff7e0ff */
[----:B------:R-:W-:Y:S04]  /*12d60*/  STL [R1+0x26c], R150 ;  /* 0x00026c9601007387 */ /* 0x000fe80000100800 */
[----:B------:R-:W-:Y:S01]  /*12d70*/  STL [R1+0x264], R153 ;  /* 0x0002649901007387 */ /* 0x000fe20000100800 */
[----:B---3--:R-:W-:-:S05]  /*12d80*/  IADD3.X R121, R121, UR6, RZ, P6, !PT ;  /* 0x0000000679797c10 */ /* 0x008fca000b7fe4ff */
[----:B------:R0:W-:Y:S04]  /*12d90*/  STL [R1+0x280], R121 ;  /* 0x0002807901007387 */ /* 0x0001e80000100800 */
[----:B------:R1:W-:Y:S04]  /*12da0*/  STL [R1+0x288], R154 ;  /* 0x0002889a01007387 */ /* 0x0003e80000100800 */
[----:B0-----:R-:W3:Y:S04]  /*12db0*/  LDL.LU R121, [R1+0x444] ;  /* 0x0004440001797983 */ /* 0x001ee80000300800 */
[----:B------:R-:W-:Y:S04]  /*12dc0*/  STL [R1+0x25c], R164 ;  /* 0x00025ca401007387 */ /* 0x000fe80000100800 */
[----:B------:R-:W3:Y:S04]  /*12dd0*/  LDL.LU R148, [R1+0x218] ;  /* 0x0002180001947983 */ /* 0x000ee80000300800 */
[----:B------:R-:W3:Y:S04]  /*12de0*/  LDL.LU R150, [R1+0x23c] ;  /* 0x00023c0001967983 */ /* 0x000ee80000300800 */
[----:B------:R-:W3:Y:S01]  /*12df0*/  LDL.LU R153, [R1+0x210] ;  /* 0x0002100001997983 */ /* 0x000ee20000300800 */
[----:B----4-:R-:W-:-:S05]  /*12e00*/  IADD3 R171, P6, R171, UR18, RZ ;  /* 0x00000012abab7c10 */ /* 0x010fca000ffde0ff */
[----:B------:R0:W-:Y:S04]  /*12e10*/  STL [R1+0x454], R171 ;  /* 0x000454ab01007387 */ /* 0x0001e80000100800 */
[----:B-1----:R-:W4:Y:S04]  /*12e20*/  LDL.LU R154, [R1+0x234] ;  /* 0x00023400019a7983 */ /* 0x002f280000300800 */
[----:B0-----:R-:W4:Y:S04]  /*12e30*/  LDL.LU R171, [R1+0x208] ;  /* 0x0002080001ab7983 */ /* 0x001f280000300800 */
[----:B------:R-:W4:Y:S01]  /*12e40*/  LDL.LU R164, [R1+0x22c] ;  /* 0x00022c0001a47983 */ /* 0x000f220000300800 */
[----:B------:R-:W-:-:S05]  /*12e50*/  IADD3.X R172, R172, UR6, RZ, P5, !PT ;  /* 0x00000006acac7c10 */ /* 0x000fca000affe4ff */
[----:B------:R0:W-:Y:S01]  /*12e60*/  STL [R1+0x278], R172 ;  /* 0x000278ac01007387 */ /* 0x0001e20000100800 */
[----:B------:R-:W-:-:S03]  /*12e70*/  IADD3 R159, P5, R159, UR18, RZ ;  /* 0x000000129f9f7c10 */ /* 0x000fc6000ffbe0ff */
[----:B0-----:R-:W4:Y:S01]  /*12e80*/  LDL.LU R172, [R1+0x200] ;  /* 0x0002000001ac7983 */ /* 0x001f220000300800 */
[----:B------:R-:W-:-:S05]  /*12e90*/  IADD3.X R167, R167, UR6, RZ, P2, !PT ;  /* 0x00000006a7a77c10 */ /* 0x000fca00097fe4ff */
[----:B------:R0:W-:Y:S04]  /*12ea0*/  STL [R1+0x270], R167 ;  /* 0x000270a701007387 */ /* 0x0001e80000100800 */
[----:B0-----:R-:W4:Y:S04]  /*12eb0*/  LDL.LU R167, [R1+0x1f8] ;  /* 0x0001f80001a77983 */ /* 0x001f280000300800 */
[----:B------:R-:W-:Y:S01]  /*12ec0*/  STL [R1+0x44c], R159 ;  /* 0x00044c9f01007387 */ /* 0x000fe20000100800 */
[----:B------:R-:W-:-:S05]  /*12ed0*/  IADD3.X R174, R174, UR6, RZ, P1, !PT ;  /* 0x00000006aeae7c10 */ /* 0x000fca0008ffe4ff */
[----:B------:R0:W-:Y:S04]  /*12ee0*/  STL [R1+0x268], R174 ;  /* 0x000268ae01007387 */ /* 0x0001e80000100800 */
[----:B0-----:R-:W4:Y:S01]  /*12ef0*/  LDL.LU R174, [R1+0x214] ;  /* 0x0002140001ae7983 */ /* 0x001f220000300800 */
[----:B------:R-:W-:Y:S02]  /*12f00*/  IADD3 R158, P2, R158, UR18, RZ ;  /* 0x000000129e9e7c10 */ /* 0x000fe4000ff5e0ff */
[----:B------:R-:W-:Y:S02]  /*12f10*/  IADD3.X R168, R168, UR6, RZ, P4, !PT ;  /* 0x00000006a8a87c10 */ /* 0x000fe4000a7fe4ff */
[----:B------:R-:W-:Y:S01]  /*12f20*/  IADD3 R191, P1, R191, UR18, RZ ;  /* 0x00000012bfbf7c10 */ /* 0x000fe2000ff3e0ff */
[----:B------:R-:W-:Y:S01]  /*12f30*/  STL [R1+0x448], R158 ;  /* 0x0004489e01007387 */ /* 0x000fe20000100800 */
[----:B------:R-:W-:-:S02]  /*12f40*/  IADD3 R157, P4, R157, UR18, RZ ;  /* 0x000000129d9d7c10 */ /* 0x000fc4000ff9e0ff */
[----:B------:R-:W-:Y:S01]  /*12f50*/  IADD3.X R161, R161, UR6, RZ, P3, !PT ;  /* 0x00000006a1a17c10 */ /* 0x000fe20009ffe4ff */
[----:B------:R0:W-:Y:S01]  /*12f60*/  STL [R1+0x260], R168 ;  /* 0x000260a801007387 */ /* 0x0001e20000100800 */
[----:B------:R-:W-:-:S03]  /*12f70*/  IADD3 R177, P3, R177, UR18, RZ ;  /* 0x00000012b1b17c10 */ /* 0x000fc6000ff7e0ff */
[----:B0-----:R-:W4:Y:S04]  /*12f80*/  LDL.LU R168, [R1+0x20c] ;  /* 0x00020c0001a87983 */ /* 0x001f280000300800 */
[----:B------:R-:W-:Y:S04]  /*12f90*/  STL [R1+0x440], R191 ;  /* 0x000440bf01007387 */ /* 0x000fe80000100800 */
[----:B------:R-:W-:Y:S04]  /*12fa0*/  STL [R1+0x238], R157 ;  /* 0x0002389d01007387 */ /* 0x000fe80000100800 */
[----:B------:R0:W-:Y:S04]  /*12fb0*/  STL [R1+0x230], R177 ;  /* 0x000230b101007387 */ /* 0x0001e80000100800 */
[----:B------:R-:W-:Y:S04]  /*12fc0*/  STL [R1+0x258], R161 ;  /* 0x000258a101007387 */ /* 0x000fe80000100800 */
[----:B0-----:R-:W4:Y:S01]  /*12fd0*/  LDL.LU R177, [R1+0x204] ;  /* 0x0002040001b17983 */ /* 0x001f220000300800 */
[----:B--2---:R-:W-:-:S02]  /*12fe0*/  IADD3.X R120, R120, UR19, RZ, P6, !PT ;  /* 0x0000001378787c10 */ /* 0x004fc4000b7fe4ff */
[----:B------:R-:W-:-:S05]  /*12ff0*/  IADD3 R238, P6, R238, UR18, RZ ;  /* 0x00000012eeee7c10 */ /* 0x000fca000ffde0ff */
[----:B------:R0:W-:Y:S04]  /*13000*/  STL [R1+0x228], R238 ;  /* 0x000228ee01007387 */ /* 0x0001e80000100800 */
[----:B------:R1:W-:Y:S04]  /*13010*/  STL [R1+0x450], R120 ;  /* 0x0004507801007387 */ /* 0x0003e80000100800 */
[----:B0-----:R-:W2:Y:S04]  /*13020*/  LDL.LU R238, [R1+0x6b8] ;  /* 0x0006b80001ee7983 */ /* 0x001ea80000300800 */
[----:B-1----:R-:W2:Y:S04]  /*13030*/  LDL.LU R120, [R1+0x1d8] ;  /* 0x0001d80001787983 */ /* 0x002ea80000300800 */
[----:B------:R-:W2:Y:S04]  /*13040*/  LDL.LU R157, [R1+0x1fc] ;  /* 0x0001fc00019d7983 */ /* 0x000ea80000300800 */
[----:B------:R-:W2:Y:S01]  /*13050*/  LDL.LU R161, [R1+0x1d0] ;  /* 0x0001d00001a17983 */ /* 0x000ea20000300800 */
[----:B------:R-:W-:-:S02]  /*13060*/  IADD3.X R162, R162, UR19, RZ, P5, !PT ;  /* 0x00000013a2a27c10 */ /* 0x000fc4000affe4ff */
[----:B------:R-:W-:-:S03]  /*13070*/  IADD3 R100, P5, R100, UR18, RZ ;  /* 0x0000001264647c10 */ /* 0x000fc6000ffbe0ff */
[----:B------:R-:W-:Y:S04]  /*13080*/  STL [R1+0x240], R162 ;  /* 0x000240a201007387 */ /* 0x000fe80000100800 */
[----:B------:R0:W-:Y:S01]  /*13090*/  STL [R1+0x220], R100 ;  /* 0x0002206401007387 */ /* 0x0001e20000100800 */
[----:B------:R-:W-:-:S03]  /*130a0*/  IADD3.X R237, R237, UR19, RZ, P6, !PT ;  /* 0x00000013eded7c10 */ /* 0x000fc6000b7fe4ff */
[----:B0-----:R-:W2:Y:S04]  /*130b0*/  LDL.LU R100, [R1+0x6b4] ;  /* 0x0006b40001647983 */ /* 0x001ea80000300800 */
[----:B------:R-:W2:Y:S01]  /*130c0*/  LDL.LU R162, [R1+0x1c8] ;  /* 0x0001c80001a27983 */ /* 0x000ea20000300800 */
[----:B------:R-:W-:Y:S02]  /*130d0*/  IADD3.X R211, R211, UR19, RZ, P5, !PT ;  /* 0x00000013d3d37c10 */ /* 0x000fe4000affe4ff */
[----:B------:R-:W-:Y:S02]  /*130e0*/  IADD3 R16, P5, R16, UR18, RZ ;  /* 0x0000001210107c10 */ /* 0x000fe4000ffbe0ff */
[----:B---3--:R-:W-:-:S05]  /*130f0*/  IADD3.X R121, R121, UR19, RZ, P2, !PT ;  /* 0x0000001379797c10 */ /* 0x008fca00097fe4ff */
[----:B------:R0:W-:Y:S01]  /*13100*/  STL [R1+0x444], R121 ;  /* 0x0004447901007387 */ /* 0x0001e20000100800 */
[----:B------:R-:W-:Y:S02]  /*13110*/  IADD3 R148, P2, R148, UR18, RZ ;  /* 0x0000001294947c10 */ /* 0x000fe4000ff5e0ff */
[----:B------:R-:W-:Y:S01]  /*13120*/  IADD3.X R150, R150, UR19, RZ, P1, !PT ;  /* 0x0000001396967c10 */ /* 0x000fe20008ffe4ff */
[----:B0-----:R-:W3:Y:S01]  /*13130*/  LDL.LU R121, [R1+0x1c0] ;  /* 0x0001c00001797983 */ /* 0x001ee20000300800 */
[----:B------:R-:W-:-:S03]  /*13140*/  IADD3 R153, P1, R153, UR18, RZ ;  /* 0x0000001299997c10 */ /* 0x000fc6000ff3e0ff */
[----:B------:R-:W-:Y:S04]  /*13150*/  STL [R1+0x218], R148 ;  /* 0x0002189401007387 */ /* 0x000fe80000100800 */
[----:B------:R-:W-:Y:S01]  /*13160*/  STL [R1+0x23c], R150 ;  /* 0x00023c9601007387 */ /* 0x000fe20000100800 */
[----:B----4-:R-:W-:Y:S02]  /*13170*/  IADD3.X R154, R154, UR19, RZ, P4, !PT ;  /* 0x000000139a9a7c10 */ /* 0x010fe4000a7fe4ff */
[----:B------:R-:W-:Y:S02]  /*13180*/  IADD3 R171, P4, R171, UR18, RZ ;  /* 0x00000012abab7c10 */ /* 0x000fe4000ff9e0ff */
[----:B------:R-:W-:-:S03]  /*13190*/  IADD3.X R164, R164, UR19, RZ, P3, !PT ;  /* 0x00000013a4a47c10 */ /* 0x000fc60009ffe4ff */
[----:B------:R0:W-:Y:S04]  /*131a0*/  STL [R1+0x208], R171 ;  /* 0x000208ab01007387 */ /* 0x0001e80000100800 */
[----:B------:R-:W-:Y:S04]  /*131b0*/  STL [R1+0x210], R153 ;  /* 0x0002109901007387 */ /* 0x000fe80000100800 */
[----:B0-----:R-:W4:Y:S04]  /*131c0*/  LDL.LU R171, [R1+0x1d4] ;  /* 0x0001d40001ab7983 */ /* 0x001f280000300800 */
[----:B------:R-:W-:Y:S01]  /*131d0*/  STL [R1+0x234], R154 ;  /* 0x0002349a01007387 */ /* 0x000fe20000100800 */
[----:B------:R-:W-:-:S05]  /*131e0*/  IADD3 R172, P3, R172, UR18, RZ ;  /* 0x00000012acac7c10 */ /* 0x000fca000ff7e0ff */
[----:B------:R0:W-:Y:S04]  /*131f0*/  STL [R1+0x200], R172 ;  /* 0x000200ac01007387 */ /* 0x0001e80000100800 */
[----:B0-----:R-:W4:Y:S04]  /*13200*/  LDL.LU R172, [R1+0x1cc] ;  /* 0x0001cc0001ac7983 */ /* 0x001f280000300800 */
[----:B------:R-:W-:Y:S01]  /*13210*/  STL [R1+0x22c], R164 ;  /* 0x00022ca401007387 */ /* 0x000fe20000100800 */
[----:B------:R-:W-:-:S03]  /*13220*/  IADD3 R167, P6, R167, UR18, RZ ;  /* 0x00000012a7a77c10 */ /* 0x000fc6000ffde0ff */
[----:B------:R0:W-:Y:S04]  /*13230*/  STL [R1+0x224], R237 ;  /* 0x000224ed01007387 */ /* 0x0001e80000100800 */
[----:B0-----:R-:W4:Y:S04]  /*13240*/  LDL.LU R237, [R1+0x6b0] ;  /* 0x0006b00001ed7983 */ /* 0x001f280000300800 */
[----:B------:R0:W-:Y:S04]  /*13250*/  STL [R1+0x21c], R211 ;  /* 0x00021cd301007387 */ /* 0x0001e80000100800 */
[----:B0-----:R-:W4:Y:S01]  /*13260*/  LDL.LU R211, [R1+0x6ac] ;  /* 0x0006ac0001d37983 */ /* 0x001f220000300800 */
[----:B------:R-:W-:-:S02]  /*13270*/  IADD3.X R174, R174, UR19, RZ, P2, !PT ;  /* 0x00000013aeae7c10 */ /* 0x000fc400097fe4ff */
[----:B------:R-:W-:Y:S01]  /*13280*/  IADD3 R98, P2, R98, UR18, RZ ;  /* 0x0000001262627c10 */ /* 0x000fe2000ff5e0ff */
[----:B------:R-:W-:Y:S04]  /*13290*/  STL [R1+0x1f8], R167 ;  /* 0x0001f8a701007387 */ /* 0x000fe80000100800 */
[----:B------:R0:W-:Y:S04]  /*132a0*/  STL [R1+0x1f0], R16 ;  /* 0x0001f01001007387 */ /* 0x0001e80000100800 */
[----:B0-----:R-:W4:Y:S04]  /*132b0*/  LDL.LU R16, [R1+0x6a8] ;  /* 0x0006a80001107983 */ /* 0x001f280000300800 */
[----:B------:R0:W-:Y:S04]  /*132c0*/  STL [R1+0x1e8], R98 ;  /* 0x0001e86201007387 */ /* 0x0001e80000100800 */
[----:B0-----:R-:W4:Y:S04]  /*132d0*/  LDL.LU R98, [R1+0x6a4] ;  /* 0x0006a40001627983 */ /* 0x001f280000300800 */
[----:B------:R0:W-:Y:S04]  /*132e0*/  STL [R1+0x214], R174 ;  /* 0x000214ae01007387 */ /* 0x0001e80000100800 */
[----:B0-----:R-:W4:Y:S01]  /*132f0*/  LDL.LU R174, [R1+0x1c4] ;  /* 0x0001c40001ae7983 */ /* 0x001f220000300800 */
[----:B------:R-:W-:-:S02]  /*13300*/  IADD3.X R168, R168, UR19, RZ, P1, !PT ;  /* 0x00000013a8a87c10 */ /* 0x000fc40008ffe4ff */
[----:B------:R-:W-:Y:S01]  /*13310*/  IADD3 R204, P1, R204, UR18, RZ ;  /* 0x00000012cccc7c10 */ /* 0x000fe2000ff3e0ff */
[----:B------:R-:W4:Y:S01]  /*13320*/  LDL.LU R164, [R1+0x198] ;  /* 0x0001980001a47983 */ /* 0x000f220000300800 */
[----:B------:R-:W-:-:S03]  /*13330*/  IADD3.X R177, R177, UR19, RZ, P4, !PT ;  /* 0x00000013b1b17c10 */ /* 0x000fc6000a7fe4ff */
[----:B------:R-:W4:Y:S04]  /*13340*/  LDL.LU R167, [R1+0x1bc] ;  /* 0x0001bc0001a77983 */ /* 0x000f280000300800 */
[----:B------:R-:W-:Y:S04]  /*13350*/  STL [R1+0x20c], R168 ;  /* 0x00020ca801007387 */ /* 0x000fe80000100800 */
[----:B------:R0:W-:Y:S01]  /*13360*/  STL [R1+0x1e0], R204 ;  /* 0x0001e0cc01007387 */ /* 0x0001e20000100800 */
[----:B--2---:R-:W-:-:S03]  /*13370*/  IADD3 R120, P4, R120, UR18, RZ ;  /* 0x0000001278787c10 */ /* 0x004fc6000ff9e0ff */
[----:B0-----:R-:W2:Y:S04]  /*13380*/  LDL.LU R204, [R1+0x6a0] ;  /* 0x0006a00001cc7983 */ /* 0x001ea80000300800 */
[----:B------:R-:W2:Y:S04]  /*13390*/  LDL.LU R168, [R1+0x190] ;  /* 0x0001900001a87983 */ /* 0x000ea80000300800 */
[----:B------:R0:W-:Y:S04]  /*133a0*/  STL [R1+0x204], R177 ;  /* 0x000204b101007387 */ /* 0x0001e80000100800 */
[----:B0-----:R-:W2:Y:S04]  /*133b0*/  LDL.LU R177, [R1+0x188] ;  /* 0x0001880001b17983 */ /* 0x001ea80000300800 */
[----:B------:R0:W-:Y:S04]  /*133c0*/  STL [R1+0x1d8], R120 ;  /* 0x0001d87801007387 */ /* 0x0001e80000100800 */
[----:B0-----:R-:W2:Y:S01]  /*133d0*/  LDL.LU R120, [R1+0x180] ;  /* 0x0001800001787983 */ /* 0x001ea20000300800 */
[----:B------:R-:W-:-:S02]  /*133e0*/  IADD3.X R157, R157, UR19, RZ, P3, !PT ;  /* 0x000000139d9d7c10 */ /* 0x000fc40009ffe4ff */
[----:B------:R-:W-:Y:S02]  /*133f0*/  IADD3 R161, P3, R161, UR18, RZ ;  /* 0x00000012a1a17c10 */ /* 0x000fe4000ff7e0ff */
[----:B------:R-:W-:Y:S02]  /*13400*/  IADD3.X R117, R117, UR19, RZ, P5, !PT ;  /* 0x0000001375757c10 */ /* 0x000fe4000affe4ff */
[----:B------:R-:W-:Y:S02]  /*13410*/  IADD3.X R107, R107, UR19, RZ, P2, !PT ;  /* 0x000000136b6b7c10 */ /* 0x000fe400097fe4ff */
[----:B------:R-:W-:Y:S02]  /*13420*/  IADD3.X R115, R115, UR19, RZ, P1, !PT ;  /* 0x0000001373737c10 */ /* 0x000fe40008ffe4ff */
[----:B------:R-:W-:Y:S02]  /*13430*/  IADD3 R95, P1, R95, UR18, RZ ;  /* 0x000000125f5f7c10 */ /* 0x000fe4000ff3e0ff */
[----:B---3--:R-:W-:-:S02]  /*13440*/  IADD3 R121, P5, R121, UR18, RZ ;  /* 0x0000001279797c10 */ /* 0x008fc4000ffbe0ff */
[----:B----4-:R-:W-:Y:S02]  /*13450*/  IADD3 R16, P2, R16, UR18, RZ ;  /* 0x0000001210107c10 */ /* 0x010fe4000ff5e0ff */
[----:B------:R-:W-:Y:S02]  /*13460*/  IADD3.X R98, R98, UR19, RZ, P6, !PT ;  /* 0x0000001362627c10 */ /* 0x000fe4000b7fe4ff */
[----:B------:R-:W-:-:S03]  /*13470*/  IADD3 R162, P6, R162, UR18, RZ ;  /* 0x00000012a2a27c10 */ /* 0x000fc6000ffde0ff */
[----:B------:R0:W-:Y:S04]  /*13480*/  STL [R1+0x1f4], R98 ;  /* 0x0001f46201007387 */ /* 0x0001e80000100800 */
[----:B------:R-:W-:Y:S04]  /*13490*/  STL [R1+0x1fc], R157 ;  /* 0x0001fc9d01007387 */ /* 0x000fe80000100800 */
[----:B0-----:R-:W3:Y:S04]  /*134a0*/  LDL.LU R98, [R1+0x69c] ;  /* 0x00069c0001627983 */ /* 0x001ee80000300800 */
[----:B------:R-:W-:Y:S04]  /*134b0*/  STL [R1+0x1d0], R161 ;  /* 0x0001d0a101007387 */ /* 0x000fe80000100800 */
[----:B------:R0:W-:Y:S04]  /*134c0*/  STL [R1+0x1ec], R117 ;  /* 0x0001ec7501007387 */ /* 0x0001e80000100800 */
[----:B0-----:R-:W4:Y:S04]  /*134d0*/  LDL.LU R117, [R1+0x698] ;  /* 0x0006980001757983 */ /* 0x001f280000300800 */
[----:B------:R-:W-:Y:S04]  /*134e0*/  STL [R1+0x1c8], R162 ;  /* 0x0001c8a201007387 */ /* 0x000fe80000100800 */
[----:B------:R0:W-:Y:S04]  /*134f0*/  STL [R1+0x1e4], R107 ;  /* 0x0001e46b01007387 */ /* 0x0001e80000100800 */
[----:B0-----:R-:W3:Y:S04]  /*13500*/  LDL.LU R107, [R1+0x694] ;  /* 0x00069400016b7983 */ /* 0x001ee80000300800 */
[----:B------:R-:W-:Y:S04]  /*13510*/  STL [R1+0x1c0], R121 ;  /* 0x0001c07901007387 */ /* 0x000fe80000100800 */
[----:B------:R0:W-:Y:S04]  /*13520*/  STL [R1+0x1b8], R16 ;  /* 0x0001b81001007387 */ /* 0x0001e80000100800 */
[----:B0-----:R-:W4:Y:S04]  /*13530*/  LDL.LU R16, [R1+0x690] ;  /* 0x0006900001107983 */ /* 0x001f280000300800 */
[----:B------:R0:W-:Y:S04]  /*13540*/  STL [R1+0x1dc], R115 ;  /* 0x0001dc7301007387 */ /* 0x0001e80000100800 */
[----:B0-----:R-:W3:Y:S04]  /*13550*/  LDL.LU R115, [R1+0x68c] ;  /* 0x00068c0001737983 */ /* 0x001ee80000300800 */
[----:B------:R0:W-:Y:S04]  /*13560*/  STL [R1+0x1b0], R95 ;  /* 0x0001b05f01007387 */ /* 0x0001e80000100800 */
[----:B0-----:R-:W4:Y:S04]  /*13570*/  LDL.LU R95, [R1+0x688] ;  /* 0x00068800015f7983 */ /* 0x001f280000300800 */
[----:B------:R-:W3:Y:S01]  /*13580*/  LDL.LU R121, [R1+0x194] ;  /* 0x0001940001797983 */ /* 0x000ee20000300800 */
[----:B------:R-:W-:-:S02]  /*13590*/  IADD3.X R171, R171, UR19, RZ, P4, !PT ;  /* 0x00000013abab7c10 */ /* 0x000fc4000a7fe4ff */
[----:B------:R-:W-:-:S05]  /*135a0*/  IADD3 R2, P4, R2, UR18, RZ ;  /* 0x0000001202027c10 */ /* 0x000fca000ff9e0ff */
[----:B------:R0:W-:Y:S01]  /*135b0*/  STL [R1+0x1a8], R2 ;  /* 0x0001a80201007387 */ /* 0x0001e20000100800 */
[----:B------:R-:W-:Y:S02]  /*135c0*/  IADD3.X R172, R172, UR19, RZ, P3, !PT ;  /* 0x00000013acac7c10 */ /* 0x000fe40009ffe4ff */
[----:B------:R-:W-:Y:S01]  /*135d0*/  IADD3 R205, P3, R205, UR18, RZ ;  /* 0x00000012cdcd7c10 */ /* 0x000fe2000ff7e0ff */
[----:B0-----:R0:W5:Y:S04]  /*135e0*/  LDL.LU R2, [R1+0x684] ;  /* 0x0006840001027983 */ /* 0x0011680000300800 */
[----:B------:R1:W-:Y:S04]  /*135f0*/  STL [R1+0x1d4], R171 ;  /* 0x0001d4ab01007387 */ /* 0x0003e80000100800 */
[----:B------:R-:W4:Y:S04]  /*13600*/  LDL.LU R153, [R1+0x18c] ;  /* 0x00018c0001997983 */ /* 0x000f280000300800 */
[----:B------:R-:W4:Y:S04]  /*13610*/  LDL.LU R154, [R1+0x184] ;  /* 0x00018400019a7983 */ /* 0x000f280000300800 */
[----:B------:R-:W4:Y:S01]  /*13620*/  LDL.LU R161, [R1+0x158] ;  /* 0x0001580001a17983 */ /* 0x000f220000300800 */
[----:B------:R-:W-:-:S03]  /*13630*/  IADD3.X R174, R174, UR19, RZ, P6, !PT ;  /* 0x00000013aeae7c10 */ /* 0x000fc6000b7fe4ff */
[----:B------:R-:W4:Y:S04]  /*13640*/  LDL.LU R162, [R1+0x17c] ;  /* 0x00017c0001a27983 */ /* 0x000f280000300800 */
[----:B------:R-:W-:Y:S04]  /*13650*/  STL [R1+0x1cc], R172 ;  /* 0x0001ccac01007387 */ /* 0x000fe80000100800 */
[----:B-1----:R-:W4:Y:S04]  /*13660*/  LDL.LU R171, [R1+0x150] ;  /* 0x0001500001ab7983 */ /* 0x002f280000300800 */
[----:B------:R1:W-:Y:S04]  /*13670*/  STL [R1+0x1a0], R205 ;  /* 0x0001a0cd01007387 */ /* 0x0003e80000100800 */
[----:B-1----:R-:W4:Y:S04]  /*13680*/  LDL.LU R205, [R1+0x680] ;  /* 0x0006800001cd7983 */ /* 0x002f280000300800 */
[----:B------:R-:W4:Y:S04]  /*13690*/  LDL.LU R172, [R1+0x148] ;  /* 0x0001480001ac7983 */ /* 0x000f280000300800 */
[----:B------:R1:W-:Y:S04]  /*136a0*/  STL [R1+0x1c4], R174 ;  /* 0x0001c4ae01007387 */ /* 0x0003e80000100800 */
[----:B-1----:R-:W4:Y:S01]  /*136b0*/  LDL.LU R174, [R1+0x140] ;  /* 0x0001400001ae7983 */ /* 0x002f220000300800 */
[----:B------:R-:W-:-:S02]  /*136c0*/  IADD3 R164, P6, R164, UR18, RZ ;  /* 0x00000012a4a47c10 */ /* 0x000fc4000ffde0ff */
[----:B------:R-:W-:Y:S02]  /*136d0*/  IADD3.X R167, R167, UR19, RZ, P5, !PT ;  /* 0x00000013a7a77c10 */ /* 0x000fe4000affe4ff */
[----:B--2---:R-:W-:Y:S01]  /*136e0*/  IADD3.X R204, R204, UR19, RZ, P2, !PT ;  /* 0x00000013cccc7c10 */ /* 0x004fe200097fe4ff */
[----:B------:R-:W-:Y:S01]  /*136f0*/  STL [R1+0x198], R164 ;  /* 0x000198a401007387 */ /* 0x000fe20000100800 */
[----:B------:R-:W-:Y:S02]  /*13700*/  IADD3 R168, P5, R168, UR18, RZ ;  /* 0x00000012a8a87c10 */ /* 0x000fe4000ffbe0ff */
[----:B------:R-:W-:Y:S01]  /*13710*/  IADD3.X R221, R221, UR19, RZ, P1, !PT ;  /* 0x00000013dddd7c10 */ /* 0x000fe20008ffe4ff */
[----:B------:R-:W-:Y:S01]  /*13720*/  STL [R1+0x1bc], R167 ;  /* 0x0001bca701007387 */ /* 0x000fe20000100800 */
[----:B------:R-:W-:Y:S02]  /*13730*/  IADD3 R177, P2, R177, UR18, RZ ;  /* 0x00000012b1b17c10 */ /* 0x000fe4000ff5e0ff */
[----:B------:R-:W-:Y:S01]  /*13740*/  IADD3.X R220, R220, UR19, RZ, P4, !PT ;  /* 0x00000013dcdc7c10 */ /* 0x000fe2000a7fe4ff */
[----:B------:R1:W-:Y:S01]  /*13750*/  STL [R1+0x1b4], R204 ;  /* 0x0001b4cc01007387 */ /* 0x0003e20000100800 */
[----:B------:R-:W-:-:S03]  /*13760*/  IADD3 R120, P1, R120, UR18, RZ ;  /* 0x0000001278787c10 */ /* 0x000fc6000ff3e0ff */
[----:B-1----:R-:W2:Y:S04]  /*13770*/  LDL.LU R204, [R1+0x67c] ;  /* 0x00067c0001cc7983 */ /* 0x002ea80000300800 */
[----:B------:R-:W-:Y:S04]  /*13780*/  STL [R1+0x190], R168 ;  /* 0x000190a801007387 */ /* 0x000fe80000100800 */
[----:B------:R1:W-:Y:S04]  /*13790*/  STL [R1+0x1ac], R221 ;  /* 0x0001acdd01007387 */ /* 0x0003e80000100800 */
[----:B-1----:R-:W2:Y:S04]  /*137a0*/  LDL.LU R221, [R1+0x678] ;  /* 0x0006780001dd7983 */ /* 0x002ea80000300800 */
[----:B------:R-:W-:Y:S04]  /*137b0*/  STL [R1+0x188], R177 ;  /* 0x000188b101007387 */ /* 0x000fe80000100800 */
[----:B------:R1:W-:Y:S01]  /*137c0*/  STL [R1+0x1a4], R220 ;  /* 0x0001a4dc01007387 */ /* 0x0003e20000100800 */
[----:B------:R-:W-:-:S03]  /*137d0*/  IADD3 R237, P4, R237, UR18, RZ ;  /* 0x00000012eded7c10 */ /* 0x000fc6000ff9e0ff */
[----:B-1----:R-:W2:Y:S04]  /*137e0*/  LDL.LU R220, [R1+0x674] ;  /* 0x0006740001dc7983 */ /* 0x002ea80000300800 */
[----:B------:R-:W-:Y:S04]  /*137f0*/  STL [R1+0x180], R120 ;  /* 0x0001807801007387 */ /* 0x000fe80000100800 */
[----:B------:R-:W2:Y:S01]  /*13800*/  LDL.LU R177, [R1+0x154] ;  /* 0x0001540001b17983 */ /* 0x000ea20000300800 */
[----:B------:R-:W-:Y:S02]  /*13810*/  IADD3.X R236, R236, UR19, RZ, P3, !PT ;  /* 0x00000013ecec7c10 */ /* 0x000fe40009ffe4ff */
[----:B------:R-:W-:Y:S01]  /*13820*/  IADD3 R243, P3, R243, UR18, RZ ;  /* 0x00000012f3f37c10 */ /* 0x000fe2000ff7e0ff */
[----:B------:R1:W-:Y:S04]  /*13830*/  STL [R1+0x178], R237 ;  /* 0x000178ed01007387 */ /* 0x0003e80000100800 */
[----:B-1----:R-:W2:Y:S04]  /*13840*/  LDL.LU R237, [R1+0x670] ;  /* 0x0006700001ed7983 */ /* 0x002ea80000300800 */
[----:B------:R1:W-:Y:S04]  /*13850*/  STL [R1+0x19c], R236 ;  /* 0x00019cec01007387 */ /* 0x0003e80000100800 */
[----:B-1----:R-:W2:Y:S04]  /*13860*/  LDL.LU R236, [R1+0x66c] ;  /* 0x00066c0001ec7983 */ /* 0x002ea80000300800 */
[----:B------:R-:W2:Y:S04]  /*13870*/  LDL.LU R157, [R1+0x14c] ;  /* 0x00014c00019d7983 */ /* 0x000ea80000300800 */
[----:B------:R1:W-:Y:S04]  /*13880*/  STL [R1+0x170], R243 ;  /* 0x000170f301007387 */ /* 0x0003e80000100800 */
[----:B-1----:R-:W2:Y:S04]  /*13890*/  LDL.LU R243, [R1+0x668] ;  /* 0x0006680001f37983 */ /* 0x002ea80000300800 */
[----:B------:R-:W2:Y:S04]  /*138a0*/  LDL.LU R164, [R1+0x144] ;  /* 0x0001440001a47983 */ /* 0x000ea80000300800 */
[----:B------:R-:W2:Y:S04]  /*138b0*/  LDL.LU R167, [R1+0x118] ;  /* 0x0001180001a77983 */ /* 0x000ea80000300800 */
[----:B------:R-:W2:Y:S04]  /*138c0*/  LDL.LU R168, [R1+0x13c] ;  /* 0x00013c0001a87983 */ /* 0x000ea80000300800 */
[----:B------:R-:W2:Y:S01]  /*138d0*/  LDL.LU R120, [R1+0x110] ;  /* 0x0001100001787983 */ /* 0x000ea20000300800 */
[----:B---3--:R-:W-:-:S05]  /*138e0*/  IADD3.X R121, R121, UR19, RZ, P6, !PT ;  /* 0x0000001379797c10 */ /* 0x008fca000b7fe4ff */
[----:B------:R1:W-:Y:S04]  /*138f0*/  STL [R1+0x194], R121 ;  /* 0x0001947901007387 */ /* 0x0003e80000100800 */
[----:B-1----:R-:W3:Y:S01]  /*13900*/  LDL.LU R121, [R1+0x108] ;  /* 0x0001080001797983 */ /* 0x002ee20000300800 */
[----:B------:R-:W-:Y:S02]  /*13910*/  IADD3 R252, P6, R252, UR18, RZ ;  /* 0x00000012fcfc7c10 */ /* 0x000fe4000ffde0ff */
[----:B------:R-:W-:-:S03]  /*13920*/  IADD3.X R211, R211, UR19, RZ, P4, !PT ;  /* 0x00000013d3d37c10 */ /* 0x000fc6000a7fe4ff */
[----:B------:R1:W-:Y:S01]  /*13930*/  STL [R1+0x168], R252 ;  /* 0x000168fc01007387 */ /* 0x0003e20000100800 */
[----:B----4-:R-:W-:Y:S02]  /*13940*/  IADD3.X R153, R153, UR19, RZ, P5, !PT ;  /* 0x0000001399997c10 */ /* 0x010fe4000affe4ff */
[----:B------:R-:W-:Y:S02]  /*13950*/  IADD3 R195, P5, R195, UR18, RZ ;  /* 0x00000012c3c37c10 */ /* 0x000fe4000ffbe0ff */
[----:B------:R-:W-:Y:S01]  /*13960*/  IADD3.X R154, R154, UR19, RZ, P2, !PT ;  /* 0x000000139a9a7c10 */ /* 0x000fe200097fe4ff */
[----:B-1----:R-:W4:Y:S01]  /*13970*/  LDL.LU R252, [R1+0x664] ;  /* 0x0006640001fc7983 */ /* 0x002f220000300800 */
[----:B------:R-:W-:-:S03]  /*13980*/  IADD3 R161, P2, R161, UR18, RZ ;  /* 0x00000012a1a17c10 */ /* 0x000fc6000ff5e0ff */
[----:B------:R1:W-:Y:S01]  /*13990*/  STL [R1+0x160], R195 ;  /* 0x000160c301007387 */ /* 0x0003e20000100800 */
[----:B------:R-:W-:Y:S02]  /*139a0*/  IADD3.X R162, R162, UR19, RZ, P1, !PT ;  /* 0x00000013a2a27c10 */ /* 0x000fe40008ffe4ff */
[----:B------:R-:W-:Y:S01]  /*139b0*/  IADD3.X R20, R20, UR19, RZ, P3, !PT ;  /* 0x0000001314147c10 */ /* 0x000fe20009ffe4ff */
[----:B-1----:R-:W4:Y:S01]  /*139c0*/  LDL.LU R195, [R1+0x660] ;  /* 0x0006600001c37983 */ /* 0x002f220000300800 */
[----:B------:R-:W-:-:S03]  /*139d0*/  IADD3 R171, P1, R171, UR18, RZ ;  /* 0x00000012abab7c10 */ /* 0x000fc6000ff3e0ff */
[----:B------:R-:W-:Y:S04]  /*139e0*/  STL [R1+0x18c], R153 ;  /* 0x00018c9901007387 */ /* 0x000fe80000100800 */
[----:B------:R-:W-:Y:S04]  /*139f0*/  STL [R1+0x184], R154 ;  /* 0x0001849a01007387 */ /* 0x000fe80000100800 */
[----:B------:R-:W-:Y:S01]  /*13a00*/  STL [R1+0x158], R161 ;  /* 0x000158a101007387 */ /* 0x000fe20000100800 */
[----:B------:R-:W-:-:S03]  /*13a10*/  IADD3.X R241, R241, UR19, RZ, P6, !PT ;  /* 0x00000013f1f17c10 */ /* 0x000fc6000b7fe4ff */
[----:B------:R1:W-:Y:S01]  /*13a20*/  STL [R1+0x174], R211 ;  /* 0x000174d301007387 */ /* 0x0003e20000100800 */
[----:B------:R-:W-:-:S03]  /*13a30*/  IADD3 R172, P4, R172, UR18, RZ ;  /* 0x00000012acac7c10 */ /* 0x000fc6000ff9e0ff */
[----:B------:R-:W-:Y:S01]  /*13a40*/  STL [R1+0x17c], R162 ;  /* 0x00017ca201007387 */ /* 0x000fe20000100800 */
[----:B------:R-:W-:-:S03]  /*13a50*/  IADD3 R238, P6, R238, UR18, RZ ;  /* 0x00000012eeee7c10 */ /* 0x000fc6000ffde0ff */
[----:B-1----:R-:W4:Y:S04]  /*13a60*/  LDL.LU R211, [R1+0x65c] ;  /* 0x00065c0001d37983 */ /* 0x002f280000300800 */
[----:B------:R-:W-:Y:S01]  /*13a70*/  STL [R1+0x150], R171 ;  /* 0x000150ab01007387 */ /* 0x000fe20000100800 */
[----:B------:R-:W-:-:S03]  /*13a80*/  IADD3 R174, P3, R174, UR18, RZ ;  /* 0x00000012aeae7c10 */ /* 0x000fc6000ff7e0ff */
[----:B------:R1:W-:Y:S01]  /*13a90*/  STL [R1+0x16c], R20 ;  /* 0x00016c1401007387 */ /* 0x0003e20000100800 */
[----:B------:R-:W-:-:S03]  /*13aa0*/  IADD3.X R5, R5, UR19, RZ, P5, !PT ;  /* 0x0000001305057c10 */ /* 0x000fc6000affe4ff */
[----:B-1----:R-:W4:Y:S04]  /*13ab0*/  LDL.LU R20, [R1+0x658] ;  /* 0x0006580001147983 */ /* 0x002f280000300800 */
[----:B------:R-:W-:Y:S04]  /*13ac0*/  STL [R1+0x148], R172 ;  /* 0x000148ac01007387 */ /* 0x000fe80000100800 */
[----:B------:R-:W4:Y:S04]  /*13ad0*/  LDL.LU R161, [R1+0x114] ;  /* 0x0001140001a17983 */ /* 0x000f280000300800 */
[----:B------:R1:W-:Y:S04]  /*13ae0*/  STL [R1+0x164], R241 ;  /* 0x000164f101007387 */ /* 0x0003e80000100800 */
[----:B------:R-:W-:Y:S01]  /*13af0*/  STL [R1+0x140], R174 ;  /* 0x000140ae01007387 */ /* 0x000fe20000100800 */
[----:B------:R-:W-:-:S03]  /*13b00*/  IADD3 R108, P5, R108, UR18, RZ ;  /* 0x000000126c6c7c10 */ /* 0x000fc6000ffbe0ff */
[----:B-1----:R-:W4:Y:S04]  /*13b10*/  LDL.LU R241, [R1+0x654] ;  /* 0x0006540001f17983 */ /* 0x002f280000300800 */
[----:B------:R-:W4:Y:S04]  /*13b20*/  LDL.LU R162, [R1+0x10c] ;  /* 0x00010c0001a27983 */ /* 0x000f280000300800 */
[----:B------:R1:W-:Y:S04]  /*13b30*/  STL [R1+0x138], R238 ;  /* 0x000138ee01007387 */ /* 0x0003e80000100800 */
[----:B-1----:R-:W4:Y:S04]  /*13b40*/  LDL.LU R238, [R1+0x650] ;  /* 0x0006500001ee7983 */ /* 0x002f280000300800 */
[----:B------:R-:W4:Y:S04]  /*13b50*/  LDL.LU R171, [R1+0x104] ;  /* 0x0001040001ab7983 */ /* 0x000f280000300800 */
[----:B------:R-:W4:Y:S04]  /*13b60*/  LDL.LU R172, [R1+0xd8] ;  /* 0x0000d80001ac7983 */ /* 0x000f280000300800 */
[----:B------:R1:W-:Y:S04]  /*13b70*/  STL [R1+0x15c], R5 ;  /* 0x00015c0501007387 */ /* 0x0003e80000100800 */
[----:B-1----:R-:W4:Y:S04]  /*13b80*/  LDL.LU R5, [R1+0x64c] ;  /* 0x00064c0001057983 */ /* 0x002f280000300800 */
[----:B------:R1:W-:Y:S04]  /*13b90*/  STL [R1+0x130], R108 ;  /* 0x0001306c01007387 */ /* 0x0003e80000100800 */
[----:B-1----:R-:W4:Y:S01]  /*13ba0*/  LDL.LU R108, [R1+0x648] ;  /* 0x00064800016c7983 */ /* 0x002f220000300800 */
[----:B--2---:R-:W-:-:S02]  /*13bb0*/  IADD3.X R177, R177, UR19, RZ, P2, !PT ;  /* 0x00000013b1b17c10 */ /* 0x004fc400097fe4ff */
[----:B------:R-:W-:Y:S01]  /*13bc0*/  IADD3 R223, P2, R223, UR18, RZ ;  /* 0x00000012dfdf7c10 */ /* 0x000fe2000ff5e0ff */
[----:B------:R-:W2:Y:S04]  /*13bd0*/  LDL.LU R174, [R1+0xd0] ;  /* 0x0000d00001ae7983 */ /* 0x000ea80000300800 */
[----:B------:R1:W-:Y:S04]  /*13be0*/  STL [R1+0x128], R223 ;  /* 0x000128df01007387 */ /* 0x0003e80000100800 */
[----:B-1----:R-:W2:Y:S01]  /*13bf0*/  LDL.LU R223, [R1+0x644] ;  /* 0x0006440001df7983 */ /* 0x002ea20000300800 */
[----:B------:R-:W-:-:S02]  /*13c00*/  IADD3.X R157, R157, UR19, RZ, P1, !PT ;  /* 0x000000139d9d7c10 */ /* 0x000fc40008ffe4ff */
[----:B------:R-:W-:Y:S01]  /*13c10*/  IADD3 R3, P1, R3, UR18, RZ ;  /* 0x0000001203037c10 */ /* 0x000fe2000ff3e0ff */
[----:B------:R1:W-:Y:S01]  /*13c20*/  STL [R1+0x154], R177 ;  /* 0x000154b101007387 */ /* 0x0003e20000100800 */
[----:B------:R-:W-:Y:S02]  /*13c30*/  IADD3.X R100, R100, UR19, RZ, P6, !PT ;  /* 0x0000001364647c10 */ /* 0x000fe4000b7fe4ff */
[----:B------:R-:W-:Y:S01]  /*13c40*/  IADD3.X R164, R164, UR19, RZ, P4, !PT ;  /* 0x00000013a4a47c10 */ /* 0x000fe2000a7fe4ff */
[----:B-1----:R-:W2:Y:S01]  /*13c50*/  LDL.LU R177, [R1+0xc8] ;  /* 0x0000c80001b17983 */ /* 0x002ea20000300800 */
[----:B------:R-:W-:-:S03]  /*13c60*/  IADD3 R167, P4, R167, UR18, RZ ;  /* 0x00000012a7a77c10 */ /* 0x000fc6000ff9e0ff */
[----:B------:R1:W-:Y:S01]  /*13c70*/  STL [R1+0x120], R3 ;  /* 0x0001200301007387 */ /* 0x0003e20000100800 */
[----:B------:R-:W-:Y:S02]  /*13c80*/  IADD3.X R168, R168, UR19, RZ, P3, !PT ;  /* 0x00000013a8a87c10 */ /* 0x000fe40009ffe4ff */
[----:B------:R-:W-:Y:S01]  /*13c90*/  IADD3 R120, P3, R120, UR18, RZ ;  /* 0x0000001278787c10 */ /* 0x000fe2000ff7e0ff */
[----:B-1----:R0:W5:Y:S04]  /*13ca0*/  LDL.LU R3, [R1+0x640] ;  /* 0x0006400001037983 */ /* 0x0021680000300800 */
[----:B------:R-:W-:Y:S04]  /*13cb0*/  STL [R1+0x14c], R157 ;  /* 0x00014c9d01007387 */ /* 0x000fe80000100800 */
[----:B------:R-:W-:Y:S04]  /*13cc0*/  STL [R1+0x144], R164 ;  /* 0x000144a401007387 */ /* 0x000fe80000100800 */
[----:B------:R-:W-:Y:S04]  /*13cd0*/  STL [R1+0x118], R167 ;  /* 0x000118a701007387 */ /* 0x000fe80000100800 */
[----:B------:R1:W-:Y:S04]  /*13ce0*/  STL [R1+0x134], R100 ;  /* 0x0001346401007387 */ /* 0x0003e80000100800 */
[----:B------:R-:W-:Y:S04]  /*13cf0*/  STL [R1+0x13c], R168 ;  /* 0x00013ca801007387 */ /* 0x000fe80000100800 */
[----:B-1----:R-:W2:Y:S04]  /*13d00*/  LDL.LU R100, [R1+0x63c] ;  /* 0x00063c0001647983 */ /* 0x002ea80000300800 */
[----:B------:R-:W-:Y:S04]  /*13d10*/  STL [R1+0x110], R120 ;  /* 0x0001107801007387 */ /* 0x000fe80000100800 */
[----:B------:R-:W2:Y:S01]  /*13d20*/  LDL.LU R164, [R1+0xd4] ;  /* 0x0000d40001a47983 */ /* 0x000ea20000300800 */
[----:B------:R-:W-:-:S05]  /*13d30*/  IADD3.X R9, R9, UR19, RZ, P5, !PT ;  /* 0x0000001309097c10 */ /* 0x000fca000affe4ff */
[----:B------:R1:W-:Y:S01]  /*13d40*/  STL [R1+0x12c], R9 ;  /* 0x00012c0901007387 */ /* 0x0003e20000100800 */
[----:B---3--:R-:W-:-:S05]  /*13d50*/  IADD3 R121, P6, R121, UR18, RZ ;  /* 0x0000001279797c10 */ /* 0x008fca000ffde0ff */
[----:B------:R-:W-:Y:S04]  /*13d60*/  STL [R1+0x108], R121 ;  /* 0x0001087901007387 */ /* 0x000fe80000100800 */
[----:B-1----:R-:W3:Y:S04]  /*13d70*/  LDL.LU R9, [R1+0x638] ;  /* 0x0006380001097983 */ /* 0x002ee80000300800 */
[----:B------:R-:W3:Y:S01]  /*13d80*/  LDL.LU R120, [R1+0xcc] ;  /* 0x0000cc0001787983 */ /* 0x000ee20000300800 */
[----:B------:R-:W-:Y:S02]  /*13d90*/  IADD3.X R18, R18, UR19, RZ, P2, !PT ;  /* 0x0000001312127c10 */ /* 0x000fe400097fe4ff */
[----:B------:R-:W-:-:S02]  /*13da0*/  IADD3 R116, P2, R116, UR18, RZ ;  /* 0x0000001274747c10 */ /* 0x000fc4000ff5e0ff */
[----:B------:R-:W-:Y:S02]  /*13db0*/  IADD3.X R97, R97, UR19, RZ, P1, !PT ;  /* 0x0000001361617c10 */ /* 0x000fe40008ffe4ff */
[----:B------:R-:W-:Y:S02]  /*13dc0*/  IADD3 R4, P1, R4, UR18, RZ ;  /* 0x0000001204047c10 */ /* 0x000fe4000ff3e0ff */
[----:B------:R-:W-:Y:S02]  /*13dd0*/  IADD3.X R222, R222, UR19, RZ, P2, !PT ;  /* 0x00000013dede7c10 */ /* 0x000fe400097fe4ff */
[----:B------:R-:W-:Y:S02]  /*13de0*/  IADD3.X R239, R239, UR19, RZ, P1, !PT ;  /* 0x00000013efef7c10 */ /* 0x000fe40008ffe4ff */
[----:B----4-:R-:W-:Y:S02]  /*13df0*/  IADD3.X R161, R161, UR19, RZ, P4, !PT ;  /* 0x00000013a1a17c10 */ /* 0x010fe4000a7fe4ff */
[----:B------:R-:W-:-:S02]  /*13e00*/  IADD3 R207, P4, R207, UR18, RZ ;  /* 0x00000012cfcf7c10 */ /* 0x000fc4000ff9e0ff */
[----:B------:R-:W-:Y:S02]  /*13e10*/  IADD3.X R162, R162, UR19, RZ, P3, !PT ;  /* 0x00000013a2a27c10 */ /* 0x000fe40009ffe4ff */
[----:B------:R-:W-:Y:S02]  /*13e20*/  IADD3 R206, P3, R206, UR18, RZ ;  /* 0x00000012cece7c10 */ /* 0x000fe4000ff7e0ff */
[----:B------:R-:W-:Y:S02]  /*13e30*/  IADD3.X R171, R171, UR19, RZ, P6, !PT ;  /* 0x00000013abab7c10 */ /* 0x000fe4000b7fe4ff */
[----:B------:R-:W-:Y:S02]  /*13e40*/  IADD3 R172, P6, R172, UR18, RZ ;  /* 0x00000012acac7c10 */ /* 0x000fe4000ffde0ff */
[----:B------:R-:W-:-:S05]  /*13e50*/  IADD3 R108, P5, R108, UR18, RZ ;  /* 0x000000126c6c7c10 */ /* 0x000fca000ffbe0ff */
[----:B------:R1:W-:Y:S04]  /*13e60*/  STL [R1+0x100], R108 ;  /* 0x0001006c01007387 */ /* 0x0003e80000100800 */
[----:B-1----:R-:W4:Y:S04]  /*13e70*/  LDL.LU R108, [R1+0x634] ;  /* 0x00063400016c7983 */ /* 0x002f280000300800 */
[----:B------:R1:W-:Y:S04]  /*13e80*/  STL [R1+0x124], R18 ;  /* 0x0001241201007387 */ /* 0x0003e80000100800 */
[----:B-1----:R-:W4:Y:S04]  /*13e90*/  LDL.LU R18, [R1+0x630] ;  /* 0x0006300001127983 */ /* 0x002f280000300800 */
[----:B------:R-:W4:Y:S04]  /*13ea0*/  LDL.LU R167, [R1+0xc4] ;  /* 0x0000c40001a77983 */ /* 0x000f280000300800 */
[----:B------:R-:W4:Y:S04]  /*13eb0*/  LDL.LU R121, [R1+0x98] ;  /* 0x0000980001797983 */ /* 0x000f280000300800 */
[----:B------:R1:W-:Y:S01]  /*13ec0*/  STL [R1+0xf8], R116 ;  /* 0x0000f87401007387 */ /* 0x0003e20000100800 */
[----:B--2---:R-:W-:-:S03]  /*13ed0*/  IADD3.X R223, R223, UR19, RZ, P5, !PT ;  /* 0x00000013dfdf7c10 */ /* 0x004fc6000affe4ff */
[----:B-1----:R-:W2:Y:S04]  /*13ee0*/  LDL.LU R116, [R1+0x62c] ;  /* 0x00062c0001747983 */ /* 0x002ea80000300800 */
[----:B------:R1:W-:Y:S04]  /*13ef0*/  STL [R1+0x11c], R97 ;  /* 0x00011c6101007387 */ /* 0x0003e80000100800 */
[----:B-1----:R-:W2:Y:S04]  /*13f00*/  LDL.LU R97, [R1+0x628] ;  /* 0x0006280001617983 */ /* 0x002ea80000300800 */
[----:B------:R-:W2:Y:S04]  /*13f10*/  LDL.LU R168, [R1+0x90] ;  /* 0x0000900001a87983 */ /* 0x000ea80000300800 */
[----:B------:R1:W-:Y:S01]  /*13f20*/  STL [R1+0xf0], R4 ;  /* 0x0000f00401007387 */ /* 0x0003e20000100800 */
[----:B------:R-:W-:-:S03]  /*13f30*/  IADD3 R174, P5, R174, UR18, RZ ;  /* 0x00000012aeae7c10 */ /* 0x000fc6000ffbe0ff */
[----:B-1----:R0:W5:Y:S04]  /*13f40*/  LDL.LU R4, [R1+0x624] ;  /* 0x0006240001047983 */ /* 0x0021680000300800 */
[----:B------:R1:W-:Y:S04]  /*13f50*/  STL [R1+0xe8], R207 ;  /* 0x0000e8cf01007387 */ /* 0x0003e80000100800 */
[----:B-1----:R-:W2:Y:S04]  /*13f60*/  LDL.LU R207, [R1+0x620] ;  /* 0x0006200001cf7983 */ /* 0x002ea80000300800 */
[----:B------:R-:W-:Y:S04]  /*13f70*/  STL [R1+0x114], R161 ;  /* 0x000114a101007387 */ /* 0x000fe80000100800 */
[----:B------:R1:W-:Y:S01]  /*13f80*/  STL [R1+0xe0], R206 ;  /* 0x0000e0ce01007387 */ /* 0x0003e20000100800 */
[----:B------:R-:W-:-:S03]  /*13f90*/  IADD3 R177, P2, R177, UR18, RZ ;  /* 0x00000012b1b17c10 */ /* 0x000fc6000ff5e0ff */
[----:B-1----:R-:W2:Y:S04]  /*13fa0*/  LDL.LU R206, [R1+0x61c] ;  /* 0x00061c0001ce7983 */ /* 0x002ea80000300800 */
[----:B------:R-:W-:Y:S04]  /*13fb0*/  STL [R1+0x10c], R162 ;  /* 0x00010ca201007387 */ /* 0x000fe80000100800 */
[----:B------:R1:W-:Y:S04]  /*13fc0*/  STL [R1+0xfc], R223 ;  /* 0x0000fcdf01007387 */ /* 0x0003e80000100800 */
[----:B------:R0:W-:Y:S04]  /*13fd0*/  STL [R1+0x104], R171 ;  /* 0x000104ab01007387 */ /* 0x0001e80000100800 */
[----:B-1----:R-:W2:Y:S04]  /*13fe0*/  LDL.LU R223, [R1+0x618] ;  /* 0x0006180001df7983 */ /* 0x002ea80000300800 */
[----:B------:R1:W-:Y:S04]  /*13ff0*/  STL [R1+0xd8], R172 ;  /* 0x0000d8ac01007387 */ /* 0x0003e80000100800 */
[----:B0-----:R-:W2:Y:S01]  /*14000*/  LDL.LU R171, [R1+0x94] ;  /* 0x0000940001ab7983 */ /* 0x001ea20000300800 */
[----:B------:R-:W-:-:S03]  /*14010*/  IADD3 R238, P1, R238, UR18, RZ ;  /* 0x00000012eeee7c10 */ /* 0x000fc6000ff3e0ff */
[----:B-1----:R-:W2:Y:S04]  /*14020*/  LDL.LU R172, [R1+0x8c] ;  /* 0x00008c0001ac7983 */ /* 0x002ea80000300800 */
[----:B------:R0:W-:Y:S04]  /*14030*/  STL [R1+0xf4], R222 ;  /* 0x0000f4de01007387 */ /* 0x0001e80000100800 */
[----:B------:R1:W-:Y:S01]  /*14040*/  STL [R1+0xd0], R174 ;  /* 0x0000d0ae01007387 */ /* 0x0003e20000100800 */
[----:B------:R-:W-:-:S03]  /*14050*/  IADD3.X R90, R90, UR19, RZ, P4, !PT ;  /* 0x000000135a5a7c10 */ /* 0x000fc6000a7fe4ff */
[----:B0-----:R-:W2:Y:S04]  /*14060*/  LDL.LU R222, [R1+0x614] ;  /* 0x0006140001de7983 */ /* 0x001ea80000300800 */
[----:B-1----:R-:W2:Y:S01]  /*14070*/  LDL.LU R174, [R1+0x58] ;  /* 0x0000580001ae7983 */ /* 0x002ea20000300800 */
[----:B------:R-:W-:-:S03]  /*14080*/  IADD3 R192, P4, R192, UR18, RZ ;  /* 0x00000012c0c07c10 */ /* 0x000fc6000ff9e0ff */
[----:B------:R0:W-:Y:S04]  /*14090*/  STL [R1+0xec], R239 ;  /* 0x0000ecef01007387 */ /* 0x0001e80000100800 */
[----:B------:R1:W-:Y:S01]  /*140a0*/  STL [R1+0xc8], R177 ;  /* 0x0000c8b101007387 */ /* 0x0003e20000100800 */
[----:B------:R-:W-:-:S03]  /*140b0*/  IADD3.X R210, R210, UR19, RZ, P3, !PT ;  /* 0x00000013d2d27c10 */ /* 0x000fc60009ffe4ff */
[----:B0-----:R-:W2:Y:S04]  /*140c0*/  LDL.LU R239, [R1+0x610] ;  /* 0x0006100001ef7983 */ /* 0x001ea80000300800 */
[----:B-1----:R-:W2:Y:S01]  /*140d0*/  LDL.LU R177, [R1+0x50] ;  /* 0x0000500001b17983 */ /* 0x002ea20000300800 */
[----:B------:R-:W-:-:S03]  /*140e0*/  IADD3 R8, P3, R8, UR18, RZ ;  /* 0x0000001208087c10 */ /* 0x000fc6000ff7e0ff */
[----:B------:R0:W-:Y:S01]  /*140f0*/  STL [R1+0xc0], R238 ;  /* 0x0000c0ee01007387 */ /* 0x0001e20000100800 */
[----:B------:R-:W-:Y:S02]  /*14100*/  IADD3.X R164, R164, UR19, RZ, P6, !PT ;  /* 0x00000013a4a47c10 */ /* 0x000fe4000b7fe4ff */
[----:B------:R-:W-:Y:S01]  /*14110*/  IADD3 R10, P6, R10, UR18, RZ ;  /* 0x000000120a0a7c10 */ /* 0x000fe2000ffde0ff */
[----:B0-----:R-:W2:Y:S04]  /*14120*/  LDL.LU R238, [R1+0x60c] ;  /* 0x00060c0001ee7983 */ /* 0x001ea80000300800 */
[----:B------:R0:W-:Y:S04]  /*14130*/  STL [R1+0xe4], R90 ;  /* 0x0000e45a01007387 */ /* 0x0001e80000100800 */
        /* <DEDUP_REMOVED lines=8> */
[----:B0-----:R-:W2:Y:S01]  /*141c0*/  LDL.LU R10, [R1+0x5f8] ;  /* 0x0005f800010a7983 */ /* 0x001ea20000300800 */
[----:B---3--:R-:W-:-:S02]  /*141d0*/  IADD3.X R120, R120, UR19, RZ, P5, !PT ;  /* 0x0000001378787c10 */ /* 0x008fc4000affe4ff */
[----:B------:R-:W-:Y:S01]  /*141e0*/  IADD3 R224, P5, R224, UR18, RZ ;  /* 0x00000012e0e07c10 */ /* 0x000fe2000ffbe0ff */
[----:B------:R-:W-:Y:S04]  /*141f0*/  STL [R1+0xd4], R164 ;  /* 0x0000d4a401007387 */ /* 0x000fe80000100800 */
[----:B------:R0:W-:Y:S04]  /*14200*/  STL [R1+0xcc], R120 ;  /* 0x0000cc7801007387 */ /* 0x0001e80000100800 */
[----:B0-----:R-:W3:Y:S04]  /*14210*/  LDL.LU R120, [R1+0x54] ;  /* 0x0000540001787983 */ /* 0x001ee80000300800 */
[----:B------:R0:W-:Y:S04]  /*14220*/  STL [R1+0xa0], R224 ;  /* 0x0000a0e001007387 */ /* 0x0001e80000100800 */
[----:B0-----:R-:W3:Y:S01]  /*14230*/  LDL.LU R224, [R1+0x5f4] ;  /* 0x0005f40001e07983 */ /* 0x001ee20000300800 */
[----:B------:R-:W-:-:S02]  /*14240*/  IADD3.X R5, R5, UR19, RZ, P1, !PT ;  /* 0x0000001305057c10 */ /* 0x000fc40008ffe4ff */
[----:B------:R-:W-:-:S03]  /*14250*/  IADD3.X R101, R101, UR19, RZ, P4, !PT ;  /* 0x0000001365657c10 */ /* 0x000fc6000a7fe4ff */
[----:B------:R0:W-:Y:S01]  /*14260*/  STL [R1+0xbc], R5 ;  /* 0x0000bc0501007387 */ /* 0x0001e20000100800 */
[----:B------:R-:W-:Y:S02]  /*14270*/  IADD3.X R109, R109, UR19, RZ, P3, !PT ;  /* 0x000000136d6d7c10 */ /* 0x000fe40009ffe4ff */
[----:B------:R-:W-:Y:S02]  /*14280*/  IADD3 R20, P3, R20, UR18, RZ ;  /* 0x0000001214147c10 */ /* 0x000fe4000ff7e0ff */
[----:B------:R-:W-:Y:S02]  /*14290*/  IADD3.X R193, R193, UR19, RZ, P6, !PT ;  /* 0x00000013c1c17c10 */ /* 0x000fe4000b7fe4ff */
[----:B------:R-:W-:Y:S02]  /*142a0*/  IADD3 R99, P6, R99, UR18, RZ ;  /* 0x0000001263637c10 */ /* 0x000fe4000ffde0ff */
[----:B------:R-:W-:Y:S02]  /*142b0*/  IADD3.X R6, R6, UR19, RZ, P5, !PT ;  /* 0x0000001306067c10 */ /* 0x000fe4000affe4ff */
[----:B----4-:R-:W-:-:S02]  /*142c0*/  IADD3.X R167, R167, UR19, RZ, P2, !PT ;  /* 0x00000013a7a77c10 */ /* 0x010fc400097fe4ff */
[----:B------:R-:W-:-:S03]  /*142d0*/  IADD3 R121, P2, R121, UR18, RZ ;  /* 0x0000001279797c10 */ /* 0x000fc6000ff5e0ff */
[----:B------:R-:W-:Y:S04]  /*142e0*/  STL [R1+0xc4], R167 ;  /* 0x0000c4a701007387 */ /* 0x000fe80000100800 */
[----:B0-----:R0:W5:Y:S04]  /*142f0*/  LDL.LU R5, [R1+0x5f0] ;  /* 0x0005f00001057983 */ /* 0x0011680000300800 */
[----:B------:R1:W-:Y:S04]  /*14300*/  STL [R1+0x98], R121 ;  /* 0x0000987901007387 */ /* 0x0003e80000100800 */
[----:B-1----:R-:W4:Y:S04]  /*14310*/  LDL.LU R121, [R1+0x18] ;  /* 0x0000180001797983 */ /* 0x002f280000300800 */
[----:B------:R1:W-:Y:S01]  /*14320*/  STL [R1+0xb4], R101 ;  /* 0x0000b46501007387 */ /* 0x0003e20000100800 */
[----:B--2---:R-:W-:-:S03]  /*14330*/  IADD3 R168, P1, R168, UR18, RZ ;  /* 0x00000012a8a87c10 */ /* 0x004fc6000ff3e0ff */
[----:B-1----:R-:W2:Y:S04]  /*14340*/  LDL.LU R101, [R1+0x5ec] ;  /* 0x0005ec0001657983 */ /* 0x002ea80000300800 */
[----:B------:R-:W-:Y:S01]  /*14350*/  STL [R1+0x90], R168 ;  /* 0x000090a801007387 */ /* 0x000fe20000100800 */
[----:B------:R-:W-:Y:S02]  /*14360*/  IADD3 R209, P5, R209, UR18, RZ ;  /* 0x00000012d1d17c10 */ /* 0x000fe4000ffbe0ff */
[----:B------:R-:W-:Y:S02]  /*14370*/  IADD3.X R241, R241, UR19, RZ, P3, !PT ;  /* 0x00000013f1f17c10 */ /* 0x000fe40009ffe4ff */
[----:B------:R-:W-:Y:S02]  /*14380*/  IADD3.X R240, R240, UR19, RZ, P6, !PT ;  /* 0x00000013f0f07c10 */ /* 0x000fe4000b7fe4ff */
[----:B------:R-:W-:-:S02]  /*14390*/  IADD3.X R17, R17, UR19, RZ, P5, !PT ;  /* 0x0000001311117c10 */ /* 0x000fc4000affe4ff */
[----:B------:R-:W-:Y:S02]  /*143a0*/  IADD3 R195, P5, R195, UR18, RZ ;  /* 0x00000012c3c37c10 */ /* 0x000fe4000ffbe0ff */
[----:B------:R-:W-:Y:S02]  /*143b0*/  IADD3.X R171, R171, UR19, RZ, P2, !PT ;  /* 0x00000013abab7c10 */ /* 0x000fe400097fe4ff */
[----:B------:R-:W-:Y:S02]  /*143c0*/  IADD3 R208, P2, R208, UR18, RZ ;  /* 0x00000012d0d07c10 */ /* 0x000fe4000ff5e0ff */
[----:B------:R-:W-:Y:S02]  /*143d0*/  IADD3.X R172, R172, UR19, RZ, P1, !PT ;  /* 0x00000013acac7c10 */ /* 0x000fe40008ffe4ff */
[----:B------:R-:W-:Y:S02]  /*143e0*/  IADD3 R225, P1, R225, UR18, RZ ;  /* 0x00000012e1e17c10 */ /* 0x000fe4000ff3e0ff */
[----:B------:R-:W-:-:S02]  /*143f0*/  IADD3 R177, P3, R177, UR18, RZ ;  /* 0x00000012b1b17c10 */ /* 0x000fc4000ff7e0ff */
[----:B------:R-:W-:Y:S02]  /*14400*/  IADD3 R210, P6, R210, UR18, RZ ;  /* 0x00000012d2d27c10 */ /* 0x000fe4000ffde0ff */
[----:B------:R-:W-:-:S05]  /*14410*/  IADD3 R10, P4, R10, UR18, RZ ;  /* 0x000000120a0a7c10 */ /* 0x000fca000ff9e0ff */
[----:B------:R1:W-:Y:S04]  /*14420*/  STL [R1+0x88], R10 ;  /* 0x0000880a01007387 */ /* 0x0003e80000100800 */
[----:B-1----:R-:W2:Y:S04]  /*14430*/  LDL.LU R10, [R1+0x5e8] ;  /* 0x0005e800010a7983 */ /* 0x002ea80000300800 */
[----:B------:R1:W-:Y:S04]  /*14440*/  STL [R1+0xac], R109 ;  /* 0x0000ac6d01007387 */ /* 0x0003e80000100800 */
[----:B-1----:R-:W2:Y:S04]  /*14450*/  LDL.LU R109, [R1+0x5e4] ;  /* 0x0005e400016d7983 */ /* 0x002ea80000300800 */
[----:B------:R1:W-:Y:S04]  /*14460*/  STL [R1+0x80], R20 ;  /* 0x0000801401007387 */ /* 0x0003e80000100800 */
[----:B-1----:R-:W2:Y:S04]  /*14470*/  LDL.LU R20, [R1+0x5e0] ;  /* 0x0005e00001147983 */ /* 0x002ea80000300800 */
[----:B------:R1:W-:Y:S01]  /*14480*/  STL [R1+0xa4], R193 ;  /* 0x0000a4c101007387 */ /* 0x0003e20000100800 */
[----:B---3--:R-:W-:-:S03]  /*14490*/  IADD3.X R224, R224, UR19, RZ, P4, !PT ;  /* 0x00000013e0e07c10 */ /* 0x008fc6000a7fe4ff */
[----:B-1----:R-:W3:Y:S04]  /*144a0*/  LDL.LU R193, [R1+0x5dc] ;  /* 0x0005dc0001c17983 */ /* 0x002ee80000300800 */
[----:B------:R1:W-:Y:S04]  /*144b0*/  STL [R1+0x78], R99 ;  /* 0x0000786301007387 */ /* 0x0003e80000100800 */
[----:B-1----:R-:W2:Y:S04]  /*144c0*/  LDL.LU R99, [R1+0x5d8] ;  /* 0x0005d80001637983 */ /* 0x002ea80000300800 */
[----:B------:R1:W-:Y:S01]  /*144d0*/  STL [R1+0x9c], R6 ;  /* 0x00009c0601007387 */ /* 0x0003e20000100800 */
[----:B------:R-:W-:-:S03]  /*144e0*/  IADD3 R174, P4, R174, UR18, RZ ;  /* 0x00000012aeae7c10 */ /* 0x000fc6000ff9e0ff */
[----:B-1----:R0:W5:Y:S04]  /*144f0*/  LDL.LU R6, [R1+0x5d4] ;  /* 0x0005d40001067983 */ /* 0x0021680000300800 */
[----:B------:R1:W-:Y:S04]  /*14500*/  STL [R1+0x70], R209 ;  /* 0x000070d101007387 */ /* 0x0003e80000100800 */
[----:B-1----:R-:W3:Y:S04]  /*14510*/  LDL.LU R209, [R1+0x5d0] ;  /* 0x0005d00001d17983 */ /* 0x002ee80000300800 */
[----:B------:R1:W-:Y:S04]  /*14520*/  STL [R1+0x68], R208 ;  /* 0x000068d001007387 */ /* 0x0003e80000100800 */
[----:B-1----:R-:W2:Y:S04]  /*14530*/  LDL.LU R208, [R1+0x5cc] ;  /* 0x0005cc0001d07983 */ /* 0x002ea80000300800 */
[----:B------:R-:W-:Y:S04]  /*14540*/  STL [R1+0x94], R171 ;  /* 0x000094ab01007387 */ /* 0x000fe80000100800 */
[----:B------:R1:W-:Y:S04]  /*14550*/  STL [R1+0x60], R225 ;  /* 0x000060e101007387 */ /* 0x0003e80000100800 */
[----:B-1----:R-:W3:Y:S04]  /*14560*/  LDL.LU R225, [R1+0x5c8] ;  /* 0x0005c80001e17983 */ /* 0x002ee80000300800 */
[----:B------:R-:W-:Y:S04]  /*14570*/  STL [R1+0x8c], R172 ;  /* 0x00008cac01007387 */ /* 0x000fe80000100800 */
[----:B------:R1:W-:Y:S04]  /*14580*/  STL [R1+0x84], R224 ;  /* 0x000084e001007387 */ /* 0x0003e80000100800 */
[----:B-1----:R-:W2:Y:S04]  /*14590*/  LDL.LU R224, [R1+0x5c4] ;  /* 0x0005c40001e07983 */ /* 0x002ea80000300800 */
[----:B------:R1:W-:Y:S04]  /*145a0*/  STL [R1+0x7c], R241 ;  /* 0x00007cf101007387 */ /* 0x0003e80000100800 */
[----:B-1----:R-:W3:Y:S04]  /*145b0*/  LDL.LU R241, [R1+0x5c0] ;  /* 0x0005c00001f17983 */ /* 0x002ee80000300800 */
[----:B------:R-:W-:Y:S04]  /*145c0*/  STL [R1+0x58], R174 ;  /* 0x000058ae01007387 */ /* 0x000fe80000100800 */
[----:B------:R1:W-:Y:S04]  /*145d0*/  STL [R1+0x74], R240 ;  /* 0x000074f001007387 */ /* 0x0003e80000100800 */
[----:B-1----:R-:W2:Y:S04]  /*145e0*/  LDL.LU R240, [R1+0x5bc] ;  /* 0x0005bc0001f07983 */ /* 0x002ea80000300800 */
[----:B------:R-:W-:Y:S04]  /*145f0*/  STL [R1+0x50], R177 ;  /* 0x000050b101007387 */ /* 0x000fe80000100800 */
[----:B------:R1:W-:Y:S04]  /*14600*/  STL [R1+0x48], R210 ;  /* 0x000048d201007387 */ /* 0x0003e80000100800 */
[----:B-1----:R-:W3:Y:S04]  /*14610*/  LDL.LU R210, [R1+0x5b8] ;  /* 0x0005b80001d27983 */ /* 0x002ee80000300800 */
[----:B------:R1:W-:Y:S04]  /*14620*/  STL [R1+0x6c], R17 ;  /* 0x00006c1101007387 */ /* 0x0003e80000100800 */
[----:B-1----:R-:W2:Y:S04]  /*14630*/  LDL.LU R17, [R1+0x5b4] ;  /* 0x0005b40001117983 */ /* 0x002ea80000300800 */
[----:B------:R1:W-:Y:S04]  /*14640*/  STL [R1+0x40], R195 ;  /* 0x000040c301007387 */ /* 0x0003e80000100800 */
[----:B-1----:R-:W2:Y:S01]  /*14650*/  LDL.LU R195, [R1+0x5b0] ;  /* 0x0005b00001c37983 */ /* 0x002ea20000300800 */
[----:B------:R-:W-:-:S02]  /*14660*/  IADD3.X R7, R7, UR19, RZ, P2, !PT ;  /* 0x0000001307077c10 */ /* 0x000fc400097fe4ff */
[----:B------:R-:W-:Y:S02]  /*14670*/  IADD3 R102, P2, R102, UR18, RZ ;  /* 0x0000001266667c10 */ /* 0x000fe4000ff5e0ff */
[----:B------:R-:W-:Y:S01]  /*14680*/  IADD3.X R11, R11, UR19, RZ, P1, !PT ;  /* 0x000000130b0b7c10 */ /* 0x000fe20008ffe4ff */
[----:B------:R1:W-:Y:S01]  /*14690*/  STL [R1+0x64], R7 ;  /* 0x0000640701007387 */ /* 0x0003e20000100800 */
[----:B------:R-:W-:Y:S02]  /*146a0*/  IADD3 R110, P1, R110, UR18, RZ ;  /* 0x000000126e6e7c10 */ /* 0x000fe4000ff3e0ff */
[----:B------:R-:W-:Y:S02]  /*146b0*/  IADD3.X R120, R120, UR19, RZ, P4, !PT ;  /* 0x0000001378787c10 */ /* 0x000fe4000a7fe4ff */
[----:B------:R-:W-:Y:S01]  /*146c0*/  IADD3 R22, P4, R22, UR18, RZ ;  /* 0x0000001216167c10 */ /* 0x000fe2000ff9e0ff */
[----:B-1----:R0:W5:Y:S04]  /*146d0*/  LDL.LU R7, [R1+0x5ac] ;  /* 0x0005ac0001077983 */ /* 0x0021680000300800 */
[----:B------:R1:W-:Y:S01]  /*146e0*/  STL [R1+0x38], R102 ;  /* 0x0000386601007387 */ /* 0x0003e20000100800 */
[----:B------:R-:W-:-:S03]  /*146f0*/  IADD3.X R8, R8, UR19, RZ, P6, !PT ;  /* 0x0000001308087c10 */ /* 0x000fc6000b7fe4ff */
[----:B-1----:R-:W2:Y:S04]  /*14700*/  LDL.LU R102, [R1+0x5a8] ;  /* 0x0005a80001667983 */ /* 0x002ea80000300800 */
[----:B------:R1:W-:Y:S01]  /*14710*/  STL [R1+0x5c], R11 ;  /* 0x00005c0b01007387 */ /* 0x0003e20000100800 */
[----:B------:R-:W-:-:S03]  /*14720*/  IADD3.X R211, R211, UR19, RZ, P5, !PT ;  /* 0x00000013d3d37c10 */ /* 0x000fc6000affe4ff */
[----:B-1----:R-:W2:Y:S04]  /*14730*/  LDL.LU R11, [R1+0x5a4] ;  /* 0x0005a400010b7983 */ /* 0x002ea80000300800 */
[----:B------:R1:W-:Y:S01]  /*14740*/  STL [R1+0x30], R110 ;  /* 0x0000306e01007387 */ /* 0x0003e20000100800 */
[----:B----4-:R-:W-:-:S03]  /*14750*/  IADD3 R121, P6, R121, UR18, RZ ;  /* 0x0000001279797c10 */ /* 0x010fc6000ffde0ff */
[----:B-1----:R-:W4:Y:S04]  /*14760*/  LDL.LU R110, [R1+0x5a0] ;  /* 0x0005a000016e7983 */ /* 0x002f280000300800 */
[----:B------:R1:W-:Y:S01]  /*14770*/  STL [R1+0x28], R22 ;  /* 0x0000281601007387 */ /* 0x0003e20000100800 */
[----:B------:R-:W-:-:S03]  /*14780*/  IADD3.X R227, R227, UR19, RZ, P2, !PT ;  /* 0x00000013e3e37c10 */ /* 0x000fc600097fe4ff */
[----:B-1----:R-:W4:Y:S04]  /*14790*/  LDL.LU R22, [R1+0x59c] ;  /* 0x00059c0001167983 */ /* 0x002f280000300800 */
[----:B------:R-:W-:Y:S01]  /*147a0*/  STL [R1+0x54], R120 ;  /* 0x0000547801007387 */ /* 0x000fe20000100800 */
[----:B------:R-:W-:Y:S02]  /*147b0*/  IADD3 R90, P2, R90, UR18, RZ ;  /* 0x000000125a5a7c10 */ /* 0x000fe4000ff5e0ff */
[----:B---3--:R-:W-:Y:S02]  /*147c0*/  IADD3 R210, P5, R210, UR18, RZ ;  /* 0x00000012d2d27c10 */ /* 0x008fe4000ffbe0ff */
[----:B--2---:R-:W-:Y:S02]  /*147d0*/  IADD3.X R195, R195, UR19, RZ, P3, !PT ;  /* 0x00000013c3c37c10 */ /* 0x004fe40009ffe4ff */
[----:B------:R-:W-:-:S03]  /*147e0*/  IADD3 R194, P3, R194, UR18, RZ ;  /* 0x00000012c2c27c10 */ /* 0x000fc6000ff7e0ff */
[----:B------:R1:W-:Y:S04]  /*147f0*/  STL [R1+0x4c], R195 ;  /* 0x00004cc301007387 */ /* 0x0003e80000100800 */
[----:B-1----:R-:W2:Y:S04]  /*14800*/  LDL.LU R195, [R1+0x598] ;  /* 0x0005980001c37983 */ /* 0x002ea80000300800 */
[----:B------:R1:W-:Y:S04]  /*14810*/  STL [R1+0x20], R194 ;  /* 0x000020c201007387 */ /* 0x0003e80000100800 */
[----:B-1----:R-:W3:Y:S04]  /*14820*/  LDL.LU R194, [R1+0x594] ;  /* 0x0005940001c27983 */ /* 0x002ee80000300800 */
[----:B------:R1:W-:Y:S04]  /*14830*/  STL [R1+0x44], R8 ;  /* 0x0000440801007387 */ /* 0x0003e80000100800 */
[----:B-1----:R0:W5:Y:S04]  /*14840*/  LDL.LU R8, [R1+0x590] ;  /* 0x0005900001087983 */ /* 0x0021680000300800 */
[----:B------:R1:W-:Y:S04]  /*14850*/  STL [R1+0x3c], R211 ;  /* 0x00003cd301007387 */ /* 0x0003e80000100800 */
[----:B-1----:R-:W4:Y:S04]  /*14860*/  LDL.LU R211, [R1+0x58c] ;  /* 0x00058c0001d37983 */ /* 0x002f280000300800 */
[----:B------:R-:W-:Y:S04]  /*14870*/  STL [R1+0x18], R121 ;  /* 0x0000187901007387 */ /* 0x000fe80000100800 */
[----:B------:R1:W-:Y:S04]  /*14880*/  STL [R1+0x10], R210 ;  /* 0x000010d201007387 */ /* 0x0003e80000100800 */
[----:B-1----:R-:W4:Y:S04]  /*14890*/  LDL.LU R210, [R1+0x588] ;  /* 0x0005880001d27983 */ /* 0x002f280000300800 */
[----:B------:R1:W-:Y:S04]  /*148a0*/  STL [R1+0x34], R227 ;  /* 0x000034e301007387 */ /* 0x0003e80000100800 */
[----:B-1----:R-:W4:Y:S04]  /*148b0*/  LDL.LU R227, [R1+0x584] ;  /* 0x0005840001e37983 */ /* 0x002f280000300800 */
[----:B------:R1:W-:Y:S04]  /*148c0*/  STL [R1+0x8], R90 ;  /* 0x0000085a01007387 */ /* 0x0003e80000100800 */
[----:B-1----:R-:W2:Y:S01]  /*148d0*/  LDL.LU R90, [R1+0x580] ;  /* 0x00058000015a7983 */ /* 0x002ea20000300800 */
[----:B------:R-:W-:Y:S01]  /*148e0*/  WARPGROUP.ARRIVE ;  /* 0x00000000000079c5 */ /* 0x000fe20000000000 */
[----:B------:R-:W-:Y:S01]  /*148f0*/  UMOV UR13, 0x40000040 ;  /* 0x40000040000d7882 */ /* 0x000fe20000000000 */
[----:B------:R-:W-:-:S04]  /*14900*/  UMOV UR15, 0x40000040 ;  /* 0x40000040000f7882 */ /* 0x000fc80000000000 */
[----:B------:R-:W-:Y:S01]  /*14910*/  QGMMA.64x128x32.F32.E4M3.E4M3 R24, gdesc[UR12], R24 ;  /* 0x01e000000c1879f3 */ /* 0x000fe20008700818 */
[----:B------:R-:W-:Y:S02]  /*14920*/  IADD3.X R226, R226, UR19, RZ, P1, !PT ;  /* 0x00000013e2e27c10 */ /* 0x000fe40008ffe4ff */
[----:B------:R-:W-:Y:S02]  /*14930*/  IADD3 R243, P1, R243, UR18, RZ ;  /* 0x00000012f3f37c10 */ /* 0x000fe4000ff3e0ff */
[----:B------:R-:W-:Y:S01]  /*14940*/  IADD3.X R242, R242, UR19, RZ, P4, !PT ;  /* 0x00000013f2f27c10 */ /* 0x000fe2000a7fe4ff */
[----:B------:R1:W-:Y:S04]  /*14950*/  STL [R1+0x2c], R226 ;  /* 0x00002ce201007387 */ /* 0x0003e80000100800 */
[----:B-1----:R-:W4:Y:S04]  /*14960*/  LDL.LU R226, [R1+0x57c] ;  /* 0x00057c0001e27983 */ /* 0x002f280000300800 */
[----:B------:R1:W-:Y:S04]  /*14970*/  STL [R1], R243 ;  /* 0x000000f301007387 */ /* 0x0003e80000100800 */
[----:B-1----:R-:W3:Y:S04]  /*14980*/  LDL.LU R243, [R1+0x578] ;  /* 0x0005780001f37983 */ /* 0x002ee80000300800 */
[----:B------:R1:W-:Y:S04]  /*14990*/  STL [R1+0x24], R242 ;  /* 0x000024f201007387 */ /* 0x0003e80000100800 */
[----:B-1----:R-:W4:Y:S01]  /*149a0*/  LDL.LU R242, [R1+0x574] ;  /* 0x0005740001f27983 */ /* 0x002f220000300800 */
[----:B------:R-:W-:-:S02]  /*149b0*/  IADD3.X R190, R190, UR19, RZ, P3, !PT ;  /* 0x00000013bebe7c10 */ /* 0x000fc40009ffe4ff */
[----:B------:R-:W-:Y:S02]  /*149c0*/  IADD3.X R17, R17, UR19, RZ, P5, !PT ;  /* 0x0000001311117c10 */ /* 0x000fe4000affe4ff */
[----:B------:R-:W-:Y:S01]  /*149d0*/  IADD3.X R192, R192, UR19, RZ, P2, !PT ;  /* 0x00000013c0c07c10 */ /* 0x000fe200097fe4ff */
[----:B------:R-:W-:-:S12]  /*149e0*/  QGMMA.64x128x32.F32.E4M3.E4M3 R24, gdesc[UR8], R24 ;  /* 0x01e00000081879f3 */ /* 0x000fd80008700818 */
[----:B------:R-:W-:Y:S01]  /*149f0*/  QGMMA.64x128x32.F32.E4M3.E4M3 R24, gdesc[UR28], R24 ;  /* 0x01e000001c1879f3 */ /* 0x000fe20008700818 */
[----:B--2---:R-:W-:-:S05]  /*14a00*/  IADD3.X R90, R90, UR19, RZ, P6, !PT ;  /* 0x000000135a5a7c10 */ /* 0x004fca000b7fe4ff */
[----:B------:R1:W-:Y:S04]  /*14a10*/  STL [R1+0x14], R90 ;  /* 0x0000145a01007387 */ /* 0x0003e80000100800 */
[----:B------:R-:W-:Y:S04]  /*14a20*/  STL [R1+0x1c], R190 ;  /* 0x00001cbe01007387 */ /* 0x000fe80000100800 */
[----:B-1----:R-:W2:Y:S04]  /*14a30*/  LDL.LU R90, [R1+0x570] ;  /* 0x00057000015a7983 */ /* 0x002ea80000300800 */
[----:B------:R1:W-:Y:S04]  /*14a40*/  STL [R1+0xc], R17 ;  /* 0x00000c1101007387 */ /* 0x0003e80000100800 */
[----:B-1----:R-:W2:Y:S01]  /*14a50*/  LDL.LU R17, [R1+0x56c] ;  /* 0x00056c0001117983 */ /* 0x002ea20000300800 */
[----:B------:R-:W-:Y:S03]  /*14a60*/  QGMMA.64x128x32.F32.E4M3.E4M3 R24, gdesc[UR24], R24, gsb0 ;  /* 0x01e00000181879f3 */ /* 0x000fe60008000818 */
[----:B------:R-:W2:Y:S04]  /*14a70*/  LDL.LU R190, [R1+0x458] ;  /* 0x0004580001be7983 */ /* 0x000ea80000300800 */
[----:B------:R1:W-:Y:S04]  /*14a80*/  STL [R1+0x4], R192 ;  /* 0x000004c001007387 */ /* 0x0003e80000100800 */
[----:B-1----:R-:W2:Y:S01]  /*14a90*/  LDL.LU R192, [R1+0x43c] ;  /* 0x00043c0001c07983 */ /* 0x002ea20000300800 */
[----:B---3--:R-:W-:-:S04]  /*14aa0*/  IADD3 R243, P2, R243, UR18, RZ ;  /* 0x00000012f3f37c10 */ /* 0x008fc8000ff5e0ff */
[----:B----4-:R-:W-:Y:S02]  /*14ab0*/  IADD3.X R242, R242, UR19, RZ, P2, !PT ;  /* 0x00000013f2f27c10 */ /* 0x010fe400097fe4ff */
[----:B------:R-:W-:-:S04]  /*14ac0*/  IADD3 R231, P2, R231, UR18, RZ ;  /* 0x00000012e7e77c10 */ /* 0x000fc8000ff5e0ff */
[----:B------:R-:W-:Y:S02]  /*14ad0*/  IADD3.X R230, R230, UR19, RZ, P2, !PT ;  /* 0x00000013e6e67c10 */ /* 0x000fe400097fe4ff */
[----:B------:R-:W-:-:S04]  /*14ae0*/  IADD3 R219, P2, R219, UR18, RZ ;  /* 0x00000012dbdb7c10 */ /* 0x000fc8000ff5e0ff */
[----:B------:R-:W-:Y:S02]  /*14af0*/  IADD3.X R218, R218, UR19, RZ, P2, !PT ;  /* 0x00000013dada7c10 */ /* 0x000fe400097fe4ff */
[----:B------:R-:W-:-:S04]  /*14b00*/  IADD3 R207, P2, R207, UR18, RZ ;  /* 0x00000012cfcf7c10 */ /* 0x000fc8000ff5e0ff */
[----:B------:R-:W-:Y:S02]  /*14b10*/  IADD3.X R206, R206, UR19, RZ, P2, !PT ;  /* 0x00000013cece7c10 */ /* 0x000fe400097fe4ff */
[----:B------:R-:W-:Y:S02]  /*14b20*/  IADD3 R195, P2, R195, UR18, RZ ;  /* 0x00000012c3c37c10 */ /* 0x000fe4000ff5e0ff */
[----:B------:R-:W-:Y:S02]  /*14b30*/  IADD3 R251, P4, R251, UR18, RZ ;  /* 0x00000012fbfb7c10 */ /* 0x000fe4000ff9e0ff */
[----:B------:R-:W-:Y:S02]  /*14b40*/  IADD3 R249, P3, R249, UR18, RZ ;  /* 0x00000012f9f97c10 */ /* 0x000fe4000ff7e0ff */
[----:B------:R-:W-:Y:S02]  /*14b50*/  IADD3 R247, P6, R247, UR18, RZ ;  /* 0x00000012f7f77c10 */ /* 0x000fe4000ffde0ff */
[----:B------:R-:W-:-:S02]  /*14b60*/  IADD3 R245, P5, R245, UR18, RZ ;  /* 0x00000012f5f57c10 */ /* 0x000fc4000ffbe0ff */
[----:B------:R-:W-:Y:S02]  /*14b70*/  IADD3.X R194, R194, UR19, RZ, P2, !PT ;  /* 0x00000013c2c27c10 */ /* 0x000fe400097fe4ff */
[----:B------:R-:W-:Y:S02]  /*14b80*/  IADD3 R112, P2, R112, UR18, RZ ;  /* 0x0000001270707c10 */ /* 0x000fe4000ff5e0ff */
[----:B------:R-:W-:Y:S02]  /*14b90*/  IADD3.X R252, R252, UR19, RZ, P1, !PT ;  /* 0x00000013fcfc7c10 */ /* 0x000fe40008ffe4ff */
[----:B------:R-:W-:Y:S02]  /*14ba0*/  IADD3.X R250, R250, UR19, RZ, P4, !PT ;  /* 0x00000013fafa7c10 */ /* 0x000fe4000a7fe4ff */
[----:B------:R-:W-:Y:S02]  /*14bb0*/  IADD3.X R248, R248, UR19, RZ, P3, !PT ;  /* 0x00000013f8f87c10 */ /* 0x000fe40009ffe4ff */
[----:B------:R-:W-:-:S02]  /*14bc0*/  IADD3.X R246, R246, UR19, RZ, P6, !PT ;  /* 0x00000013f6f67c10 */ /* 0x000fc4000b7fe4ff */
        /* <DEDUP_REMOVED lines=31> */
[----:B------:R-:W-:Y:S02]  /*14dc0*/  IADD3.X R216, R216, UR19, RZ, P1, !PT ;  /* 0x00000013d8d87c10 */ /* 0x000fe40008ffe4ff */
[----:B------:R-:W-:Y:S02]  /*14dd0*/  IADD3.X R214, R214, UR19, RZ, P4, !PT ;  /* 0x00000013d6d67c10 */ /* 0x000fe4000a7fe4ff */
[----:B------:R-:W-:Y:S02]  /*14de0*/  IADD3.X R212, R212, UR19, RZ, P3, !PT ;  /* 0x00000013d4d47c10 */ /* 0x000fe40009ffe4ff */
[----:B------:R-:W-:Y:S02]  /*14df0*/  IADD3.X R210, R210, UR19, RZ, P6, !PT ;  /* 0x00000013d2d27c10 */ /* 0x000fe4000b7fe4ff */
[----:B------:R-:W-:-:S02]  /*14e00*/  IADD3.X R208, R208, UR19, RZ, P5, !PT ;  /* 0x00000013d0d07c10 */ /* 0x000fc4000affe4ff */
[----:B------:R-:W-:Y:S02]  /*14e10*/  IADD3 R205, P1, R205, UR18, RZ ;  /* 0x00000012cdcd7c10 */ /* 0x000fe4000ff3e0ff */
[----:B------:R-:W-:Y:S02]  /*14e20*/  IADD3 R203, P4, R203, UR18, RZ ;  /* 0x00000012cbcb7c10 */ /* 0x000fe4000ff9e0ff */
[----:B------:R-:W-:Y:S02]  /*14e30*/  IADD3 R201, P3, R201, UR18, RZ ;  /* 0x00000012c9c97c10 */ /* 0x000fe4000ff7e0ff */
[----:B------:R-:W-:Y:S02]  /*14e40*/  IADD3 R199, P6, R199, UR18, RZ ;  /* 0x00000012c7c77c10 */ /* 0x000fe4000ffde0ff */
[----:B------:R-:W-:Y:S02]  /*14e50*/  IADD3 R197, P5, R197, UR18, RZ ;  /* 0x00000012c5c57c10 */ /* 0x000fe4000ffbe0ff */
[----:B------:R-:W-:-:S02]  /*14e60*/  IADD3.X R204, R204, UR19, RZ, P1, !PT ;  /* 0x00000013cccc7c10 */ /* 0x000fc40008ffe4ff */
[----:B------:R-:W-:Y:S02]  /*14e70*/  IADD3.X R202, R202, UR19, RZ, P4, !PT ;  /* 0x00000013caca7c10 */ /* 0x000fe4000a7fe4ff */
[----:B------:R-:W-:Y:S02]  /*14e80*/  IADD3.X R200, R200, UR19, RZ, P3, !PT ;  /* 0x00000013c8c87c10 */ /* 0x000fe40009ffe4ff */
[----:B------:R-:W-:Y:S02]  /*14e90*/  IADD3.X R198, R198, UR19, RZ, P6, !PT ;  /* 0x00000013c6c67c10 */ /* 0x000fe4000b7fe4ff */
[----:B------:R-:W-:Y:S01]  /*14ea0*/  IADD3.X R196, R196, UR19, RZ, P5, !PT ;  /* 0x00000013c4c47c10 */ /* 0x000fe2000affe4ff */
[----:B------:R-:W-:Y:S01]  /*14eb0*/  UIADD3 UR4, UR4, 0x1, URZ ;  /* 0x0000000104047890 */ /* 0x000fe2000fffe03f */
[----:B------:R-:W-:Y:S02]  /*14ec0*/  IADD3 R193, P1, R193, UR18, RZ ;  /* 0x00000012c1c17c10 */ /* 0x000fe4000ff3e0ff */
[----:B------:R-:W-:-:S02]  /*14ed0*/  IADD3 R116, P4, R116, UR18, RZ ;  /* 0x0000001274747c10 */ /* 0x000fc4000ff9e0ff */
[----:B------:R-:W-:Y:S02]  /*14ee0*/  IADD3 R115, P3, R115, UR18, RZ ;  /* 0x0000001273737c10 */ /* 0x000fe4000ff7e0ff */
[----:B------:R-:W-:Y:S02]  /*14ef0*/  IADD3 R114, P6, R114, UR18, RZ ;  /* 0x0000001272727c10 */ /* 0x000fe4000ffde0ff */
[----:B------:R-:W-:Y:S02]  /*14f00*/  IADD3 R113, P5, R113, UR18, RZ ;  /* 0x0000001271717c10 */ /* 0x000fe4000ffbe0ff */
[----:B------:R-:W-:Y:S02]  /*14f10*/  IADD3.X R99, R99, UR19, RZ, P1, !PT ;  /* 0x0000001363637c10 */ /* 0x000fe40008ffe4ff */
[----:B------:R-:W-:Y:S02]  /*14f20*/  IADD3.X R97, R97, UR19, RZ, P4, !PT ;  /* 0x0000001361617c10 */ /* 0x000fe4000a7fe4ff */
[----:B------:R-:W-:-:S02]  /*14f30*/  IADD3.X R95, R95, UR19, RZ, P3, !PT ;  /* 0x000000135f5f7c10 */ /* 0x000fc40009ffe4ff */
[----:B------:R-:W-:Y:S02]  /*14f40*/  IADD3.X R93, R93, UR19, RZ, P6, !PT ;  /* 0x000000135d5d7c10 */ /* 0x000fe4000b7fe4ff */
[----:B------:R-:W-:Y:S02]  /*14f50*/  IADD3.X R91, R91, UR19, RZ, P5, !PT ;  /* 0x000000135b5b7c10 */ /* 0x000fe4000affe4ff */
[----:B------:R-:W-:Y:S02]  /*14f60*/  IADD3 R111, P1, R111, UR18, RZ ;  /* 0x000000126f6f7c10 */ /* 0x000fe4000ff3e0ff */
[----:B------:R-:W-:Y:S02]  /*14f70*/  IADD3 R110, P4, R110, UR18, RZ ;  /* 0x000000126e6e7c10 */ /* 0x000fe4000ff9e0ff */
[----:B------:R-:W-:Y:S02]  /*14f80*/  IADD3 R109, P3, R109, UR18, RZ ;  /* 0x000000126d6d7c10 */ /* 0x000fe4000ff7e0ff */
[----:B------:R-:W-:-:S02]  /*14f90*/  IADD3 R108, P6, R108, UR18, RZ ;  /* 0x000000126c6c7c10 */ /* 0x000fc4000ffde0ff */
[----:B------:R-:W-:Y:S02]  /*14fa0*/  IADD3 R107, P5, R107, UR18, RZ ;  /* 0x000000126b6b7c10 */ /* 0x000fe4000ffbe0ff */
[----:B------:R-:W-:Y:S02]  /*14fb0*/  ISETP.NE.U32.AND P0, PT, R119, UR4, PT ;  /* 0x0000000477007c0c */ /* 0x000fe4000bf05070 */
        /* <DEDUP_REMOVED lines=15> */
[----:B------:R-:W-:-:S02]  /*150b0*/  IADD3 R98, P1, R98, UR18, RZ ;  /* 0x0000001262627c10 */ /* 0x000fc4000ff3e0ff */
[----:B------:R-:W-:Y:S02]  /*150c0*/  IADD3 R96, P4, R96, UR18, RZ ;  /* 0x0000001260607c10 */ /* 0x000fe4000ff9e0ff */
[----:B------:R-:W-:Y:S02]  /*150d0*/  IADD3 R94, P3, R94, UR18, RZ ;  /* 0x000000125e5e7c10 */ /* 0x000fe4000ff7e0ff */
[----:B------:R-:W-:Y:S01]  /*150e0*/  IADD3 R92, P6, R92, UR18, RZ ;  /* 0x000000125c5c7c10 */ /* 0x000fe2000ffde0ff */
[----:B------:R-:W-:Y:S02]  /*150f0*/  WARPGROUP.DEPBAR.LE gsb0, 0x0 ;  /* 0x00008000000079c5 */ /* 0x000fe40000010000 */
[----:B------:R-:W-:Y:S02]  /*15100*/  IADD3.X R117, R117, UR19, RZ, P1, !PT ;  /* 0x0000001375757c10 */ /* 0x000fe40008ffe4ff */
[----:B------:R-:W-:Y:S02]  /*15110*/  IADD3.X R23, R23, UR19, RZ, P4, !PT ;  /* 0x0000001317177c10 */ /* 0x000fe4000a7fe4ff */
[----:B------:R-:W-:-:S02]  /*15120*/  IADD3.X R21, R21, UR19, RZ, P3, !PT ;  /* 0x0000001315157c10 */ /* 0x000fc40009ffe4ff */
[----:B------:R-:W-:Y:S02]  /*15130*/  IADD3.X R19, R19, UR19, RZ, P6, !PT ;  /* 0x0000001313137c10 */ /* 0x000fe4000b7fe4ff */
[----:B--2---:R-:W-:-:S05]  /*15140*/  IADD3 R190, P2, R190, UR17, RZ ;  /* 0x00000011bebe7c10 */ /* 0x004fca000ff5e0ff */
[----:B------:R0:W-:Y:S01]  /*15150*/  STL [R1+0x458], R190 ;  /* 0x000458be01007387 */ /* 0x0001e20000100800 */
[----:B------:R-:W-:-:S05]  /*15160*/  IADD3.X R192, R192, UR6, RZ, P2, !PT ;  /* 0x00000006c0c07c10 */ /* 0x000fca00097fe4ff */
[----:B------:R0:W-:Y:S01]  /*15170*/  STL [R1+0x43c], R192 ;  /* 0x00043cc001007387 */ /* 0x0001e20000100800 */
[----:B------:R-:W-:-:S04]  /*15180*/  IADD3 R90, P5, R90, UR18, RZ ;  /* 0x000000125a5a7c10 */ /* 0x000fc8000ffbe0ff */
[----:B------:R-:W-:Y:S01]  /*15190*/  IADD3.X R17, R17, UR19, RZ, P5, !PT ;  /* 0x0000001311117c10 */ /* 0x000fe2000affe4ff */
[----:B------:R-:W-:Y:S08]  /*151a0*/  @P0 BRA `(.L_x_2) ;  /* 0xffffff5400f40947 */ /* 0x000ff0000383ffff */
.L_x_1:
[----:B------:R-:W2:Y:S01]  /*151b0*/  LDL.LU R119, [R1+0x564] ;  /* 0x0005640001777983 */ /* 0x000ea20000300800 */
[----:B------:R-:W1:Y:S01]  /*151c0*/  S2R R10, SR_TID.X ;  /* 0x00000000000a7919 */ /* 0x000e620000002100 */
[----:B------:R-:W-:Y:S02]  /*151d0*/  F2FP.SATFINITE.E4M3.F32.PACK_AB_MERGE_C R24, R25, R24, RZ ;  /* 0x000000181918723e */ /* 0x000fe400048070ff */
[----:B------:R-:W-:Y:S01]  /*151e0*/  F2FP.SATFINITE.E4M3.F32.PACK_AB_MERGE_C R26, R27, R26, RZ ;  /* 0x0000001a1b1a723e */ /* 0x000fe200048070ff */
[----:B------:R-:W3:Y:S01]  /*151f0*/  LDL.LU R118, [R1+0x560] ;  /* 0x0005600001767983 */ /* 0x000ee20000300800 */
[----:B------:R-:W-:Y:S02]  /*15200*/  F2FP.SATFINITE.E4M3.F32.PACK_AB_MERGE_C R28, R29, R28, RZ ;  /* 0x0000001c1d1c723e */ /* 0x000fe400048070ff */
[----:B------:R-:W-:Y:S01]  /*15210*/  F2FP.SATFINITE.E4M3.F32.PACK_AB_MERGE_C R30, R31, R30, RZ ;  /* 0x0000001e1f1e723e */ /* 0x000fe200048070ff */
[----:B------:R-:W4:Y:S01]  /*15220*/  LDL.LU R14, [R1+0x568] ;  /* 0x00056800010e7983 */ /* 0x000f220000300800 */
[----:B------:R-:W-:-:S02]  /*15230*/  F2FP.SATFINITE.E4M3.F32.PACK_AB_MERGE_C R32, R33, R32, RZ ;  /* 0x000000202120723e */ /* 0x000fc400048070ff */
[----:B------:R-:W-:Y:S01]  /*15240*/  F2FP.SATFINITE.E4M3.F32.PACK_AB_MERGE_C R34, R35, R34, RZ ;  /* 0x000000222322723e */ /* 0x000fe200048070ff */
[----:B------:R-:W4:Y:S01]  /*15250*/  LDL.LU R88, [R1+0x55c] ;  /* 0x00055c0001587983 */ /* 0x000f220000300800 */
[----:B------:R-:W-:Y:S02]  /*15260*/  F2FP.SATFINITE.E4M3.F32.PACK_AB_MERGE_C R56, R57, R56, RZ ;  /* 0x000000383938723e */ /* 0x000fe400048070ff */
[----:B------:R-:W-:Y:S02]  /*15270*/  F2FP.SATFINITE.E4M3.F32.PACK_AB_MERGE_C R60, R61, R60, RZ ;  /* 0x0000003c3d3c723e */ /* 0x000fe400048070ff */
[----:B------:R-:W-:Y:S02]  /*15280*/  F2FP.SATFINITE.E4M3.F32.PACK_AB_MERGE_C R64, R65, R64, RZ ;  /* 0x000000404140723e */ /* 0x000fe400048070ff */
[----:B------:R-:W-:Y:S02]  /*15290*/  F2FP.SATFINITE.E4M3.F32.PACK_AB_MERGE_C R40, R41, R40, RZ ;  /* 0x000000282928723e */ /* 0x000fe400048070ff */
[----:B------:R-:W-:-:S02]  /*152a0*/  F2FP.SATFINITE.E4M3.F32.PACK_AB_MERGE_C R42, R43, R42, RZ ;  /* 0x0000002a2b2a723e */ /* 0x000fc400048070ff */
[----:B------:R-:W-:Y:S02]  /*152b0*/  F2FP.SATFINITE.E4M3.F32.PACK_AB_MERGE_C R44, R45, R44, RZ ;  /* 0x0000002c2d2c723e */ /* 0x000fe400048070ff */
        /* <DEDUP_REMOVED lines=11> */
[----:B------:R-:W-:Y:S01]  /*15370*/  F2FP.SATFINITE.E4M3.F32.PACK_AB_MERGE_C R82, R83, R82, RZ ;  /* 0x000000525352723e */ /* 0x000fe200048070ff */
[----:B------:R-:W-:Y:S01]  /*15380*/  USHF.L.U32 UR16, UR16, 0x7, URZ ;  /* 0x0000000710107899 */ /* 0x000fe2000800063f */
[----:B-----5:R-:W-:Y:S01]  /*15390*/  LOP3.LUT R8, R24, 0xffff, RZ, 0xc0, !PT ;  /* 0x0000ffff18087812 */ /* 0x020fe200078ec0ff */
[----:B------:R-:W-:Y:S01]  /*153a0*/  ULDC.64 UR8, c[0x0][0x228] ;  /* 0x00008a0000087ab9 */ /* 0x000fe20000000a00 */
[----:B------:R-:W-:Y:S01]  /*153b0*/  LOP3.LUT R26, R26, 0xffff, RZ, 0xc0, !PT ;  /* 0x0000ffff1a1a7812 */ /* 0x000fe200078ec0ff */
[----:B------:R-:W-:Y:S01]  /*153c0*/  ULDC UR4, c[0x0][0x22c] ;  /* 0x00008b0000047ab9 */ /* 0x000fe20000000800 */
[----:B------:R-:W-:Y:S01]  /*153d0*/  LOP3.LUT R32, R32, 0xffff, RZ, 0xc0, !PT ;  /* 0x0000ffff20207812 */ /* 0x000fe200078ec0ff */
[----:B------:R-:W-:Y:S01]  /*153e0*/  ULDC UR6, c[0x0][0x22c] ;  /* 0x00008b0000067ab9 */ /* 0x000fe20000000800 */
[----:B------:R-:W-:Y:S02]  /*153f0*/  LOP3.LUT R34, R34, 0xffff, RZ, 0xc0, !PT ;  /* 0x0000ffff22227812 */ /* 0x000fe400078ec0ff */
[----:B------:R-:W-:-:S02]  /*15400*/  LOP3.LUT R15, R28, 0xffff, RZ, 0xc0, !PT ;  /* 0x0000ffff1c0f7812 */ /* 0x000fc400078ec0ff */
[----:B------:R-:W-:Y:S02]  /*15410*/  LOP3.LUT R19, R30, 0xffff, RZ, 0xc0, !PT ;  /* 0x0000ffff1e137812 */ /* 0x000fe400078ec0ff */
[----:B------:R-:W-:Y:S02]  /*15420*/  LOP3.LUT R56, R56, 0xffff, RZ, 0xc0, !PT ;  /* 0x0000ffff38387812 */ /* 0x000fe400078ec0ff */
[----:B------:R-:W-:Y:S02]  /*15430*/  LOP3.LUT R31, R60, 0xffff, RZ, 0xc0, !PT ;  /* 0x0000ffff3c1f7812 */ /* 0x000fe400078ec0ff */
[----:B------:R-:W-:Y:S02]  /*15440*/  LOP3.LUT R64, R64, 0xffff, RZ, 0xc0, !PT ;  /* 0x0000ffff40407812 */ /* 0x000fe400078ec0ff */
[--C-:B------:R-:W-:Y:S02]  /*15450*/  PRMT R5, R32, 0x3340, R1.reuse ;  /* 0x0000334020057816 */ /* 0x100fe40000000001 */
[----:B------:R-:W-:-:S02]  /*15460*/  PRMT R7, R34, 0x3340, R1 ;  /* 0x0000334022077816 */ /* 0x000fc40000000001 */
[----:B------:R-:W-:Y:S02]  /*15470*/  PRMT R2, R8, 0x3340, R15 ;  /* 0x0000334008027816 */ /* 0x000fe4000000000f */
[----:B------:R-:W-:Y:S02]  /*15480*/  PRMT R4, R26, 0x3340, R19 ;  /* 0x000033401a047816 */ /* 0x000fe40000000013 */
[----:B------:R-:W-:Y:S02]  /*15490*/  LOP3.LUT R40, R40, 0xffff, RZ, 0xc0, !PT ;  /* 0x0000ffff28287812 */ /* 0x000fe400078ec0ff */
[----:B------:R-:W-:Y:S02]  /*154a0*/  LOP3.LUT R42, R42, 0xffff, RZ, 0xc0, !PT ;  /* 0x0000ffff2a2a7812 */ /* 0x000fe400078ec0ff */
[----:B------:R-:W-:Y:S02]  /*154b0*/  LOP3.LUT R21, R44, 0xffff, RZ, 0xc0, !PT ;  /* 0x0000ffff2c157812 */ /* 0x000fe400078ec0ff */
[----:B------:R-:W-:-:S02]  /*154c0*/  LOP3.LUT R27, R46, 0xffff, RZ, 0xc0, !PT ;  /* 0x0000ffff2e1b7812 */ /* 0x000fc400078ec0ff */
[----:B------:R-:W-:Y:S02]  /*154d0*/  LOP3.LUT R48, R48, 0xffff, RZ, 0xc0, !PT ;  /* 0x0000ffff30307812 */ /* 0x000fe400078ec0ff */
[----:B------:R-:W-:Y:S02]  /*154e0*/  LOP3.LUT R50, R50, 0xffff, RZ, 0xc0, !PT ;  /* 0x0000ffff32327812 */ /* 0x000fe400078ec0ff */
[----:B------:R-:W-:Y:S02]  /*154f0*/  PRMT R11, R64, 0x3340, R1 ;  /* 0x00003340400b7816 */ /* 0x000fe40000000001 */
[----:B------:R-:W-:Y:S02]  /*15500*/  PRMT R6, R56, 0x3340, R31 ;  /* 0x0000334038067816 */ /* 0x000fe4000000001f */
[----:B------:R-:W-:Y:S02]  /*15510*/  PRMT R9, R2, 0x5410, R5 ;  /* 0x0000541002097816 */ /* 0x000fe40000000005 */
[----:B0-----:R-:W-:-:S02]  /*15520*/  PRMT R13, R4, 0x5410, R7 ;  /* 0x00005410040d7816 */ /* 0x001fc40000000007 */
[----:B------:R-:W-:Y:S02]  /*15530*/  F2FP.SATFINITE.E4M3.F32.PACK_AB_MERGE_C R38, R39, R38, RZ ;  /* 0x000000262726723e */ /* 0x000fe400048070ff */
[--C-:B------:R-:W-:Y:S02]  /*15540*/  PRMT R5, R48, 0x3340, R1.reuse ;  /* 0x0000334030057816 */ /* 0x100fe40000000001 */
[----:B------:R-:W-:Y:S02]  /*15550*/  PRMT R7, R50, 0x3340, R1 ;  /* 0x0000334032077816 */ /* 0x000fe40000000001 */
[----:B------:R-:W-:Y:S02]  /*15560*/  PRMT R2, R40, 0x3340, R21 ;  /* 0x0000334028027816 */ /* 0x000fe40000000015 */
[----:B------:R-:W-:Y:S02]  /*15570*/  PRMT R4, R42, 0x3340, R27 ;  /* 0x000033402a047816 */ /* 0x000fe4000000001b */
[----:B------:R-:W-:-:S02]  /*15580*/  PRMT R25, R6, 0x5410, R11 ;  /* 0x0000541006197816 */ /* 0x000fc4000000000b */
[----:B------:R-:W-:Y:S02]  /*15590*/  LOP3.LUT R58, R58, 0xffff, RZ, 0xc0, !PT ;  /* 0x0000ffff3a3a7812 */ /* 0x000fe400078ec0ff */
[----:B------:R-:W-:Y:S02]  /*155a0*/  LOP3.LUT R35, R62, 0xffff, RZ, 0xc0, !PT ;  /* 0x0000ffff3e237812 */ /* 0x000fe400078ec0ff */
[----:B------:R-:W-:Y:S02]  /*155b0*/  LOP3.LUT R66, R66, 0xffff, RZ, 0xc0, !PT ;  /* 0x0000ffff42427812 */ /* 0x000fe400078ec0ff */
[----:B------:R-:W-:Y:S02]  /*155c0*/  LOP3.LUT R72, R72, 0xffff, RZ, 0xc0, !PT ;  /* 0x0000ffff48487812 */ /* 0x000fe400078ec0ff */
[----:B------:R-:W-:Y:S02]  /*155d0*/  LOP3.LUT R74, R74, 0xffff, RZ, 0xc0, !PT ;  /* 0x0000ffff4a4a7812 */ /* 0x000fe400078ec0ff */
[----:B------:R-:W-:-:S02]  /*155e0*/  LOP3.LUT R39, R76, 0xffff, RZ, 0xc0, !PT ;  /* 0x0000ffff4c277812 */ /* 0x000fc400078ec0ff */
[----:B------:R-:W-:Y:S02]  /*155f0*/  LOP3.LUT R41, R78, 0xffff, RZ, 0xc0, !PT ;  /* 0x0000ffff4e297812 */ /* 0x000fe400078ec0ff */
[----:B------:R-:W-:Y:S02]  /*15600*/  LOP3.LUT R80, R80, 0xffff, RZ, 0xc0, !PT ;  /* 0x0000ffff50507812 */ /* 0x000fe400078ec0ff */
[----:B------:R-:W-:Y:S02]  /*15610*/  LOP3.LUT R82, R82, 0xffff, RZ, 0xc0, !PT ;  /* 0x0000ffff52527812 */ /* 0x000fe400078ec0ff */
[----:B-1----:R-:W-:Y:S01]  /*15620*/  SHF.R.U32.HI R6, RZ, 0x6, R10 ;  /* 0x00000006ff067819 */ /* 0x002fe2000001160a */
[----:B------:R-:W-:Y:S01]  /*15630*/  ULOP3.LUT UR16, UR16, 0x80, URZ, 0xc0, !UPT ;  /* 0x0000008010107892 */ /* 0x000fe2000f8ec03f */
[----:B------:R-:W-:Y:S02]  /*15640*/  PRMT R17, R2, 0x5410, R5 ;  /* 0x0000541002117816 */ /* 0x000fe40000000005 */
[----:B------:R-:W-:-:S02]  /*15650*/  PRMT R23, R4, 0x5410, R7 ;  /* 0x0000541004177816 */ /* 0x000fc40000000007 */
[--C-:B------:R-:W-:Y:S02]  /*15660*/  PRMT R5, R80, 0x3340, R1.reuse ;  /* 0x0000334050057816 */ /* 0x100fe40000000001 */
[----:B------:R-:W-:Y:S02]  /*15670*/  PRMT R7, R82, 0x3340, R1 ;  /* 0x0000334052077816 */ /* 0x000fe40000000001 */
[----:B------:R-:W-:Y:S02]  /*15680*/  PRMT R2, R72, 0x3340, R39 ;  /* 0x0000334048027816 */ /* 0x000fe40000000027 */
[----:B------:R-:W-:Y:S02]  /*15690*/  PRMT R4, R74, 0x3340, R41 ;  /* 0x000033404a047816 */ /* 0x000fe40000000029 */
[----:B------:R-:W-:Y:S02]  /*156a0*/  SGXT.U32 R6, R6, 0x1 ;  /* 0x000000010606781a */ /* 0x000fe40000000000 */
[----:B------:R-:W-:-:S02]  /*156b0*/  F2FP.SATFINITE.E4M3.F32.PACK_AB_MERGE_C R36, R37, R36, RZ ;  /* 0x000000242524723e */ /* 0x000fc400048070ff */
[----:B------:R-:W-:Y:S02]  /*156c0*/  PRMT R33, R2, 0x5410, R5 ;  /* 0x0000541002217816 */ /* 0x000fe40000000005 */
[----:B------:R-:W-:Y:S02]  /*156d0*/  PRMT R37, R4, 0x5410, R7 ;  /* 0x0000541004257816 */ /* 0x000fe40000000007 */
[----:B------:R-:W-:Y:S02]  /*156e0*/  SHF.R.U32.HI R2, RZ, 0x8, R8 ;  /* 0x00000008ff027819 */ /* 0x000fe40000011608 */
[----:B------:R-:W-:Y:S02]  /*156f0*/  SHF.R.U32.HI R4, RZ, 0x8, R15 ;  /* 0x00000008ff047819 */ /* 0x000fe4000001160f */
[----:B------:R-:W-:Y:S02]  /*15700*/  SHF.R.U32.HI R5, RZ, 0x8, R19 ;  /* 0x00000008ff057819 */ /* 0x000fe40000011613 */
[----:B------:R-:W-:-:S02]  /*15710*/  SHF.R.U32.HI R7, RZ, 0x8, R34 ;  /* 0x00000008ff077819 */ /* 0x000fc40000011622 */
[----:B------:R-:W-:Y:S02]  /*15720*/  LOP3.LUT R4, R4, 0xffff, RZ, 0xc0, !PT ;  /* 0x0000ffff04047812 */ /* 0x000fe400078ec0ff */
[----:B------:R-:W-:Y:S02]  /*15730*/  LOP3.LUT R11, R2, 0xffff, RZ, 0xc0, !PT ;  /* 0x0000ffff020b7812 */ /* 0x000fe400078ec0ff */
[----:B------:R-:W-:Y:S02]  /*15740*/  LOP3.LUT R5, R5, 0xffff, RZ, 0xc0, !PT ;  /* 0x0000ffff05057812 */ /* 0x000fe400078ec0ff */
[----:B------:R-:W-:Y:S02]  /*15750*/  LOP3.LUT R7, R7, 0xffff, RZ, 0xc0, !PT ;  /* 0x0000ffff07077812 */ /* 0x000fe400078ec0ff */
[----:B------:R-:W-:Y:S02]  /*15760*/  PRMT R11, R11, 0x3340, R4 ;  /* 0x000033400b0b7816 */ /* 0x000fe40000000004 */
[----:B------:R-:W-:-:S02]  /*15770*/  PRMT R15, R7, 0x3340, R12 ;  /* 0x00003340070f7816 */ /* 0x000fc4000000000c */
[----:B------:R-:W-:Y:S02]  /*15780*/  LOP3.LUT R36, R36, 0xffff, RZ, 0xc0, !PT ;  /* 0x0000ffff24247812 */ /* 0x000fe400078ec0ff */
[----:B------:R-:W-:Y:S02]  /*15790*/  LOP3.LUT R38, R38, 0xffff, RZ, 0xc0, !PT ;  /* 0x0000ffff26267812 */ /* 0x000fe400078ec0ff */
[----:B------:R-:W-:Y:S02]  /*157a0*/  SHF.R.U32.HI R7, RZ, 0x8, R50 ;  /* 0x00000008ff077819 */ /* 0x000fe40000011632 */
[----:B------:R-:W-:Y:S02]  /*157b0*/  F2FP.SATFINITE.E4M3.F32.PACK_AB_MERGE_C R52, R53, R52, RZ ;  /* 0x000000343534723e */ /* 0x000fe400048070ff */
[----:B------:R-:W-:Y:S02]  /*157c0*/  LOP3.LUT R7, R7, 0xffff, RZ, 0xc0, !PT ;  /* 0x0000ffff07077812 */ /* 0x000fe400078ec0ff */
[----:B------:R-:W-:-:S02]  /*157d0*/  SHF.R.U32.HI R4, RZ, 0x8, R21 ;  /* 0x00000008ff047819 */ /* 0x000fc40000011615 */
[----:B------:R-:W-:Y:S02]  /*157e0*/  PRMT R21, R7, 0x3340, R16 ;  /* 0x0000334007157816 */ /* 0x000fe40000000010 */
[----:B------:R-:W-:Y:S02]  /*157f0*/  SHF.R.U32.HI R7, RZ, 0x8, R66 ;  /* 0x00000008ff077819 */ /* 0x000fe40000011642 */
[----:B------:R-:W-:Y:S02]  /*15800*/  LOP3.LUT R4, R4, 0xffff, RZ, 0xc0, !PT ;  /* 0x0000ffff04047812 */ /* 0x000fe400078ec0ff */
[----:B------:R-:W-:Y:S02]  /*15810*/  LOP3.LUT R7, R7, 0xffff, RZ, 0xc0, !PT ;  /* 0x0000ffff07077812 */ /* 0x000fe400078ec0ff */
[----:B------:R-:W-:Y:S02]  /*15820*/  LOP3.LUT R52, R52, 0xffff, RZ, 0xc0, !PT ;  /* 0x0000ffff34347812 */ /* 0x000fe400078ec0ff */
[----:B------:R-:W-:-:S02]  /*15830*/  F2FP.SATFINITE.E4M3.F32.PACK_AB_MERGE_C R54, R55, R54, RZ ;  /* 0x000000363736723e */ /* 0x000fc400048070ff */
[----:B------:R-:W-:Y:S02]  /*15840*/  F2FP.SATFINITE.E4M3.F32.PACK_AB_MERGE_C R68, R69, R68, RZ ;  /* 0x000000444544723e */ /* 0x000fe400048070ff */
[----:B------:R-:W-:Y:S02]  /*15850*/  LOP3.LUT R54, R54, 0xffff, RZ, 0xc0, !PT ;  /* 0x0000ffff36367812 */ /* 0x000fe400078ec0ff */
[----:B------:R-:W-:Y:S02]  /*15860*/  F2FP.SATFINITE.E4M3.F32.PACK_AB_MERGE_C R70, R71, R70, RZ ;  /* 0x000000464746723e */ /* 0x000fe400048070ff */
[----:B------:R-:W-:Y:S02]  /*15870*/  PRMT R22, R23, 0x4210, R54 ;  /* 0x0000421017167816 */ /* 0x000fe40000000036 */
[----:B------:R-:W-:Y:S02]  /*15880*/  F2FP.SATFINITE.E4M3.F32.PACK_AB_MERGE_C R84, R85, R84, RZ ;  /* 0x000000545554723e */ /* 0x000fe400048070ff */
[----:B------:R-:W-:-:S02]  /*15890*/  F2FP.SATFINITE.E4M3.F32.PACK_AB_MERGE_C R86, R87, R86, RZ ;  /* 0x000000565756723e */ /* 0x000fc400048070ff */
[----:B--2---:R-:W-:-:S04]  /*158a0*/  LOP3.LUT R0, R119, 0x400, RZ, 0xc0, !PT ;  /* 0x0000040077007812 */ /* 0x004fc800078ec0ff */
[----:B---3--:R-:W-:Y:S01]  /*158b0*/  IADD3 R3, R0, UR7, R118 ;  /* 0x0000000700037c10 */ /* 0x008fe2000fffe076 */
[----:B------:R-:W-:-:S05]  /*158c0*/  IMAD.SHL.U32 R0, R10, 0x8, RZ ;  /* 0x000000080a007824 */ /* 0x000fca00078e00ff */
[----:B------:R-:W-:-:S05]  /*158d0*/  LOP3.LUT R0, R0, 0x380, RZ, 0xc0, !PT ;  /* 0x0000038000007812 */ /* 0x000fca00078ec0ff */
[----:B------:R-:W-:Y:S01]  /*158e0*/  IMAD.IADD R24, R0, 0x1, R3 ;  /* 0x0000000100187824 */ /* 0x000fe200078e0203 */
[----:B------:R-:W-:Y:S02]  /*158f0*/  PRMT R3, R66, 0x3340, R1 ;  /* 0x0000334042037816 */ /* 0x000fe40000000001 */
[----:B------:R-:W-:-:S04]  /*15900*/  PRMT R0, R58, 0x3340, R35 ;  /* 0x000033403a007816 */ /* 0x000fc80000000023 */
[----:B------:R-:W-:Y:S02]  /*15910*/  PRMT R29, R0, 0x5410, R3 ;  /* 0x00005410001d7816 */ /* 0x000fe40000000003 */
[----:B----4-:R-:W-:Y:S02]  /*15920*/  LOP3.LUT R0, R14, UR16, R6, 0xfe, !PT ;  /* 0x000000100e007c12 */ /* 0x010fe4000f8efe06 */
[----:B------:R-:W-:Y:S02]  /*15930*/  SHF.R.U32.HI R6, RZ, 0x8, R32 ;  /* 0x00000008ff067819 */ /* 0x000fe40000011620 */
[----:B------:R-:W-:Y:S02]  /*15940*/  SHF.R.U32.HI R3, RZ, 0x8, R26 ;  /* 0x00000008ff037819 */ /* 0x000fe4000001161a */
[----:B------:R-:W-:Y:S01]  /*15950*/  LOP3.LUT R6, R6, 0xffff, RZ, 0xc0, !PT ;  /* 0x0000ffff06067812 */ /* 0x000fe200078ec0ff */
[----:B------:R-:W0:Y:S01]  /*15960*/  S2R R118, SR_TID.X ;  /* 0x0000000000767919 */ /* 0x000e220000002100 */
[----:B------:R-:W-:-:S02]  /*15970*/  LOP3.LUT R2, R3, 0xffff, RZ, 0xc0, !PT ;  /* 0x0000ffff03027812 */ /* 0x000fc400078ec0ff */
[----:B------:R-:W-:Y:S02]  /*15980*/  PRMT R8, R6, 0x3340, R1 ;  /* 0x0000334006087816 */ /* 0x000fe40000000001 */
[----:B------:R-:W-:Y:S02]  /*15990*/  PRMT R10, R2, 0x3340, R5 ;  /* 0x00003340020a7816 */ /* 0x000fe40000000005 */
[----:B------:R-:W-:Y:S02]  /*159a0*/  PRMT R11, R11, 0x5410, R8 ;  /* 0x000054100b0b7816 */ /* 0x000fe40000000008 */
[----:B------:R-:W-:Y:S02]  /*159b0*/  PRMT R15, R10, 0x5410, R15 ;  /* 0x000054100a0f7816 */ /* 0x000fe4000000000f */
[--C-:B------:R-:W-:Y:S02]  /*159c0*/  PRMT R8, R9, 0x4210, R36.reuse ;  /* 0x0000421009087816 */ /* 0x100fe40000000024 */
[----:B------:R-:W-:-:S02]  /*159d0*/  PRMT R9, R11, 0x5210, R36 ;  /* 0x000052100b097816 */ /* 0x000fc40000000024 */
[--C-:B------:R-:W-:Y:S02]  /*159e0*/  PRMT R10, R13, 0x4210, R38.reuse ;  /* 0x000042100d0a7816 */ /* 0x100fe40000000026 */
[----:B------:R-:W-:Y:S01]  /*159f0*/  PRMT R11, R15, 0x5210, R38 ;  /* 0x000052100f0b7816 */ /* 0x000fe20000000026 */
[----:B------:R-:W-:Y:S01]  /*15a00*/  BAR.SYNC.DEFER_BLOCKING 0x0 ;  /* 0x0000000000007b1d */ /* 0x000fe20000010000 */
[----:B------:R-:W-:Y:S02]  /*15a10*/  SHF.R.U32.HI R2, RZ, 0x8, R40 ;  /* 0x00000008ff027819 */ /* 0x000fe40000011628 */
[----:B------:R-:W-:Y:S02]  /*15a20*/  SHF.R.U32.HI R3, RZ, 0x8, R42 ;  /* 0x00000008ff037819 */ /* 0x000fe4000001162a */
[----:B------:R-:W-:Y:S02]  /*15a30*/  SHF.R.U32.HI R5, RZ, 0x8, R27 ;  /* 0x00000008ff057819 */ /* 0x000fe4000001161b */
[----:B------:R-:W-:-:S02]  /*15a40*/  LOP3.LUT R19, R2, 0xffff, RZ, 0xc0, !PT ;  /* 0x0000ffff02137812 */ /* 0x000fc400078ec0ff */
[----:B------:R-:W-:Y:S02]  /*15a50*/  LOP3.LUT R5, R5, 0xffff, RZ, 0xc0, !PT ;  /* 0x0000ffff05057812 */ /* 0x000fe400078ec0ff */
[----:B------:R-:W-:Y:S02]  /*15a60*/  LOP3.LUT R2, R3, 0xffff, RZ, 0xc0, !PT ;  /* 0x0000ffff03027812 */ /* 0x000fe400078ec0ff */
[----:B------:R-:W-:Y:S02]  /*15a70*/  PRMT R19, R19, 0x3340, R4 ;  /* 0x0000334013137816 */ /* 0x000fe40000000004 */
[----:B------:R-:W-:Y:S01]  /*15a80*/  PRMT R14, R2, 0x3340, R5 ;  /* 0x00003340020e7816 */ /* 0x000fe20000000005 */
[----:B------:R-:W-:Y:S01]  /*15a90*/  STSM.16.M88.4 [R24], R8 ;  /* 0x0000000818007844 */ /* 0x000fe20000000200 */
[----:B------:R-:W-:Y:S02]  /*15aa0*/  SHF.R.U32.HI R2, RZ, 0x8, R56 ;  /* 0x00000008ff027819 */ /* 0x000fe40000011638 */
[----:B------:R-:W-:-:S02]  /*15ab0*/  SHF.R.U32.HI R4, RZ, 0x8, R31 ;  /* 0x00000008ff047819 */ /* 0x000fc4000001161f */
[----:B------:R-:W-:Y:S02]  /*15ac0*/  SHF.R.U32.HI R3, RZ, 0x8, R58 ;  /* 0x00000008ff037819 */ /* 0x000fe4000001163a */
[----:B------:R-:W-:Y:S02]  /*15ad0*/  SHF.R.U32.HI R5, RZ, 0x8, R35 ;  /* 0x00000008ff057819 */ /* 0x000fe40000011623 */
[----:B------:R-:W-:Y:S02]  /*15ae0*/  PRMT R31, R7, 0x3340, R20 ;  /* 0x00003340071f7816 */ /* 0x000fe40000000014 */
[----:B------:R-:W-:Y:S02]  /*15af0*/  SHF.R.U32.HI R7, RZ, 0x8, R82 ;  /* 0x00000008ff077819 */ /* 0x000fe40000011652 */
[----:B------:R-:W-:Y:S02]  /*15b00*/  SHF.R.U32.HI R6, RZ, 0x8, R48 ;  /* 0x00000008ff067819 */ /* 0x000fe40000011630 */
[----:B------:R-:W-:-:S02]  /*15b10*/  LOP3.LUT R4, R4, 0xffff, RZ, 0xc0, !PT ;  /* 0x0000ffff04047812 */ /* 0x000fc400078ec0ff */
[----:B------:R-:W-:Y:S02]  /*15b20*/  LOP3.LUT R27, R2, 0xffff, RZ, 0xc0, !PT ;  /* 0x0000ffff021b7812 */ /* 0x000fe400078ec0ff */
[----:B------:R-:W-:Y:S02]  /*15b30*/  LOP3.LUT R5, R5, 0xffff, RZ, 0xc0, !PT ;  /* 0x0000ffff05057812 */ /* 0x000fe400078ec0ff */
[----:B------:R-:W-:Y:S02]  /*15b40*/  LOP3.LUT R2, R3, 0xffff, RZ, 0xc0, !PT ;  /* 0x0000ffff03027812 */ /* 0x000fe400078ec0ff */
[----:B------:R-:W-:Y:S02]  /*15b50*/  LOP3.LUT R7, R7, 0xffff, RZ, 0xc0, !PT ;  /* 0x0000ffff07077812 */ /* 0x000fe400078ec0ff */
[----:B------:R-:W-:Y:S02]  /*15b60*/  LOP3.LUT R6, R6, 0xffff, RZ, 0xc0, !PT ;  /* 0x0000ffff06067812 */ /* 0x000fe400078ec0ff */
[----:B------:R-:W-:-:S02]  /*15b70*/  PRMT R27, R27, 0x3340, R4 ;  /* 0x000033401b1b7816 */ /* 0x000fc40000000004 */
[----:B0-----:R-:W-:Y:S02]  /*15b80*/  LOP3.LUT R118, R118, 0x7f, RZ, 0xc0, !PT ;  /* 0x0000007f76767812 */ /* 0x001fe400078ec0ff */
[----:B------:R-:W-:Y:S02]  /*15b90*/  PRMT R18, R2, 0x3340, R5 ;  /* 0x0000334002127816 */ /* 0x000fe40000000005 */
[----:B------:R-:W-:Y:S02]  /*15ba0*/  SHF.R.U32.HI R4, RZ, 0x8, R39 ;  /* 0x00000008ff047819 */ /* 0x000fe40000011627 */
[----:B------:R-:W-:Y:S02]  /*15bb0*/  SHF.R.U32.HI R2, RZ, 0x8, R72 ;  /* 0x00000008ff027819 */ /* 0x000fe40000011648 */
[----:B------:R-:W-:Y:S02]  /*15bc0*/  PRMT R39, R7, 0x3340, R20 ;  /* 0x0000334007277816 */ /* 0x000fe40000000014 */
[----:B------:R-:W-:-:S02]  /*15bd0*/  PRMT R12, R6, 0x3340, R1 ;  /* 0x00003340060c7816 */ /* 0x000fc40000000001 */
[----:B------:R-:W-:Y:S02]  /*15be0*/  SHF.R.U32.HI R3, RZ, 0x8, R74 ;  /* 0x00000008ff037819 */ /* 0x000fe4000001164a */
[----:B------:R-:W-:Y:S02]  /*15bf0*/  PRMT R20, R17, 0x4210, R52 ;  /* 0x0000421011147816 */ /* 0x000fe40000000034 */
[----:B------:R-:W-:Y:S01]  /*15c00*/  LEA R17, R118, UR7, 0x4 ;  /* 0x0000000776117c11 */ /* 0x000fe2000f8e20ff */
[----:B------:R-:W-:Y:S01]  /*15c10*/  BAR.SYNC.DEFER_BLOCKING 0x0 ;  /* 0x0000000000007b1d */ /* 0x000fe20000010000 */
[----:B------:R-:W-:Y:S02]  /*15c20*/  LOP3.LUT R35, R2, 0xffff, RZ, 0xc0, !PT ;  /* 0x0000ffff02237812 */ /* 0x000fe400078ec0ff */
[----:B------:R-:W-:Y:S02]  /*15c30*/  LOP3.LUT R2, R3, 0xffff, RZ, 0xc0, !PT ;  /* 0x0000ffff03027812 */ /* 0x000fe400078ec0ff */
[----:B------:R-:W-:-:S02]  /*15c40*/  PRMT R19, R19, 0x5410, R12 ;  /* 0x0000541013137816 */ /* 0x000fc4000000000c */
[----:B------:R-:W-:Y:S02]  /*15c50*/  PRMT R3, R14, 0x5410, R21 ;  /* 0x000054100e037816 */ /* 0x000fe40000000015 */
[----:B------:R-:W0:Y:S01]  /*15c60*/  LDS.128 R12, [R17] ;  /* 0x00000000110c7984 */ /* 0x000e220000000c00 */
[----:B------:R-:W-:Y:S02]  /*15c70*/  PRMT R21, R19, 0x5210, R52 ;  /* 0x0000521013157816 */ /* 0x000fe40000000034 */
[----:B------:R-:W-:Y:S01]  /*15c80*/  PRMT R23, R3, 0x5210, R54 ;  /* 0x0000521003177816 */ /* 0x000fe20000000036 */
[----:B------:R-:W-:Y:S01]  /*15c90*/  BAR.SYNC.DEFER_BLOCKING 0x0 ;  /* 0x0000000000007b1d */ /* 0x000fe20000010000 */
[----:B------:R-:W-:-:S04]  /*15ca0*/  SHF.R.U32.HI R6, RZ, 0x8, R64 ;  /* 0x00000008ff067819 */ /* 0x000fc80000011640 */
[----:B------:R-:W-:-:S03]  /*15cb0*/  LOP3.LUT R6, R6, 0xffff, RZ, 0xc0, !PT ;  /* 0x0000ffff06067812 */ /* 0x000fc600078ec0ff */
[----:B------:R-:W1:Y:S01]  /*15cc0*/  LDC R3, c[0x0][0x248] ;  /* 0x00009200ff037b82 */ /* 0x000e620000000800 */
[----:B------:R2:W-:Y:S07]  /*15cd0*/  STSM.16.M88.4 [R24], R20 ;  /* 0x0000001418007844 */ /* 0x0005ee0000000200 */
[----:B------:R-:W-:Y:S01]  /*15ce0*/  BAR.SYNC.DEFER_BLOCKING 0x0 ;  /* 0x0000000000007b1d */ /* 0x000fe20000010000 */
[----:B------:R-:W-:Y:S02]  /*15cf0*/  PRMT R16, R6, 0x3340, R1 ;  /* 0x0000334006107816 */ /* 0x000fe40000000001 */
[----:B------:R-:W-:-:S02]  /*15d00*/  SHF.R.U32.HI R6, RZ, 0x8, R80 ;  /* 0x00000008ff067819 */ /* 0x000fc40000011650 */
[----:B------:R-:W-:Y:S02]  /*15d10*/  SHF.R.U32.HI R5, RZ, 0x8, R41 ;  /* 0x00000008ff057819 */ /* 0x000fe40000011629 */
[----:B------:R-:W-:Y:S02]  /*15d20*/  LOP3.LUT R4, R4, 0xffff, RZ, 0xc0, !PT ;  /* 0x0000ffff04047812 */ /* 0x000fe400078ec0ff */
[----:B------:R-:W-:Y:S02]  /*15d30*/  LOP3.LUT R6, R6, 0xffff, RZ, 0xc0, !PT ;  /* 0x0000ffff06067812 */ /* 0x000fe400078ec0ff */
[----:B------:R-:W-:Y:S02]  /*15d40*/  LOP3.LUT R5, R5, 0xffff, RZ, 0xc0, !PT ;  /* 0x0000ffff05057812 */ /* 0x000fe400078ec0ff */
[----:B------:R-:W-:Y:S02]  /*15d50*/  PRMT R4, R35, 0x3340, R4 ;  /* 0x0000334023047816 */ /* 0x000fe40000000004 */
[----:B------:R-:W-:-:S02]  /*15d60*/  PRMT R35, R6, 0x3340, R1 ;  /* 0x0000334006237816 */ /* 0x000fc40000000001 */
[----:B------:R-:W-:Y:S01]  /*15d70*/  PRMT R2, R2, 0x3340, R5 ;  /* 0x0000334002027816 */ /* 0x000fe20000000005 */
[----:B------:R-:W3:Y:S01]  /*15d80*/  LDS.128 R8, [R17] ;  /* 0x0000000011087984 */ /* 0x000ee20000000c00 */
[----:B------:R-:W-:Y:S02]  /*15d90*/  PRMT R35, R4, 0x5410, R35 ;  /* 0x0000541004237816 */ /* 0x000fe40000000023 */
[----:B------:R-:W-:Y:S02]  /*15da0*/  ISETP.GE.AND P0, PT, R88, UR8, PT ;  /* 0x0000000858007c0c */ /* 0x000fe4000bf06270 */
[----:B------:R-:W-:Y:S02]  /*15db0*/  LOP3.LUT R4, R0, 0x2, RZ, 0xfc, !PT ;  /* 0x0000000200047812 */ /* 0x000fe400078efcff */
[----:B------:R-:W-:Y:S02]  /*15dc0*/  PRMT R39, R2, 0x5410, R39 ;  /* 0x0000541002277816 */ /* 0x000fe40000000027 */
[----:B------:R-:W-:-:S02]  /*15dd0*/  LOP3.LUT R2, R0, 0x4, RZ, 0xfc, !PT ;  /* 0x0000000400027812 */ /* 0x000fc400078efcff */
[----:B------:R-:W-:Y:S01]  /*15de0*/  ISETP.LT.AND P5, PT, R4, UR4, !P0 ;  /* 0x0000000404007c0c */ /* 0x000fe2000c7a1270 */
[----:B------:R-:W-:Y:S01]  /*15df0*/  ULDC UR4, c[0x0][0x22c] ;  /* 0x00008b0000047ab9 */ /* 0x000fe20000000800 */
[----:B------:R-:W-:Y:S02]  /*15e00*/  LOP3.LUT R4, R0, 0x6, RZ, 0xfc, !PT ;  /* 0x0000000600047812 */ /* 0x000fe400078efcff */
[----:B------:R-:W-:Y:S02]  /*15e10*/  PRMT R5, R27, 0x5410, R16 ;  /* 0x000054101b057816 */ /* 0x000fe40000000010 */
[----:B------:R-:W-:Y:S02]  /*15e20*/  PRMT R7, R18, 0x5410, R31 ;  /* 0x0000541012077816 */ /* 0x000fe4000000001f */
[----:B------:R-:W-:Y:S01]  /*15e30*/  ISETP.LT.AND P1, PT, R2, UR4, !P0 ;  /* 0x0000000402007c0c */ /* 0x000fe2000c721270 */
[----:B------:R-:W-:Y:S01]  /*15e40*/  ULDC UR4, c[0x0][0x22c] ;  /* 0x00008b0000047ab9 */ /* 0x000fe20000000800 */
[----:B------:R-:W-:-:S02]  /*15e50*/  LOP3.LUT R68, R68, 0xffff, RZ, 0xc0, !PT ;  /* 0x0000ffff44447812 */ /* 0x000fc400078ec0ff */
[----:B------:R-:W-:Y:S02]  /*15e60*/  LOP3.LUT R70, R70, 0xffff, RZ, 0xc0, !PT ;  /* 0x0000ffff46467812 */ /* 0x000fe400078ec0ff */
[----:B------:R-:W-:Y:S01]  /*15e70*/  ISETP.LT.AND P3, PT, R4, UR4, !P0 ;  /* 0x0000000404007c0c */ /* 0x000fe2000c761270 */
[----:B------:R-:W-:Y:S01]  /*15e80*/  ULDC UR4, c[0x0][0x244] ;  /* 0x0000910000047ab9 */ /* 0x000fe20000000800 */
[--C-:B------:R-:W-:Y:S02]  /*15e90*/  PRMT R4, R25, 0x4210, R68.reuse ;  /* 0x0000421019047816 */ /* 0x100fe40000000044 */
[----:B------:R-:W-:Y:S02]  /*15ea0*/  PRMT R5, R5, 0x5210, R68 ;  /* 0x0000521005057816 */ /* 0x000fe40000000044 */
[--C-:B------:R-:W-:Y:S02]  /*15eb0*/  PRMT R6, R29, 0x4210, R70.reuse ;  /* 0x000042101d067816 */ /* 0x100fe40000000046 */
[----:B------:R-:W-:Y:S01]  /*15ec0*/  PRMT R7, R7, 0x5210, R70 ;  /* 0x0000521007077816 */ /* 0x000fe20000000046 */
[----:B------:R-:W-:Y:S06]  /*15ed0*/  BAR.SYNC.DEFER_BLOCKING 0x0 ;  /* 0x0000000000007b1d */ /* 0x000fec0000010000 */
[----:B------:R-:W-:Y:S02]  /*15ee0*/  STSM.16.M88.4 [R24], R4 ;  /* 0x0000000418007844 */ /* 0x000fe40000000200 */
[----:B------:R-:W-:Y:S01]  /*15ef0*/  BAR.SYNC.DEFER_BLOCKING 0x0 ;  /* 0x0000000000007b1d */ /* 0x000fe20000010000 */
[----:B------:R-:W-:-:S02]  /*15f00*/  LOP3.LUT R84, R84, 0xffff, RZ, 0xc0, !PT ;  /* 0x0000ffff54547812 */ /* 0x000fc400078ec0ff */
[----:B------:R-:W-:Y:S02]  /*15f10*/  LOP3.LUT R86, R86, 0xffff, RZ, 0xc0, !PT ;  /* 0x0000ffff56567812 */ /* 0x000fe400078ec0ff */
[--C-:B------:R-:W-:Y:S01]  /*15f20*/  PRMT R32, R33, 0x4210, R84.reuse ;  /* 0x0000421021207816 */ /* 0x100fe20000000054 */
[----:B------:R-:W4:Y:S01]  /*15f30*/  LDS.128 R4, [R17] ;  /* 0x0000000011047984 */ /* 0x000f220000000c00 */
[----:B------:R-:W-:Y:S02]  /*15f40*/  PRMT R33, R35, 0x5210, R84 ;  /* 0x0000521023217816 */ /* 0x000fe40000000054 */
[--C-:B------:R-:W-:Y:S02]  /*15f50*/  PRMT R34, R37, 0x4210, R86.reuse ;  /* 0x0000421025227816 */ /* 0x100fe40000000056 */
[----:B------:R-:W-:Y:S01]  /*15f60*/  PRMT R35, R39, 0x5210, R86 ;  /* 0x0000521027237816 */ /* 0x000fe20000000056 */
[----:B------:R-:W-:Y:S01]  /*15f70*/  BAR.SYNC.DEFER_BLOCKING 0x0 ;  /* 0x0000000000007b1d */ /* 0x000fe20000010000 */
[----:B------:R-:W-:-:S04]  /*15f80*/  LOP3.LUT R2, R0, 0x8, RZ, 0xfc, !PT ;  /* 0x0000000800027812 */ /* 0x000fc800078efcff */
[----:B------:R-:W-:Y:S01]  /*15f90*/  ISETP.LT.AND P4, PT, R2, UR6, !P0 ;  /* 0x0000000602007c0c */ /* 0x000fe2000c781270 */
[----:B------:R-:W-:Y:S01]  /*15fa0*/  IMAD R2, R88, UR4, RZ ;  /* 0x0000000458027c24 */ /* 0x000fe2000f8e02ff */
[----:B------:R-:W-:Y:S01]  /*15fb0*/  ULDC.64 UR6, c[0x0][0x220] ;  /* 0x0000880000067ab9 */ /* 0x000fe20000000a00 */
[----:B-1----:R-:W-:Y:S01]  /*15fc0*/  IMAD R19, R0, R3, RZ ;  /* 0x0000000300137224 */ /* 0x002fe200078e02ff */
[----:B0-----:R-:W-:Y:S01]  /*15fd0*/  PRMT R31, R12, 0x7770, RZ ;  /* 0x000077700c1f7816 */ /* 0x001fe200000000ff */
[----:B------:R-:W-:Y:S01]  /*15fe0*/  ULDC UR4, c[0x0][0x22c] ;  /* 0x00008b0000047ab9 */ /* 0x000fe20000000800 */
[C---:B------:R-:W-:Y:S01]  /*15ff0*/  IADD3 R16, P2, R2.reuse, UR6, RZ ;  /* 0x0000000602107c10 */ /* 0x040fe2000ff5e0ff */
[----:B------:R-:W-:Y:S03]  /*16000*/  STSM.16.M88.4 [R24], R32 ;  /* 0x0000002018007844 */ /* 0x000fe60000000200 */
[----:B------:R-:W-:Y:S01]  /*16010*/  LEA.HI.X.SX32 R2, R2, UR7, 0x1, P2 ;  /* 0x0000000702027c11 */ /* 0x000fe200090f0eff */
[----:B--2---:R-:W-:Y:S01]  /*16020*/  IMAD R23, R3, 0x2, R19 ;  /* 0x0000000203177824 */ /* 0x004fe200078e0213 */
[----:B------:R-:W-:Y:S01]  /*16030*/  BAR.SYNC.DEFER_BLOCKING 0x0 ;  /* 0x0000000000007b1d */ /* 0x000fe20000010000 */
[----:B------:R-:W-:-:S02]  /*16040*/  ISETP.LT.AND P2, PT, R0, UR9, !P0 ;  /* 0x0000000900007c0c */ /* 0x000fc4000c741270 */
[----:B------:R-:W-:Y:S01]  /*16050*/  IADD3 R18, P6, R19, R16, RZ ;  /* 0x0000001013127210 */ /* 0x000fe20007fde0ff */
[----:B------:R-:W-:Y:S01]  /*16060*/  IMAD R25, R3, 0x2, R23 ;  /* 0x0000000203197824 */ /* 0x000fe200078e0217 */
[C---:B------:R-:W-:Y:S01]  /*16070*/  LOP3.LUT R22, R0.reuse, 0xa, RZ, 0xfc, !PT ;  /* 0x0000000a00167812 */ /* 0x040fe200078efcff */
[----:B------:R-:W-:Y:S01]  /*16080*/  ULDC UR6, c[0x0][0x22c] ;  /* 0x00008b0000067ab9 */ /* 0x000fe20000000800 */
[----:B------:R-:W-:Y:S02]  /*16090*/  LEA.HI.X.SX32 R19, R19, R2, 0x1, P6 ;  /* 0x0000000213137211 */ /* 0x000fe400030f0eff */
[----:B------:R-:W-:Y:S02]  /*160a0*/  IADD3 R20, P6, R23, R16, RZ ;  /* 0x0000001017147210 */ /* 0x000fe40007fde0ff */
[----:B------:R-:W-:Y:S02]  /*160b0*/  PRMT R29, R13, 0x7770, RZ ;  /* 0x000077700d1d7816 */ /* 0x000fe400000000ff */
[----:B------:R-:W-:Y:S01]  /*160c0*/  LEA.HI.X.SX32 R21, R23, R2, 0x1, P6 ;  /* 0x0000000217157211 */ /* 0x000fe200030f0eff */
[----:B------:R-:W-:Y:S01]  /*160d0*/  IMAD R27, R3, 0x2, R25 ;  /* 0x00000002031b7824 */ /* 0x000fe200078e0219 */
[----:B------:R-:W-:Y:S01]  /*160e0*/  LOP3.LUT R23, R0, 0xc, RZ, 0xfc, !PT ;  /* 0x0000000c00177812 */ /* 0x000fe200078efcff */
[----:B------:R0:W-:Y:S01]  /*160f0*/  @P2 STG.E.U8 desc[UR20][R18.64], R31 ;  /* 0x0000001f12002986 */ /* 0x0001e2000c101114 */
[----:B------:R-:W-:Y:S01]  /*16100*/  ISETP.LT.AND P2, PT, R22, UR4, !P0 ;  /* 0x0000000416007c0c */ /* 0x000fe2000c741270 */
[----:B------:R-:W-:Y:S01]  /*16110*/  ULDC UR4, c[0x0][0x22c] ;  /* 0x00008b0000047ab9 */ /* 0x000fe20000000800 */
[----:B------:R-:W-:Y:S01]  /*16120*/  IADD3 R22, P6, R25, R16, RZ ;  /* 0x0000001019167210 */ /* 0x000fe20007fde0ff */
[----:B------:R1:W-:Y:S01]  /*16130*/  @P5 STG.E.U8 desc[UR20][R20.64], R29 ;  /* 0x0000001d14005986 */ /* 0x0003e2000c101114 */
[----:B------:R-:W-:Y:S01]  /*16140*/  ISETP.LT.AND P5, PT, R23, UR4, !P0 ;  /* 0x0000000417007c0c */ /* 0x000fe2000c7a1270 */
[----:B------:R-:W-:Y:S01]  /*16150*/  ULDC UR4, c[0x0][0x22c] ;  /* 0x00008b0000047ab9 */ /* 0x000fe20000000800 */
[----:B------:R-:W-:-:S02]  /*16160*/  LEA.HI.X.SX32 R23, R25, R2, 0x1, P6 ;  /* 0x0000000219177211 */ /* 0x000fc400030f0eff */
[C---:B0-----:R-:W-:Y:S02]  /*16170*/  IADD3 R18, P6, R27.reuse, R16, RZ ;  /* 0x000000101b127210 */ /* 0x041fe40007fde0ff */
[----:B------:R-:W-:Y:S02]  /*16180*/  PRMT R31, R14, 0x7770, RZ ;  /* 0x000077700e1f7816 */ /* 0x000fe400000000ff */
[----:B------:R-:W-:Y:S01]  /*16190*/  LEA.HI.X.SX32 R19, R27, R2, 0x1, P6 ;  /* 0x000000021b137211 */ /* 0x000fe200030f0eff */
[----:B------:R-:W-:Y:S01]  /*161a0*/  IMAD R27, R3, 0x2, R27 ;  /* 0x00000002031b7824 */ /* 0x000fe200078e021b */
[C---:B------:R-:W-:Y:S02]  /*161b0*/  LOP3.LUT R24, R0.reuse, 0xe, RZ, 0xfc, !PT ;  /* 0x0000000e00187812 */ /* 0x040fe400078efcff */
[----:B-1----:R-:W-:Y:S01]  /*161c0*/  PRMT R29, R15, 0x7770, RZ ;  /* 0x000077700f1d7816 */ /* 0x002fe200000000ff */
[----:B------:R0:W-:Y:S01]  /*161d0*/  @P1 STG.E.U8 desc[UR20][R22.64], R31 ;  /* 0x0000001f16001986 */ /* 0x0001e2000c101114 */
[----:B------:R-:W-:Y:S01]  /*161e0*/  LOP3.LUT R21, R0, 0x10, RZ, 0xfc, !PT ;  /* 0x0000001000157812 */ /* 0x000fe200078efcff */
[----:B------:R-:W-:Y:S01]  /*161f0*/  IMAD R25, R3, 0x2, R27 ;  /* 0x0000000203197824 */ /* 0x000fe200078e021b */
        /* <DEDUP_REMOVED lines=75> */
[----:B------:R-:W-:Y:S01]  /*166b0*/  LOP3.LUT R12, R0, 0x22, RZ, 0xfc, !PT ;  /* 0x00000022000c7812 */ /* 0x000fe200078efcff */
[----:B------:R0:W-:Y:S01]  /*166c0*/  @P1 STG.E.U8 desc[UR20][R18.64], R31 ;  /* 0x0000001f12001986 */ /* 0x0001e2000c101114 */
[----:B-1----:R-:W-:Y:S01]  /*166d0*/  PRMT R29, R13, 0x7773, RZ ;  /* 0x000077730d1d7816 */ /* 0x002fe200000000ff */
[----:B------:R-:W-:Y:S01]  /*166e0*/  IMAD R23, R3, 0x2, R25 ;  /* 0x0000000203177824 */ /* 0x000fe200078e0219 */
[----:B------:R-:W-:Y:S01]  /*166f0*/  ISETP.LT.AND P1, PT, R12, UR4, !P0 ;  /* 0x000000040c007c0c */ /* 0x000fe2000c721270 */
[----:B------:R-:W-:Y:S01]  /*16700*/  ULDC UR4, c[0x0][0x22c] ;  /* 0x00008b0000047ab9 */ /* 0x000fe20000000800 */
[----:B------:R-:W-:-:S02]  /*16710*/  LOP3.LUT R13, R0, 0x24, RZ, 0xfc, !PT ;  /* 0x00000024000d7812 */ /* 0x000fc400078efcff */
[----:B------:R-:W-:Y:S01]  /*16720*/  IADD3 R12, P6, R25, R16, RZ ;  /* 0x00000010190c7210 */ /* 0x000fe20007fde0ff */
[----:B------:R1:W-:Y:S01]  /*16730*/  @P3 STG.E.U8 desc[UR20][R20.64], R29 ;  /* 0x0000001d14003986 */ /* 0x0003e2000c101114 */
[----:B------:R-:W-:Y:S01]  /*16740*/  ISETP.LT.AND P3, PT, R13, UR4, !P0 ;  /* 0x000000040d007c0c */ /* 0x000fe2000c761270 */
[----:B------:R-:W-:Y:S01]  /*16750*/  ULDC UR4, c[0x0][0x22c] ;  /* 0x00008b0000047ab9 */ /* 0x000fe20000000800 */
[----:B------:R-:W-:Y:S02]  /*16760*/  PRMT R27, R14, 0x7773, RZ ;  /* 0x000077730e1b7816 */ /* 0x000fe400000000ff */
[----:B------:R-:W-:Y:S02]  /*16770*/  LEA.HI.X.SX32 R13, R25, R2, 0x1, P6 ;  /* 0x00000002190d7211 */ /* 0x000fe400030f0eff */
[----:B------:R-:W-:Y:S02]  /*16780*/  IADD3 R14, P6, R23, R16, RZ ;  /* 0x00000010170e7210 */ /* 0x000fe40007fde0ff */
[----:B------:R-:W-:-:S02]  /*16790*/  PRMT R25, R15, 0x7773, RZ ;  /* 0x000077730f197816 */ /* 0x000fc400000000ff */
[----:B------:R-:W-:Y:S01]  /*167a0*/  LEA.HI.X.SX32 R15, R23, R2, 0x1, P6 ;  /* 0x00000002170f7211 */ /* 0x000fe200030f0eff */
[C---:B------:R-:W-:Y:S01]  /*167b0*/  IMAD R23, R3.reuse, 0x2, R23 ;  /* 0x0000000203177824 */ /* 0x040fe200078e0217 */
[C---:B0-----:R-:W-:Y:S01]  /*167c0*/  LOP3.LUT R18, R0.reuse, 0x26, RZ, 0xfc, !PT ;  /* 0x0000002600127812 */ /* 0x041fe200078efcff */
[----:B------:R0:W-:Y:S01]  /*167d0*/  @P4 STG.E.U8 desc[UR20][R12.64], R27 ;  /* 0x0000001b0c004986 */ /* 0x0001e2000c101114 */
[----:B------:R-:W-:Y:S01]  /*167e0*/  LOP3.LUT R19, R0, 0x28, RZ, 0xfc, !PT ;  /* 0x0000002800137812 */ /* 0x000fe200078efcff */
[----:B-1----:R-:W-:Y:S01]  /*167f0*/  IMAD R21, R3, 0x2, R23 ;  /* 0x0000000203157824 */ /* 0x002fe200078e0217 */
        /* <DEDUP_REMOVED lines=8> */
[----:B---3--:R-:W-:Y:S02]  /*16880*/  PRMT R27, R8, 0x7770, RZ ;  /* 0x00007770081b7816 */ /* 0x008fe400000000ff */
        /* <DEDUP_REMOVED lines=99> */
[----:B------:R-:W-:Y:S01]  /*16ec0*/  @P3 STG.E.U8 desc[UR20][R18.64], R27 ;  /* 0x0000001b12003986 */ /* 0x000fe2000c101114 */
        /* <DEDUP_REMOVED lines=27> */
[----:B----4-:R-:W-:Y:S02]  /*17080*/  PRMT R23, R4, 0x7770, RZ ;  /* 0x0000777004177816 */ /* 0x010fe400000000ff */
        /* <DEDUP_REMOVED lines=66> */
[----:B-1----:R-:W-:Y:S02]  /*174b0*/  PRMT R21, R5, 0x7772, RZ ;  /* 0x0000777205157816 */ /* 0x002fe400000000ff */
[C---:B------:R-:W-:Y:S01]  /*174c0*/  LOP3.LUT R14, R0.reuse, 0x5a, RZ, 0xfc, !PT ;  /* 0x0000005a000e7812 */ /* 0x040fe200078efcff */
[----:B------:R-:W-:Y:S01]  /*174d0*/  @P2 STG.E.U8 desc[UR20][R10.64], R23 ;  /* 0x000000170a002986 */ /* 0x000fe2000c101114 */
[----:B------:R-:W-:-:S02]  /*174e0*/  LOP3.LUT R8, R0, 0x5c, RZ, 0xfc, !PT ;  /* 0x0000005c00087812 */ /* 0x000fc400078efcff */
[----:B------:R-:W-:Y:S01]  /*174f0*/  ISETP.LT.AND P2, PT, R14, UR4, !P0 ;  /* 0x000000040e007c0c */ /* 0x000fe2000c741270 */
[----:B------:R0:W-:Y:S01]  /*17500*/  @P5 STG.E.U8 desc[UR20][R12.64], R21 ;  /* 0x000000150c005986 */ /* 0x0001e2000c101114 */
[----:B------:R-:W-:Y:S01]  /*17510*/  IADD3 R14, P5, R19, R16, RZ ;  /* 0x00000010130e7210 */ /* 0x000fe20007fbe0ff */
[----:B------:R-:W-:Y:S01]  /*17520*/  IMAD R9, R3, 0x2, R19 ;  /* 0x0000000203097824 */ /* 0x000fe200078e0213 */
[----:B------:R-:W-:Y:S01]  /*17530*/  ULDC UR4, c[0x0][0x22c] ;  /* 0x00008b0000047ab9 */ /* 0x000fe20000000800 */
[----:B------:R-:W-:Y:S02]  /*17540*/  PRMT R25, R6, 0x7772, RZ ;  /* 0x0000777206197816 */ /* 0x000fe400000000ff */
[----:B------:R-:W-:Y:S01]  /*17550*/  ISETP.LT.AND P6, PT, R8, UR4, !P0 ;  /* 0x0000000408007c0c */ /* 0x000fe2000c7c1270 */
[----:B------:R-:W-:Y:S01]  /*17560*/  ULDC UR4, c[0x0][0x22c] ;  /* 0x00008b0000047ab9 */ /* 0x000fe20000000800 */
[----:B------:R-:W-:Y:S02]  /*17570*/  LEA.HI.X.SX32 R15, R19, R2, 0x1, P5 ;  /* 0x00000002130f7211 */ /* 0x000fe400028f0eff */
[----:B------:R-:W-:-:S02]  /*17580*/  LOP3.LUT R8, R0, 0x5e, RZ, 0xfc, !PT ;  /* 0x0000005e00087812 */ /* 0x000fc400078efcff */
[----:B------:R-:W-:Y:S01]  /*17590*/  IADD3 R18, P5, R9, R16, RZ ;  /* 0x0000001009127210 */ /* 0x000fe20007fbe0ff */
[----:B------:R1:W-:Y:S01]  /*175a0*/  @P1 STG.E.U8 desc[UR20][R14.64], R25 ;  /* 0x000000190e001986 */ /* 0x0003e2000c101114 */
[----:B------:R-:W-:Y:S01]  /*175b0*/  ISETP.LT.AND P1, PT, R8, UR4, !P0 ;  /* 0x0000000408007c0c */ /* 0x000fe2000c721270 */
[----:B0-----:R-:W-:Y:S01]  /*175c0*/  IMAD R21, R3, 0x2, R9 ;  /* 0x0000000203157824 */ /* 0x001fe200078e0209 */
[----:B------:R-:W-:Y:S01]  /*175d0*/  LEA.HI.X.SX32 R19, R9, R2, 0x1, P5 ;  /* 0x0000000209137211 */ /* 0x000fe200028f0eff */
[----:B------:R-:W-:Y:S01]  /*175e0*/  ULDC UR4, c[0x0][0x22c] ;  /* 0x00008b0000047ab9 */ /* 0x000fe20000000800 */
[----:B------:R-:W0:Y:S01]  /*175f0*/  LDS.128 R8, [R17] ;  /* 0x0000000011087984 */ /* 0x000e220000000c00 */
[----:B------:R-:W-:Y:S01]  /*17600*/  PRMT R27, R7, 0x7772, RZ ;  /* 0x00007772071b7816 */ /* 0x000fe200000000ff */
[----:B------:R-:W-:Y:S01]  /*17610*/  IMAD R23, R3, 0x2, R21 ;  /* 0x0000000203177824 */ /* 0x000fe200078e0215 */
[----:B------:R-:W-:-:S03]  /*17620*/  LOP3.LUT R13, R0, 0x60, RZ, 0xfc, !PT ;  /* 0x00000060000d7812 */ /* 0x000fc600078efcff */
[----:B------:R2:W-:Y:S01]  /*17630*/  @P3 STG.E.U8 desc[UR20][R18.64], R27 ;  /* 0x0000001b12003986 */ /* 0x0005e2000c101114 */
[----:B------:R-:W-:Y:S02]  /*17640*/  IADD3 R12, P3, R21, R16, RZ ;  /* 0x00000010150c7210 */ /* 0x000fe40007f7e0ff */
[----:B------:R-:W-:Y:S01]  /*17650*/  ISETP.LT.AND P5, PT, R13, UR4, !P0 ;  /* 0x000000040d007c0c */ /* 0x000fe2000c7a1270 */
[----:B------:R-:W-:Y:S01]  /*17660*/  ULDC UR4, c[0x0][0x22c] ;  /* 0x00008b0000047ab9 */ /* 0x000fe20000000800 */
[----:B------:R-:W-:Y:S02]  /*17670*/  LEA.HI.X.SX32 R13, R21, R2, 0x1, P3 ;  /* 0x00000002150d7211 */ /* 0x000fe400018f0eff */
[----:B-1----:R-:W-:Y:S02]  /*17680*/  PRMT R25, R4, 0x7773, RZ ;  /* 0x0000777304197816 */ /* 0x002fe400000000ff */
[----:B------:R-:W-:Y:S02]  /*17690*/  IADD3 R14, P3, R23, R16, RZ ;  /* 0x00000010170e7210 */ /* 0x000fe40007f7e0ff */
[----:B------:R-:W-:Y:S01]  /*176a0*/  LOP3.LUT R4, R0, 0x62, RZ, 0xfc, !PT ;  /* 0x0000006200047812 */ /* 0x000fe200078efcff */
[----:B--2---:R-:W-:Y:S01]  /*176b0*/  IMAD R19, R3, 0x2, R23 ;  /* 0x0000000203137824 */ /* 0x004fe200078e0217 */
[----:B------:R-:W-:Y:S01]  /*176c0*/  LEA.HI.X.SX32 R15, R23, R2, 0x1, P3 ;  /* 0x00000002170f7211 */ /* 0x000fe200018f0eff */
[----:B------:R1:W-:Y:S01]  /*176d0*/  @P4 STG.E.U8 desc[UR20][R12.64], R25 ;  /* 0x000000190c004986 */ /* 0x0003e2000c101114 */
[----:B------:R-:W-:Y:S01]  /*176e0*/  PRMT R21, R5, 0x7773, RZ ;  /* 0x0000777305157816 */ /* 0x000fe200000000ff */
        /* <DEDUP_REMOVED lines=8> */
[----:B------:R-:W-:Y:S02]  /*17770*/  LEA.HI.X.SX32 R5, R19, R2, 0x1, P3 ;  /* 0x0000000213057211 */ /* 0x000fe400018f0eff */
[----:B------:R-:W-:Y:S02]  /*17780*/  PRMT R23, R6, 0x7773, RZ ;  /* 0x0000777306177816 */ /* 0x000fe400000000ff */
[----:B-1----:R-:W-:Y:S01]  /*17790*/  IADD3 R12, P3, R17, R16, RZ ;  /* 0x00000010110c7210 */ /* 0x002fe20007f7e0ff */
[----:B------:R-:W-:Y:S01]  /*177a0*/  IMAD R19, R3, 0x2, R17 ;  /* 0x0000000203137824 */ /* 0x000fe200078e0211 */
[----:B------:R-:W-:Y:S01]  /*177b0*/  LOP3.LUT R6, R0, 0x66, RZ, 0xfc, !PT ;  /* 0x0000006600067812 */ /* 0x000fe200078efcff */
[----:B------:R0:W-:Y:S01]  /*177c0*/  @P6 STG.E.U8 desc[UR20][R4.64], R23 ;  /* 0x0000001704006986 */ /* 0x0001e2000c101114 */
[----:B------:R-:W-:-:S02]  /*177d0*/  LEA.HI.X.SX32 R13, R17, R2, 0x1, P3 ;  /* 0x00000002110d7211 */ /* 0x000fc400018f0eff */
[----:B--2---:R-:W-:Y:S02]  /*177e0*/  PRMT R21, R7, 0x7773, RZ ;  /* 0x0000777307157816 */ /* 0x004fe400000000ff */
[----:B------:R-:W-:Y:S01]  /*177f0*/  ISETP.LT.AND P6, PT, R6, UR4, !P0 ;  /* 0x0000000406007c0c */ /* 0x000fe2000c7c1270 */
[----:B------:R-:W-:Y:S01]  /*17800*/  ULDC UR4, c[0x0][0x22c] ;  /* 0x00008b0000047ab9 */ /* 0x000fe20000000800 */
[----:B------:R-:W-:Y:S02]  /*17810*/  LOP3.LUT R7, R0, 0x68, RZ, 0xfc, !PT ;  /* 0x0000006800077812 */ /* 0x000fe400078efcff */
[----:B------:R-:W-:Y:S01]  /*17820*/  IADD3 R6, P3, R19, R16, RZ ;  /* 0x0000001013067210 */ /* 0x000fe20007f7e0ff */
[----:B------:R1:W-:Y:S01]  /*17830*/  @P1 STG.E.U8 desc[UR20][R12.64], R21 ;  /* 0x000000150c001986 */ /* 0x0003e2000c101114 */
[----:B------:R-:W-:Y:S01]  /*17840*/  IMAD R15, R3, 0x2, R19 ;  /* 0x00000002030f7824 */ /* 0x000fe200078e0213 */
[----:B------:R-:W-:Y:S01]  /*17850*/  ISETP.LT.AND P1, PT, R7, UR4, !P0 ;  /* 0x0000000407007c0c */ /* 0x000fe2000c721270 */
[----:B------:R-:W-:Y:S01]  /*17860*/  ULDC UR4, c[0x0][0x22c] ;  /* 0x00008b0000047ab9 */ /* 0x000fe20000000800 */
[----:B------:R-:W-:-:S02]  /*17870*/  LEA.HI.X.SX32 R7, R19, R2, 0x1, P3 ;  /* 0x0000000213077211 */ /* 0x000fc400018f0eff */
[----:B0-----:R-:W-:Y:S02]  /*17880*/  PRMT R23, R8, 0x7770, RZ ;  /* 0x0000777008177816 */ /* 0x001fe400000000ff */
[----:B------:R-:W-:Y:S02]  /*17890*/  LOP3.LUT R5, R0, 0x6a, RZ, 0xfc, !PT ;  /* 0x0000006a00057812 */ /* 0x000fe400078efcff */
[----:B------:R-:W-:Y:S01]  /*178a0*/  IADD3 R4, P3, R15, R16, RZ ;  /* 0x000000100f047210 */ /* 0x000fe20007f7e0ff */
[----:B------:R0:W-:Y:S01]  /*178b0*/  @P5 STG.E.U8 desc[UR20][R6.64], R23 ;  /* 0x0000001706005986 */ /* 0x0001e2000c101114 */
[----:B------:R-:W-:Y:S01]  /*178c0*/  IMAD R17, R3, 0x2, R15 ;  /* 0x0000000203117824 */ /* 0x000fe200078e020f */
[----:B------:R-:W-:Y:S01]  /*178d0*/  ISETP.LT.AND P5, PT, R5, UR4, !P0 ;  /* 0x0000000405007c0c */ /* 0x000fe2000c7a1270 */
[----:B------:R-:W-:Y:S01]  /*178e0*/  ULDC UR4, c[0x0][0x22c] ;  /* 0x00008b0000047ab9 */ /* 0x000fe20000000800 */
[----:B------:R-:W-:Y:S02]  /*178f0*/  LEA.HI.X.SX32 R5, R15, R2, 0x1, P3 ;  /* 0x000000020f057211 */ /* 0x000fe400018f0eff */
[----:B------:R-:W-:-:S02]  /*17900*/  PRMT R19, R9, 0x7770, RZ ;  /* 0x0000777009137816 */ /* 0x000fc400000000ff */
[----:B-1----:R-:W-:Y:S02]  /*17910*/  LOP3.LUT R13, R0, 0x6c, RZ, 0xfc, !PT ;  /* 0x0000006c000d7812 */ /* 0x002fe400078efcff */
[----:B------:R-:W-:Y:S01]  /*17920*/  IADD3 R12, P3, R17, R16, RZ ;  /* 0x00000010110c7210 */ /* 0x000fe20007f7e0ff */
[----:B------:R1:W-:Y:S01]  /*17930*/  @P4 STG.E.U8 desc[UR20][R4.64], R19 ;  /* 0x0000001304004986 */ /* 0x0003e2000c101114 */
[----:B------:R-:W-:Y:S01]  /*17940*/  IMAD R15, R3, 0x2, R17 ;  /* 0x00000002030f7824 */ /* 0x000fe200078e0211 */
[----:B------:R-:W-:Y:S01]  /*17950*/  ISETP.LT.AND P4, PT, R13, UR4, !P0 ;  /* 0x000000040d007c0c */ /* 0x000fe2000c781270 */
[----:B------:R-:W-:Y:S01]  /*17960*/  ULDC UR4, c[0x0][0x22c] ;  /* 0x00008b0000047ab9 */ /* 0x000fe20000000800 */
[----:B------:R-:W-:Y:S02]  /*17970*/  LEA.HI.X.SX32 R13, R17, R2, 0x1, P3 ;  /* 0x00000002110d7211 */ /* 0x000fe400018f0eff */
[----:B------:R-:W-:Y:S02]  /*17980*/  PRMT R21, R10, 0x7770, RZ ;  /* 0x000077700a157816 */ /* 0x000fe400000000ff */
[----:B0-----:R-:W-:-:S02]  /*17990*/  LOP3.LUT R7, R0, 0x6e, RZ, 0xfc, !PT ;  /* 0x0000006e00077812 */ /* 0x001fc400078efcff */
[----:B------:R-:W-:Y:S01]  /*179a0*/  IADD3 R6, P3, R15, R16, RZ ;  /* 0x000000100f067210 */ /* 0x000fe20007f7e0ff */
[----:B------:R0:W-:Y:S01]  /*179b0*/  @P2 STG.E.U8 desc[UR20][R12.64], R21 ;  /* 0x000000150c002986 */ /* 0x0001e2000c101114 */
[----:B------:R-:W-:Y:S01]  /*179c0*/  IMAD R17, R3, 0x2, R15 ;  /* 0x0000000203117824 */ /* 0x000fe200078e020f */
[----:B------:R-:W-:Y:S01]  /*179d0*/  ISETP.LT.AND P2, PT, R7, UR4, !P0 ;  /* 0x0000000407007c0c */ /* 0x000fe2000c741270 */
[----:B------:R-:W-:Y:S01]  /*179e0*/  ULDC UR4, c[0x0][0x22c] ;  /* 0x00008b0000047ab9 */ /* 0x000fe20000000800 */
[----:B------:R-:W-:Y:S02]  /*179f0*/  LEA.HI.X.SX32 R7, R15, R2, 0x1, P3 ;  /* 0x000000020f077211 */ /* 0x000fe400018f0eff */
[----:B-1----:R-:W-:Y:S02]  /*17a00*/  PRMT R19, R11, 0x7770, RZ ;  /* 0x000077700b137816 */ /* 0x002fe400000000ff */
        /* <DEDUP_REMOVED lines=15> */
[----:B-1----:R-:W-:-:S02]  /*17b00*/  PRMT R19, R9, 0x7771, RZ ;  /* 0x0000777109137816 */ /* 0x002fc400000000ff */
[----:B------:R-:W-:Y:S02]  /*17b10*/  LOP3.LUT R7, R0, 0x74, RZ, 0xfc, !PT ;  /* 0x0000007400077812 */ /* 0x000fe400078efcff */
[----:B------:R-:W-:Y:S01]  /*17b20*/  IADD3 R6, P3, R17, R16, RZ ;  /* 0x0000001011067210 */ /* 0x000fe20007f7e0ff */
[----:B------:R1:W-:Y:S01]  /*17b30*/  @P5 STG.E.U8 desc[UR20][R12.64], R19 ;  /* 0x000000130c005986 */ /* 0x0003e2000c101114 */
[----:B------:R-:W-:Y:S01]  /*17b40*/  IMAD R15, R3, 0x2, R17 ;  /* 0x00000002030f7824 */ /* 0x000fe200078e0211 */
[----:B------:R-:W-:Y:S01]  /*17b50*/  ISETP.LT.AND P5, PT, R7, UR4, !P0 ;  /* 0x0000000407007c0c */ /* 0x000fe2000c7a1270 */
[----:B------:R-:W-:Y:S01]  /*17b60*/  ULDC UR4, c[0x0][0x22c] ;  /* 0x00008b0000047ab9 */ /* 0x000fe20000000800 */
[----:B------:R-:W-:Y:S02]  /*17b70*/  LEA.HI.X.SX32 R7, R17, R2, 0x1, P3 ;  /* 0x0000000211077211 */ /* 0x000fe400018f0eff */
[----:B0-----:R-:W-:Y:S02]  /*17b80*/  PRMT R21, R10, 0x7771, RZ ;  /* 0x000077710a157816 */ /* 0x001fe400000000ff */
[----:B------:R-:W-:-:S02]  /*17b90*/  LOP3.LUT R5, R0, 0x76, RZ, 0xfc, !PT ;  /* 0x0000007600057812 */ /* 0x000fc400078efcff */
[----:B------:R-:W-:Y:S01]  /*17ba0*/  IADD3 R4, P3, R15, R16, RZ ;  /* 0x000000100f047210 */ /* 0x000fe20007f7e0ff */
[----:B------:R0:W-:Y:S01]  /*17bb0*/  @P4 STG.E.U8 desc[UR20][R6.64], R21 ;  /* 0x0000001506004986 */ /* 0x0001e2000c101114 */
[----:B------:R-:W-:Y:S01]  /*17bc0*/  ISETP.LT.AND P4, PT, R5, UR4, !P0 ;  /* 0x0000000405007c0c */ /* 0x000fe2000c781270 */
[----:B------:R-:W-:Y:S01]  /*17bd0*/  ULDC UR4, c[0x0][0x22c] ;  /* 0x00008b0000047ab9 */ /* 0x000fe20000000800 */
[----:B------:R-:W-:Y:S01]  /*17be0*/  LEA.HI.X.SX32 R5, R15, R2, 0x1, P3 ;  /* 0x000000020f057211 */ /* 0x000fe200018f0eff */
[----:B------:R-:W-:Y:S01]  /*17bf0*/  IMAD R15, R3, 0x2, R15 ;  /* 0x00000002030f7824 */ /* 0x000fe200078e020f */
[----:B-1----:R-:W-:-:S03]  /*17c00*/  PRMT R19, R11, 0x7771, RZ ;  /* 0x000077710b137816 */ /* 0x002fc600000000ff */
[----:B------:R-:W-:Y:S02]  /*17c10*/  IMAD R17, R3, 0x2, R15 ;  /* 0x0000000203117824 */ /* 0x000fe400078e020f */
[----:B------:R1:W-:Y:S01]  /*17c20*/  @P2 STG.E.U8 desc[UR20][R4.64], R19 ;  /* 0x0000001304002986 */ /* 0x0003e2000c101114 */
[----:B------:R-:W-:-:S04]  /*17c30*/  IADD3 R12, P2, R15, R16, RZ ;  /* 0x000000100f0c7210 */ /* 0x000fc80007f5e0ff */
[----:B------:R-:W-:Y:S01]  /*17c40*/  LEA.HI.X.SX32 R13, R15, R2, 0x1, P2 ;  /* 0x000000020f0d7211 */ /* 0x000fe200010f0eff */
[----:B------:R-:W-:Y:S01]  /*17c50*/  IMAD R15, R3, 0x2, R17 ;  /* 0x00000002030f7824 */ /* 0x000fe200078e0211 */
[----:B0-----:R-:W-:Y:S02]  /*17c60*/  IADD3 R6, P2, R17, R16, RZ ;  /* 0x0000001011067210 */ /* 0x001fe40007f5e0ff */
[----:B------:R-:W-:Y:S02]  /*17c70*/  PRMT R25, R8, 0x7772, RZ ;  /* 0x0000777208197816 */ /* 0x000fe400000000ff */
[----:B------:R-:W-:Y:S01]  /*17c80*/  PRMT R27, R9, 0x7772, RZ ;  /* 0x00007772091b7816 */ /* 0x000fe200000000ff */
[----:B-1----:R-:W-:Y:S01]  /*17c90*/  IMAD R19, R3, 0x2, R15 ;  /* 0x0000000203137824 */ /* 0x002fe200078e020f */
[----:B------:R-:W-:Y:S02]  /*17ca0*/  LEA.HI.X.SX32 R7, R17, R2, 0x1, P2 ;  /* 0x0000000211077211 */ /* 0x000fe400010f0eff */
[----:B------:R-:W-:Y:S01]  /*17cb0*/  LOP3.LUT R14, R0, 0x78, RZ, 0xfc, !PT ;  /* 0x00000078000e7812 */ /* 0x000fe200078efcff */
[C---:B------:R-:W-:Y:S01]  /*17cc0*/  IMAD R21, R3.reuse, 0x2, R19 ;  /* 0x0000000203157824 */ /* 0x040fe200078e0213 */
[----:B------:R0:W-:Y:S02]  /*17cd0*/  @P6 STG.E.U8 desc[UR20][R12.64], R25 ;  /* 0x000000190c006986 */ /* 0x0001e4000c101114 */
[----:B------:R-:W-:Y:S01]  /*17ce0*/  ISETP.LT.AND P3, PT, R14, UR4, !P0 ;  /* 0x000000040e007c0c */ /* 0x000fe2000c761270 */
[----:B------:R-:W-:Y:S01]  /*17cf0*/  IMAD R23, R3, 0x2, R21 ;  /* 0x0000000203177824 */ /* 0x000fe200078e0215 */
[----:B------:R1:W-:Y:S01]  /*17d00*/  @P1 STG.E.U8 desc[UR20][R6.64], R27 ;  /* 0x0000001b06001986 */ /* 0x0003e2000c101114 */
[----:B------:R-:W-:Y:S01]  /*17d10*/  LOP3.LUT R14, R0, 0x7a, RZ, 0xfc, !PT ;  /* 0x0000007a000e7812 */ /* 0x000fe200078efcff */
[----:B------:R-:W-:Y:S01]  /*17d20*/  ULDC UR4, c[0x0][0x22c] ;  /* 0x00008b0000047ab9 */ /* 0x000fe20000000800 */
[----:B------:R-:W-:-:S02]  /*17d30*/  IADD3 R4, P1, R15, R16, RZ ;  /* 0x000000100f047210 */ /* 0x000fc40007f3e0ff */
[----:B------:R-:W-:Y:S01]  /*17d40*/  ISETP.LT.AND P2, PT, R14, UR4, !P0 ;  /* 0x000000040e007c0c */ /* 0x000fe2000c741270 */
[----:B------:R-:W-:Y:S01]  /*17d50*/  ULDC UR4, c[0x0][0x22c] ;  /* 0x00008b0000047ab9 */ /* 0x000fe20000000800 */
[----:B------:R-:W-:Y:S01]  /*17d60*/  LEA.HI.X.SX32 R5, R15, R2, 0x1, P1 ;  /* 0x000000020f057211 */ /* 0x000fe200008f0eff */
[----:B0-----:R-:W-:Y:S01]  /*17d70*/  IMAD R25, R3, 0x2, R23 ;  /* 0x0000000203197824 */ /* 0x001fe200078e0217 */
[-C--:B------:R-:W-:Y:S02]  /*17d80*/  IADD3 R14, P1, R19, R16.reuse, RZ ;  /* 0x00000010130e7210 */ /* 0x080fe40007f3e0ff */
[----:B------:R-:W-:Y:S02]  /*17d90*/  IADD3 R12, P6, R21, R16, RZ ;  /* 0x00000010150c7210 */ /* 0x000fe40007fde0ff */
[----:B------:R-:W-:Y:S02]  /*17da0*/  LEA.HI.X.SX32 R15, R19, R2, 0x1, P1 ;  /* 0x00000002130f7211 */ /* 0x000fe400008f0eff */
[----:B------:R-:W-:-:S02]  /*17db0*/  IADD3 R18, P1, R25, R16, RZ ;  /* 0x0000001019127210 */ /* 0x000fc40007f3e0ff */
[C---:B------:R-:W-:Y:S01]  /*17dc0*/  LOP3.LUT R17, R0.reuse, 0x7c, RZ, 0xfc, !PT ;  /* 0x0000007c00117812 */ /* 0x040fe200078efcff */
[----:B------:R-:W-:Y:S01]  /*17dd0*/  IMAD R3, R3, 0x2, R25 ;  /* 0x0000000203037824 */ /* 0x000fe200078e0219 */
[----:B------:R-:W-:Y:S02]  /*17de0*/  LEA.HI.X.SX32 R13, R21, R2, 0x1, P6 ;  /* 0x00000002150d7211 */ /* 0x000fe400030f0eff */
[----:B------:R-:W-:Y:S02]  /*17df0*/  LOP3.LUT R0, R0, 0x7e, RZ, 0xfc, !PT ;  /* 0x0000007e00007812 */ /* 0x000fe400078efcff */
[----:B-1----:R-:W-:Y:S02]  /*17e00*/  IADD3 R6, P6, R23, R16, RZ ;  /* 0x0000001017067210 */ /* 0x002fe40007fde0ff */
[----:B------:R-:W-:Y:S02]  /*17e10*/  LEA.HI.X.SX32 R19, R25, R2, 0x1, P1 ;  /* 0x0000000219137211 */ /* 0x000fe400008f0eff */
[----:B------:R-:W-:-:S02]  /*17e20*/  ISETP.LT.AND P1, PT, R17, UR4, !P0 ;  /* 0x0000000411007c0c */ /* 0x000fc4000c721270 */
[----:B------:R-:W-:Y:S02]  /*17e30*/  ISETP.LT.AND P0, PT, R0, UR6, !P0 ;  /* 0x0000000600007c0c */ /* 0x000fe4000c701270 */
[----:B------:R-:W-:Y:S02]  /*17e40*/  LEA.HI.X.SX32 R7, R23, R2, 0x1, P6 ;  /* 0x0000000217077211 */ /* 0x000fe400030f0eff */
[----:B------:R-:W-:Y:S02]  /*17e50*/  IADD3 R16, P6, R3, R16, RZ ;  /* 0x0000001003107210 */ /* 0x000fe40007fde0ff */
[----:B------:R-:W-:Y:S02]  /*17e60*/  PRMT R25, R10, 0x7772, RZ ;  /* 0x000077720a197816 */ /* 0x000fe400000000ff */
[----:B------:R-:W-:Y:S02]  /*17e70*/  PRMT R23, R11, 0x7772, RZ ;  /* 0x000077720b177816 */ /* 0x000fe400000000ff */
[----:B------:R-:W-:-:S02]  /*17e80*/  PRMT R21, R8, 0x7773, RZ ;  /* 0x0000777308157816 */ /* 0x000fc400000000ff */
[----:B------:R-:W-:Y:S02]  /*17e90*/  LEA.HI.X.SX32 R17, R3, R2, 0x1, P6 ;  /* 0x0000000203117211 */ /* 0x000fe400030f0eff */
[----:B------:R-:W-:Y:S01]  /*17ea0*/  PRMT R9, R9, 0x7773, RZ ;  /* 0x0000777309097816 */ /* 0x000fe200000000ff */
[----:B------:R0:W-:Y:S01]  /*17eb0*/  @P5 STG.E.U8 desc[UR20][R4.64], R25 ;  /* 0x0000001904005986 */ /* 0x0001e2000c101114 */
[----:B------:R-:W-:-:S03]  /*17ec0*/  PRMT R3, R10, 0x7773, RZ ;  /* 0x000077730a037816 */ /* 0x000fc600000000ff */
[----:B------:R0:W-:Y:S04]  /*17ed0*/  @P4 STG.E.U8 desc[UR20][R14.64], R23 ;  /* 0x000000170e004986 */ /* 0x0001e8000c101114 */
[----:B------:R0:W-:Y:S04]  /*17ee0*/  @P3 STG.E.U8 desc[UR20][R12.64], R21 ;  /* 0x000000150c003986 */ /* 0x0001e8000c101114 */
[----:B------:R0:W-:Y:S01]  /*17ef0*/  @P2 STG.E.U8 desc[UR20][R6.64], R9 ;  /* 0x0000000906002986 */ /* 0x0001e2000c101114 */
[----:B------:R-:W-:-:S03]  /*17f00*/  PRMT R11, R11, 0x7773, RZ ;  /* 0x000077730b0b7816 */ /* 0x000fc600000000ff */
[----:B------:R0:W-:Y:S01]  /*17f10*/  @P1 STG.E.U8 desc[UR20][R18.64], R3 ;  /* 0x0000000312001986 */ /* 0x0001e2000c101114 */
[----:B------:R-:W-:Y:S05]  /*17f20*/  @!P0 EXIT ;  /* 0x000000000000894d */ /* 0x000fea0003800000 */
[----:B------:R-:W-:Y:S01]  /*17f30*/  STG.E.U8 desc[UR20][R16.64], R11 ;  /* 0x0000000b10007986 */ /* 0x000fe2000c101114 */
[----:B------:R-:W-:Y:S05]  /*17f40*/  EXIT ;  /* 0x000000000000794d */ /* 0x000fea0003800000 */
.L_x_3:
[----:B------:R-:W-:-:S00]  /*17f50*/  BRA `(.L_x_3) ;  /* 0xfffffffc00fc7947 */ /* 0x000fc0000383ffff */
[----:B------:R-:W-:-:S00]  /*17f60*/  NOP ;  /* 0x0000000000007918 */ /* 0x000fc00000000000 */
        /* <DEDUP_REMOVED lines=9> */
.L_x_4:


//--------------------- .nv.shared.matmul_kernel  --------------------------
	.section	.nv.shared.matmul_kernel,"aw",@nobits
	.sectionflags	@""
	.align	16
	.zero		1024


//--------------------- .nv.shared.reserved.0     --------------------------
	.section	.nv.shared.reserved.0,"aw",@nobits
	.weak		__nv_reservedSMEM_offset_0_alias
	.size		__nv_reservedSMEM_offset_0_alias, 0, 0
	.other		__nv_reservedSMEM_offset_0_alias,@"STO_CUDA_RESERVED_SHARED STV_DEFAULT"
__nv_reservedSMEM_offset_0_alias:
	.zero		0


//--------------------- .nv.constant0.matmul_kernel --------------------------
	.section	.nv.constant0.matmul_kernel,"a",@progbits
	.sectionflags	@""
	.align	4
.nv.constant0.matmul_kernel:
	.zero		608


//--------------------- SYMBOLS --------------------------

	.type		.nv.reservedSmem.offset0,@object
	.size		.nv.reservedSmem.offset0,0x4
